def matmul_kernel(
    a_ptr,
    b_ptr,
    c_ptr,
    M,
    N,
    K,
    stride_am,
    stride_ak,
    stride_bk,
    stride_bn,
    stride_cm,
    stride_cn,
    BLOCK_M: tl.constexpr,
    BLOCK_N: tl.constexpr,
    BLOCK_K: tl.constexpr,
    GROUP_M: tl.constexpr,
):
    pid = tl.program_id(axis=0)
    num_pid_m = tl.cdiv(M, BLOCK_M)
    num_pid_n = tl.cdiv(N, BLOCK_N)
    num_pid_in_group = GROUP_M * num_pid_n
    group_id = pid // num_pid_in_group
    first_pid_m = group_id * GROUP_M
    group_size_m = min(num_pid_m - first_pid_m, GROUP_M)
    pid_m = first_pid_m + ((pid % num_pid_in_group) % group_size_m)
    pid_n = (pid % num_pid_in_group) // group_size_m

    offs_am = (pid_m * BLOCK_M + tl.arange(0, BLOCK_M)) % M
    offs_bn = (pid_n * BLOCK_N + tl.arange(0, BLOCK_N)) % N
    offs_k = tl.arange(0, BLOCK_K)
    a_ptrs = a_ptr + offs_am[:, None] * stride_am + offs_k[None, :] * stride_ak
    b_ptrs = b_ptr + offs_k[:, None] * stride_bk + offs_bn[None, :] * stride_bn

    acc = tl.zeros((BLOCK_M, BLOCK_N), dtype=tl.float32)
    for kk in range(0, tl.cdiv(K, BLOCK_K)):
        a = tl.load(a_ptrs, mask=offs_k[None, :] < K - kk * BLOCK_K, other=0.0)
        b = tl.load(b_ptrs, mask=offs_k[:, None] < K - kk * BLOCK_K, other=0.0)
        acc = tl.dot(a, b, acc)
        a_ptrs += BLOCK_K * stride_ak
        b_ptrs += BLOCK_K * stride_bk

    c = acc.to(c_ptr.dtype.element_ty)
    offs_cm = pid_m * BLOCK_M + tl.arange(0, BLOCK_M)
    offs_cn = pid_n * BLOCK_N + tl.arange(0, BLOCK_N)
    c_ptrs = c_ptr + offs_cm[:, None] * stride_cm + offs_cn[None, :] * stride_cn
    mask = (offs_cm[:, None] < M) & (offs_cn[None, :] < N)
    tl.store(c_ptrs, c, mask=mask)

# config = {"BLOCK_K": 128, "BLOCK_M": 512, "BLOCK_N": 256, "GROUP_M": 8, "arch": "sm_100", "dtype": "bf16", "num_ctas": 1, "num_stages": 3, "num_warps": 16}
# arch = sm_100


// ===== COMPILED SASS (sm_100a) =====

	.target	sm_100a

	.elftype	@"ET_EXEC"


//--------------------- .note.nv.tkinfo           --------------------------
	.section	.note.nv.tkinfo,"",@"SHT_NOTE"
	.sectionflags	@"SHF_NOTE_NV_TKINFO"
	.tkinfo
        /*0018*/ 	.word	0x00000081
        /*0030*/ 	.string	""
        /*0030*/ 	.string	"ptxas-blackwell"
        /*0030*/ 	.string	"Cuda compilation tools, release 12.9, V12.9.86"
        /*0030*/ 	.string	"Build cuda_12.9.r12.9/compiler.36037853_0"
        /*0030*/ 	.string	"-v  -suppress-debug-info  -lineinfo  -arch sm_100a "



//--------------------- .note.nv.cuver            --------------------------
	.section	.note.nv.cuver,"",@"SHT_NOTE"
	.sectionflags	@"SHF_NOTE_NV_CUVER"
        /*0018*/ 	.short	0x0001
        /*001a*/ 	.short	0x0064
        /*001c*/ 	.short	0x0001
        /*001e*/ 	.short	0x0000
        /*0020*/ 	.short	0x0001
        /*0022*/ 	.short	0x0000


//--------------------- .nv.info                  --------------------------
	.section	.nv.info,"",@"SHT_CUDA_INFO"
	.align	4


	//----- nvinfo : EIATTR_REGCOUNT
	.align		4
        /*0000*/ 	.byte	0x04, 0x2f
        /*0002*/ 	.short	(.L_1 - .L_0)
	.align		4
.L_0:
        /*0004*/ 	.word	index@(matmul_kernel)
        /*0008*/ 	.word	0x00000020


	//----- nvinfo : EIATTR_FRAME_SIZE
	.align		4
.L_1:
        /*000c*/ 	.byte	0x04, 0x11
        /*000e*/ 	.short	(.L_3 - .L_2)
	.align		4
.L_2:
        /*0010*/ 	.word	index@(matmul_kernel)
        /*0014*/ 	.word	0x00002ec8


	//----- nvinfo : EIATTR_MIN_STACK_SIZE
	.align		4
.L_3:
        /*0018*/ 	.byte	0x04, 0x12
        /*001a*/ 	.short	(.L_5 - .L_4)
	.align		4
.L_4:
        /*001c*/ 	.word	index@(matmul_kernel)
        /*0020*/ 	.word	0x00002ec8
.L_5:


//--------------------- .nv.info.matmul_kernel    --------------------------
	.section	.nv.info.matmul_kernel,"",@"SHT_CUDA_INFO"
	.sectionflags	@""
	.align	4


	//----- nvinfo : EIATTR_CUDA_API_VERSION
	.align		4
        /*0000*/ 	.byte	0x04, 0x37
        /*0002*/ 	.short	(.L_7 - .L_6)
.L_6:
        /*0004*/ 	.word	0x00000081


	//----- nvinfo : EIATTR_KPARAM_INFO
	.align		4
.L_7:
        /*0008*/ 	.byte	0x04, 0x17
        /*000a*/ 	.short	(.L_9 - .L_8)
.L_8:
        /*000c*/ 	.word	0x00000000
        /*0010*/ 	.short	0x000d
        /*0012*/ 	.short	0x0048
        /*0014*/ 	.byte	0x00, 0xf4, 0x21, 0x00


	//----- nvinfo : EIATTR_KPARAM_INFO
	.align		4
.L_9:
        /*0018*/ 	.byte	0x04, 0x17
        /*001a*/ 	.short	(.L_11 - .L_10)
.L_10:
        /*001c*/ 	.word	0x00000000
        /*0020*/ 	.short	0x000c
        /*0022*/ 	.short	0x0040
        /*0024*/ 	.byte	0x00, 0xf4, 0x21, 0x00


	//----- nvinfo : EIATTR_KPARAM_INFO
	.align		4
.L_11:
        /*0028*/ 	.byte	0x04, 0x17
        /*002a*/ 	.short	(.L_13 - .L_12)
.L_12:
        /*002c*/ 	.word	0x00000000
        /*0030*/ 	.short	0x000b
        /*0032*/ 	.short	0x0038
        /*0034*/ 	.byte	0x00, 0xf0, 0x11, 0x00


	//----- nvinfo : EIATTR_KPARAM_INFO
	.align		4
.L_13:
        /*0038*/ 	.byte	0x04, 0x17
        /*003a*/ 	.short	(.L_15 - .L_14)
.L_14:
        /*003c*/ 	.word	0x00000000
        /*0040*/ 	.short	0x000a
        /*0042*/ 	.short	0x0034
        /*0044*/ 	.byte	0x00, 0xf0, 0x11, 0x00


	//----- nvinfo : EIATTR_KPARAM_INFO
	.align		4
.L_15:
        /*0048*/ 	.byte	0x04, 0x17
        /*004a*/ 	.short	(.L_17 - .L_16)
.L_16:
        /*004c*/ 	.word	0x00000000
        /*0050*/ 	.short	0x0009
        /*0052*/ 	.short	0x0030
        /*0054*/ 	.byte	0x00, 0xf0, 0x11, 0x00


	//----- nvinfo : EIATTR_KPARAM_INFO
	.align		4
.L_17:
        /*0058*/ 	.byte	0x04, 0x17
        /*005a*/ 	.short	(.L_19 - .L_18)
.L_18:
        /*005c*/ 	.word	0x00000000
        /*0060*/ 	.short	0x0008
        /*0062*/ 	.short	0x002c
        /*0064*/ 	.byte	0x00, 0xf0, 0x11, 0x00


	//----- nvinfo : EIATTR_KPARAM_INFO
	.align		4
.L_19:
        /*0068*/ 	.byte	0x04, 0x17
        /*006a*/ 	.short	(.L_21 - .L_20)
.L_20:
        /*006c*/ 	.word	0x00000000
        /*0070*/ 	.short	0x0007
        /*0072*/ 	.short	0x0028
        /*0074*/ 	.byte	0x00, 0xf0, 0x11, 0x00


	//----- nvinfo : EIATTR_KPARAM_INFO
	.align		4
.L_21:
        /*0078*/ 	.byte	0x04, 0x17
        /*007a*/ 	.short	(.L_23 - .L_22)
.L_22:
        /*007c*/ 	.word	0x00000000
        /*0080*/ 	.short	0x0006
        /*0082*/ 	.short	0x0024
        /*0084*/ 	.byte	0x00, 0xf0, 0x11, 0x00


	//----- nvinfo : EIATTR_KPARAM_INFO
	.align		4
.L_23:
        /*0088*/ 	.byte	0x04, 0x17
        /*008a*/ 	.short	(.L_25 - .L_24)
.L_24:
        /*008c*/ 	.word	0x00000000
        /*0090*/ 	.short	0x0005
        /*0092*/ 	.short	0x0020
        /*0094*/ 	.byte	0x00, 0xf0, 0x11, 0x00


	//----- nvinfo : EIATTR_KPARAM_INFO
	.align		4
.L_25:
        /*0098*/ 	.byte	0x04, 0x17
        /*009a*/ 	.short	(.L_27 - .L_26)
.L_26:
        /*009c*/ 	.word	0x00000000
        /*00a0*/ 	.short	0x0004
        /*00a2*/ 	.short	0x001c
        /*00a4*/ 	.byte	0x00, 0xf0, 0x11, 0x00


	//----- nvinfo : EIATTR_KPARAM_INFO
	.align		4
.L_27:
        /*00a8*/ 	.byte	0x04, 0x17
        /*00aa*/ 	.short	(.L_29 - .L_28)
.L_28:
        /*00ac*/ 	.word	0x00000000
        /*00b0*/ 	.short	0x0003
        /*00b2*/ 	.short	0x0018
        /*00b4*/ 	.byte	0x00, 0xf0, 0x11, 0x00


	//----- nvinfo : EIATTR_KPARAM_INFO
	.align		4
.L_29:
        /*00b8*/ 	.byte	0x04, 0x17
        /*00ba*/ 	.short	(.L_31 - .L_30)
.L_30:
        /*00bc*/ 	.word	0x00000000
        /*00c0*/ 	.short	0x0002
        /*00c2*/ 	.short	0x0010
        /*00c4*/ 	.byte	0x00, 0xf4, 0x21, 0x00


	//----- nvinfo : EIATTR_KPARAM_INFO
	.align		4
.L_31:
        /*00c8*/ 	.byte	0x04, 0x17
        /*00ca*/ 	.short	(.L_33 - .L_32)
.L_32:
        /*00cc*/ 	.word	0x00000000
        /*00d0*/ 	.short	0x0001
        /*00d2*/ 	.short	0x0008
        /*00d4*/ 	.byte	0x00, 0xf4, 0x21, 0x00


	//----- nvinfo : EIATTR_KPARAM_INFO
	.align		4
.L_33:
        /*00d8*/ 	.byte	0x04, 0x17
        /*00da*/ 	.short	(.L_35 - .L_34)
.L_34:
        /*00dc*/ 	.word	0x00000000
        /*00e0*/ 	.short	0x0000
        /*00e2*/ 	.short	0x0000
        /*00e4*/ 	.byte	0x00, 0xf4, 0x21, 0x00


	//----- nvinfo : EIATTR_SPARSE_MMA_MASK
	.align		4
.L_35:
        /*00e8*/ 	.byte	0x03, 0x50
        /*00ea*/ 	.short	0x0000


	//----- nvinfo : EIATTR_MAXREG_COUNT
	.align		4
        /*00ec*/ 	.byte	0x03, 0x1b
        /*00ee*/ 	.short	0x0080


	//----- nvinfo : EIATTR_NUM_BARRIERS
	.align		4
        /*00f0*/ 	.byte	0x02, 0x4c
        /*00f2*/ 	.byte	0x01
	.zero		1


	//----- nvinfo : EIATTR_ANNOTATIONS
	.align		4
        /*00f4*/ 	.byte	0x04, 0x55
        /*00f6*/ 	.short	(.L_37 - .L_36)


	//   ....[0]....
.L_36:
        /*00f8*/ 	.word	0x00000001
        /*00fc*/ 	.byte	0x00, 0x05, 0x00, 0x00, 0x01, 0x00, 0x00, 0x00, 0x10, 0x05, 0x00, 0x00, 0x01, 0x00, 0x00, 0x00
        /* <DEDUP_REMOVED lines=445> */
        /*1cdc*/ 	.byte	0x10, 0x86, 0x00, 0x00


	//----- nvinfo : EIATTR_VRC_CTA_INIT_COUNT
	.align		4
.L_37:
        /*1ce0*/ 	.byte	0x02, 0x4a
	.zero		1
	.zero		1


	//----- nvinfo : EIATTR_EXIT_INSTR_OFFSETS
	.align		4
        /*1ce4*/ 	.byte	0x04, 0x1c
        /*1ce6*/ 	.short	(.L_39 - .L_38)


	//   ....[0]....
.L_38:
        /*1ce8*/ 	.word	0x0003ff90


	//   ....[1]....
        /*1cec*/ 	.word	0x0003ffc0


	//----- nvinfo : EIATTR_REQNTID
	.align		4
.L_39:
        /*1cf0*/ 	.byte	0x04, 0x10
        /*1cf2*/ 	.short	(.L_41 - .L_40)
.L_40:
        /*1cf4*/ 	.word	0x00000200
        /*1cf8*/ 	.word	0x00000001
        /*1cfc*/ 	.word	0x00000001


	//----- nvinfo : EIATTR_CBANK_PARAM_SIZE
	.align		4
.L_41:
        /*1d00*/ 	.byte	0x03, 0x19
        /*1d02*/ 	.short	0x0050


	//----- nvinfo : EIATTR_PARAM_CBANK
	.align		4
        /*1d04*/ 	.byte	0x04, 0x0a
        /*1d06*/ 	.short	(.L_43 - .L_42)
	.align		4
.L_42:
        /*1d08*/ 	.word	index@(.nv.constant0.matmul_kernel)
        /*1d0c*/ 	.short	0x0380
        /*1d0e*/ 	.short	0x0050


	//----- nvinfo : EIATTR_SW_WAR
	.align		4
.L_43:
        /*1d10*/ 	.byte	0x04, 0x36
        /*1d12*/ 	.short	(.L_45 - .L_44)
.L_44:
        /*1d14*/ 	.word	0x00000008
.L_45:


//--------------------- .nv.compat                --------------------------
	.section	.nv.compat,"",@"SHT_CUDA_COMPAT_INFO"
	.align	4
        /*0000*/ 	.byte	0x02, 0x02, 0x01, 0x00, 0x02, 0x05, 0x05, 0x00, 0x02, 0x03, 0x00, 0x00, 0x02, 0x06, 0x01, 0x00


//--------------------- .nv.callgraph             --------------------------
	.section	.nv.callgraph,"",@"SHT_CUDA_CALLGRAPH"
	.align	4
	.sectionentsize	8
	.align		4
        /*0000*/ 	.word	0x00000000
	.align		4
        /*0004*/ 	.word	0xffffffff
	.align		4
        /*0008*/ 	.word	0x00000000
	.align		4
        /*000c*/ 	.word	0xfffffffe
	.align		4
        /*0010*/ 	.word	0x00000000
	.align		4
        /*0014*/ 	.word	0xfffffffd
	.align		4
        /*0018*/ 	.word	0x00000000
	.align		4
        /*001c*/ 	.word	0xfffffffc


//--------------------- .text.matmul_kernel       --------------------------
	.section	.text.matmul_kernel,"ax",@progbits
	.align	128
        .global         matmul_kernel
        .type           matmul_kernel,@function
        .size           matmul_kernel,(.L_x_4 - matmul_kernel)
        .other          matmul_kernel,@"STO_CUDA_ENTRY STV_DEFAULT"
matmul_kernel:
.text.matmul_kernel:
[----:B------:R-:W0:Y:S08]  /*0000*/  LDC R1, c[0x0][0x37c] ;  /* 0x0000df00ff017b82 */ /* 0x000e300000000800 */
[----:B------:R-:W1:Y:S01]  /*0010*/  LDC.64 R4, c[0x0][0x398] ;  /* 0x0000e600ff047b82 */ /* 0x000e620000000a00 */
[----:B------:R-:W2:Y:S01]  /*0020*/  S2R R14, SR_TID.X ;  /* 0x00000000000e7919 */ /* 0x000ea20000002100 */
[----:B------:R-:W3:Y:S01]  /*0030*/  LDCU UR4, c[0x0][0x3a0] ;  /* 0x00007400ff0477ac */ /* 0x000ee20008000800 */
[----:B0-----:R-:W-:Y:S01]  /*0040*/  VIADD R1, R1, 0xffffd138 ;  /* 0xffffd13801017836 */ /* 0x001fe20000000000 */
[----:B------:R-:W0:Y:S01]  /*0050*/  LDCU.64 UR10, c[0x0][0x358] ;  /* 0x00006b00ff0a77ac */ /* 0x000e220008000a00 */
[----:B---3--:R-:W-:Y:S01]  /*0060*/  UIADD3 UR4, UPT, UPT, UR4, 0x7f, URZ ;  /* 0x0000007f04047890 */ /* 0x008fe2000fffe0ff */
[----:B-1----:R-:W-:-:S03]  /*0070*/  VIADD R0, R5, 0xff ;  /* 0x000000ff05007836 */ /* 0x002fc60000000000 */
[----:B------:R-:W-:Y:S02]  /*0080*/  UISETP.GT.AND UP0, UPT, UR4, 0x7f, UPT ;  /* 0x0000007f0400788c */ /* 0x000fe4000bf04270 */
[----:B------:R-:W-:-:S04]  /*0090*/  SHF.R.S32.HI R3, RZ, 0x1f, R0 ;  /* 0x0000001fff037819 */ /* 0x000fc80000011400 */
[----:B------:R-:W-:-:S04]  /*00a0*/  LEA.HI R3, R3, R0, RZ, 0x8 ;  /* 0x0000000003037211 */ /* 0x000fc800078f40ff */
[----:B------:R-:W-:Y:S02]  /*00b0*/  SHF.R.S32.HI R0, RZ, 0x8, R3 ;  /* 0x00000008ff007819 */ /* 0x000fe40000011403 */
[----:B------:R-:W1:Y:S03]  /*00c0*/  S2R R3, SR_CTAID.X ;  /* 0x0000000000037919 */ /* 0x000e660000002500 */
[----:B------:R-:W-:-:S05]  /*00d0*/  IMAD.SHL.U32 R0, R0, 0x8, RZ ;  /* 0x0000000800007824 */ /* 0x000fca00078e00ff */
[-C--:B------:R-:W-:Y:S02]  /*00e0*/  IABS R9, R0.reuse ;  /* 0x0000000000097213 */ /* 0x080fe40000000000 */
[----:B------:R-:W-:Y:S02]  /*00f0*/  IABS R12, R0 ;  /* 0x00000000000c7213 */ /* 0x000fe40000000000 */
[----:B------:R-:W3:Y:S08]  /*0100*/  I2F.RP R2, R9 ;  /* 0x0000000900027306 */ /* 0x000ef00000209400 */
[----:B---3--:R-:W3:Y:S01]  /*0110*/  MUFU.RCP R2, R2 ;  /* 0x0000000200027308 */ /* 0x008ee20000001000 */
[----:B-1----:R-:W-:Y:S01]  /*0120*/  IABS R10, R3 ;  /* 0x00000003000a7213 */ /* 0x002fe20000000000 */
[----:B---3--:R-:W-:-:S02]  /*0130*/  VIADD R6, R2, 0xffffffe ;  /* 0x0ffffffe02067836 */ /* 0x008fc40000000000 */
[----:B------:R-:W-:-:S04]  /*0140*/  IMAD.MOV R2, RZ, RZ, -R12 ;  /* 0x000000ffff027224 */ /* 0x000fc800078e0a0c */
[----:B------:R1:W3:Y:S02]  /*0150*/  F2I.FTZ.U32.TRUNC.NTZ R7, R6 ;  /* 0x0000000600077305 */ /* 0x0002e4000021f000 */
[----:B-1----:R-:W-:Y:S02]  /*0160*/  IMAD.MOV.U32 R6, RZ, RZ, RZ ;  /* 0x000000ffff067224 */ /* 0x002fe400078e00ff */
[----:B---3--:R-:W-:-:S04]  /*0170*/  IMAD.MOV R8, RZ, RZ, -R7 ;  /* 0x000000ffff087224 */ /* 0x008fc800078e0a07 */
[----:B------:R-:W-:Y:S02]  /*0180*/  IMAD R11, R8, R9, RZ ;  /* 0x00000009080b7224 */ /* 0x000fe400078e02ff */
[----:B------:R-:W-:Y:S02]  /*0190*/  IMAD.MOV.U32 R8, RZ, RZ, R10 ;  /* 0x000000ffff087224 */ /* 0x000fe400078e000a */
[----:B------:R-:W-:-:S06]  /*01a0*/  IMAD.HI.U32 R7, R7, R11, R6 ;  /* 0x0000000b07077227 */ /* 0x000fcc00078e0006 */
[----:B------:R-:W-:-:S04]  /*01b0*/  IMAD.HI.U32 R7, R7, R8, RZ ;  /* 0x0000000807077227 */ /* 0x000fc800078e00ff */
[----:B------:R-:W-:-:S05]  /*01c0*/  IMAD R2, R7, R2, R8 ;  /* 0x0000000207027224 */ /* 0x000fca00078e0208 */
[----:B------:R-:W-:-:S13]  /*01d0*/  ISETP.GT.U32.AND P1, PT, R9, R2, PT ;  /* 0x000000020900720c */ /* 0x000fda0003f24070 */
[----:B------:R-:W-:Y:S02]  /*01e0*/  @!P1 IMAD.IADD R2, R2, 0x1, -R9 ;  /* 0x0000000102029824 */ /* 0x000fe400078e0a09 */
[----:B------:R-:W-:Y:S01]  /*01f0*/  @!P1 VIADD R7, R7, 0x1 ;  /* 0x0000000107079836 */ /* 0x000fe20000000000 */
[----:B------:R-:W-:Y:S02]  /*0200*/  ISETP.NE.AND P1, PT, R0, RZ, PT ;  /* 0x000000ff0000720c */ /* 0x000fe40003f25270 */
[----:B------:R-:W-:Y:S02]  /*0210*/  ISETP.GE.U32.AND P0, PT, R2, R9, PT ;  /* 0x000000090200720c */ /* 0x000fe40003f06070 */
[----:B------:R-:W-:-:S04]  /*0220*/  LOP3.LUT R2, R3, R0, RZ, 0x3c, !PT ;  /* 0x0000000003027212 */ /* 0x000fc800078e3cff */
[----:B------:R-:W-:Y:S01]  /*0230*/  ISETP.GE.AND P2, PT, R2, RZ, PT ;  /* 0x000000ff0200720c */ /* 0x000fe20003f46270 */
[----:B------:R-:W-:-:S06]  /*0240*/  VIADD R2, R4, 0x1ff ;  /* 0x000001ff04027836 */ /* 0x000fcc0000000000 */
[----:B------:R-:W-:-:S04]  /*0250*/  @P0 VIADD R7, R7, 0x1 ;  /* 0x0000000107070836 */ /* 0x000fc80000000000 */
[----:B------:R-:W-:Y:S01]  /*0260*/  IMAD.MOV.U32 R6, RZ, RZ, R7 ;  /* 0x000000ffff067224 */ /* 0x000fe200078e0007 */
[----:B------:R-:W-:-:S03]  /*0270*/  SHF.R.S32.HI R7, RZ, 0x1f, R2 ;  /* 0x0000001fff077819 */ /* 0x000fc60000011402 */
[----:B------:R-:W-:Y:S01]  /*0280*/  @!P2 IMAD.MOV R6, RZ, RZ, -R6 ;  /* 0x000000ffff06a224 */ /* 0x000fe200078e0a06 */
[----:B------:R-:W-:Y:S02]  /*0290*/  @!P1 LOP3.LUT R6, RZ, R0, RZ, 0x33, !PT ;  /* 0x00000000ff069212 */ /* 0x000fe400078e33ff */
[----:B------:R-:W-:-:S03]  /*02a0*/  LEA.HI R7, R7, R2, RZ, 0x9 ;  /* 0x0000000207077211 */ /* 0x000fc600078f48ff */
[----:B------:R-:W-:Y:S02]  /*02b0*/  IMAD.SHL.U32 R2, R6, 0x8, RZ ;  /* 0x0000000806027824 */ /* 0x000fe400078e00ff */
[----:B------:R-:W-:-:S03]  /*02c0*/  IMAD.MOV R6, RZ, RZ, -R6 ;  /* 0x000000ffff067224 */ /* 0x000fc600078e0a06 */
[----:B------:R-:W-:Y:S01]  /*02d0*/  LEA.HI.SX32 R7, R7, -R2, 0x17 ;  /* 0x8000000207077211 */ /* 0x000fe200078fbaff */
[----:B------:R-:W-:Y:S02]  /*02e0*/  IMAD R15, R0, R6, R3 ;  /* 0x00000006000f7224 */ /* 0x000fe400078e0203 */
[----:B------:R-:W-:Y:S01]  /*02f0*/  IMAD.MOV.U32 R6, RZ, RZ, RZ ;  /* 0x000000ffff067224 */ /* 0x000fe200078e00ff */
[----:B------:R-:W-:Y:S02]  /*0300*/  VIMNMX R8, PT, PT, R7, 0x8, PT ;  /* 0x0000000807087848 */ /* 0x000fe40003fe0100 */
[----:B------:R-:W-:Y:S02]  /*0310*/  IABS R13, R15 ;  /* 0x0000000f000d7213 */ /* 0x000fe40000000000 */
[----:B------:R-:W-:-:S04]  /*0320*/  IABS R11, R8 ;  /* 0x00000008000b7213 */ /* 0x000fc80000000000 */
[----:B------:R-:W1:Y:S08]  /*0330*/  I2F.RP R9, R11 ;  /* 0x0000000b00097306 */ /* 0x000e700000209400 */
[----:B-1----:R-:W1:Y:S02]  /*0340*/  MUFU.RCP R9, R9 ;  /* 0x0000000900097308 */ /* 0x002e640000001000 */
[----:B-1----:R-:W-:-:S06]  /*0350*/  VIADD R7, R9, 0xffffffe ;  /* 0x0ffffffe09077836 */ /* 0x002fcc0000000000 */
[----:B------:R-:W1:Y:S02]  /*0360*/  F2I.FTZ.U32.TRUNC.NTZ R7, R7 ;  /* 0x0000000700077305 */ /* 0x000e64000021f000 */
[----:B-1----:R-:W-:-:S04]  /*0370*/  IMAD.MOV R10, RZ, RZ, -R7 ;  /* 0x000000ffff0a7224 */ /* 0x002fc800078e0a07 */
[----:B------:R-:W-:-:S04]  /*0380*/  IMAD.MOV.U32 R0, RZ, RZ, R10 ;  /* 0x000000ffff007224 */ /* 0x000fc800078e000a */
[----:B------:R-:W-:Y:S01]  /*0390*/  IMAD R3, R0, R11, RZ ;  /* 0x0000000b00037224 */ /* 0x000fe200078e02ff */
[----:B------:R-:W-:-:S03]  /*03a0*/  IABS R0, R8 ;  /* 0x0000000800007213 */ /* 0x000fc60000000000 */
[----:B------:R-:W-:-:S04]  /*03b0*/  IMAD.HI.U32 R6, R7, R3, R6 ;  /* 0x0000000307067227 */ /* 0x000fc800078e0006 */
[----:B------:R-:W-:Y:S02]  /*03c0*/  IMAD.MOV R0, RZ, RZ, -R0 ;  /* 0x000000ffff007224 */ /* 0x000fe400078e0a00 */
        /* <DEDUP_REMOVED lines=8> */
[----:B------:R-:W-:Y:S02]  /*0450*/  ISETP.GE.AND P2, PT, R0, RZ, PT ;  /* 0x000000ff0000720c */ /* 0x000fe40003f46270 */
[----:B--2---:R-:W-:-:S05]  /*0460*/  LOP3.LUT R0, R14, 0x1ff, RZ, 0xc0, !PT ;  /* 0x000001ff0e007812 */ /* 0x004fca00078ec0ff */
[----:B------:R-:W-:-:S06]  /*0470*/  @P0 VIADD R6, R6, 0x1 ;  /* 0x0000000106060836 */ /* 0x000fcc0000000000 */
[----:B------:R-:W-:Y:S01]  /*0480*/  @!P2 IMAD.MOV R6, RZ, RZ, -R6 ;  /* 0x000000ffff06a224 */ /* 0x000fe200078e0a06 */
[----:B------:R-:W-:-:S05]  /*0490*/  @!P1 LOP3.LUT R6, RZ, R8, RZ, 0x33, !PT ;  /* 0x00000008ff069212 */ /* 0x000fca00078e33ff */
[----:B------:R-:W-:Y:S02]  /*04a0*/  IMAD.MOV R3, RZ, RZ, -R6 ;  /* 0x000000ffff037224 */ /* 0x000fe400078e0a06 */
[----:B------:R-:W-:Y:S02]  /*04b0*/  IMAD.SHL.U32 R29, R6, 0x100, RZ ;  /* 0x00000100061d7824 */ /* 0x000fe400078e00ff */
[----:B------:R-:W-:-:S04]  /*04c0*/  IMAD R3, R8, R3, R15 ;  /* 0x0000000308037224 */ /* 0x000fc800078e020f */
[----:B------:R-:W-:-:S04]  /*04d0*/  IMAD.IADD R3, R2, 0x1, R3 ;  /* 0x0000000102037824 */ /* 0x000fc800078e0203 */
[----:B------:R-:W-:Y:S01]  /*04e0*/  IMAD R28, R3, 0x200, R0 ;  /* 0x00000200031c7824 */ /* 0x000fe200078e0200 */
[----:B------:R-:W-:-:S04]  /*04f0*/  LOP3.LUT R3, R14, 0x180, RZ, 0xc0, !PT ;  /* 0x000001800e037812 */ /* 0x000fc800078ec0ff */
[----:B------:R1:W-:Y:S04]  /*0500*/  STL [R1+0xcb8], R28 ;  /* 0x000cb81c01007387 */ /* 0x0003e80000100800 */
[----:B------:R1:W-:Y:S01]  /*0510*/  STL [R1+0x6b0], R29 ;  /* 0x0006b01d01007387 */ /* 0x0003e20000100800 */
[----:B0-----:R-:W-:Y:S05]  /*0520*/  BRA.U UP0, `(.L_x_0) ;  /* 0x0000000500dc7547 */ /* 0x001fea000b800000 */
[----:B------:R-:W-:Y:S01]  /*0530*/  IMAD.SHL.U32 R0, R14, 0x40, RZ ;  /* 0x000000400e007824 */ /* 0x000fe200078e00ff */
[----:B------:R-:W-:Y:S02]  /*0540*/  CS2R R24, SRZ ;  /* 0x0000000000187805 */ /* 0x000fe4000001ff00 */
[----:B------:R-:W-:Y:S02]  /*0550*/  CS2R R26, SRZ ;  /* 0x00000000001a7805 */ /* 0x000fe4000001ff00 */
[----:B------:R-:W-:Y:S02]  /*0560*/  CS2R R20, SRZ ;  /* 0x0000000000147805 */ /* 0x000fe4000001ff00 */
[----:B------:R-:W-:Y:S01]  /*0570*/  CS2R R22, SRZ ;  /* 0x0000000000167805 */ /* 0x000fe2000001ff00 */
[----:B------:R0:W-:Y:S01]  /*0580*/  STL [R1+0xcbc], R0 ;  /* 0x000cbc0001007387 */ /* 0x0001e20000100800 */
[----:B------:R-:W-:Y:S02]  /*0590*/  CS2R R16, SRZ ;  /* 0x0000000000107805 */ /* 0x000fe4000001ff00 */
[----:B------:R-:W-:-:S02]  /*05a0*/  CS2R R18, SRZ ;  /* 0x0000000000127805 */ /* 0x000fc4000001ff00 */
[----:B------:R-:W-:Y:S01]  /*05b0*/  CS2R R12, SRZ ;  /* 0x00000000000c7805 */ /* 0x000fe2000001ff00 */
[----:B------:R0:W-:Y:S01]  /*05c0*/  STL [R1], RZ ;  /* 0x000000ff01007387 */ /* 0x0001e20000100800 */
[----:B------:R-:W-:Y:S02]  /*05d0*/  CS2R R14, SRZ ;  /* 0x00000000000e7805 */ /* 0x000fe4000001ff00 */
[----:B------:R-:W-:Y:S02]  /*05e0*/  CS2R R8, SRZ ;  /* 0x0000000000087805 */ /* 0x000fe4000001ff00 */
[----:B------:R-:W-:Y:S01]  /*05f0*/  CS2R R10, SRZ ;  /* 0x00000000000a7805 */ /* 0x000fe2000001ff00 */
[----:B------:R0:W-:Y:S01]  /*0600*/  STL [R1+0x4], RZ ;  /* 0x000004ff01007387 */ /* 0x0001e20000100800 */
[----:B------:R-:W-:Y:S02]  /*0610*/  CS2R R4, SRZ ;  /* 0x0000000000047805 */ /* 0x000fe4000001ff00 */
[----:B------:R-:W-:Y:S01]  /*0620*/  CS2R R6, SRZ ;  /* 0x0000000000067805 */ /* 0x000fe2000001ff00 */
[----:B------:R0:W-:Y:S04]  /*0630*/  STL [R1+0x8], RZ ;  /* 0x000008ff01007387 */ /* 0x0001e80000100800 */
        /* <DEDUP_REMOVED lines=100> */
[----:B------:R0:W-:Y:S01]  /*0c80*/  STL [R1+0x25c], RZ ;  /* 0x00025cff01007387 */ /* 0x0001e20000100800 */
[----:B------:R-:W-:Y:S05]  /*0c90*/  BRA `(.L_x_1) ;  /* 0x00000350006c7947 */ /* 0x000fea0003800000 */
.L_x_0:
[----:B------:R-:W-:Y:S01]  /*0ca0*/  IABS R0, R4 ;  /* 0x0000000400007213 */ /* 0x000fe20000000000 */
[----:B------:R0:W-:Y:S01]  /*0cb0*/  STL [R1+0xdcc], R5 ;  /* 0x000dcc0501007387 */ /* 0x0001e20000100800 */
[----:B------:R-:W-:Y:S01]  /*0cc0*/  IABS R2, R5 ;  /* 0x0000000500027213 */ /* 0x000fe20000000000 */
[----:B------:R-:W2:Y:S01]  /*0cd0*/  LDCU UR5, c[0x0][0x3ac] ;  /* 0x00007580ff0577ac */ /* 0x000ea20008000800 */
[----:B------:R-:W3:Y:S01]  /*0ce0*/  I2F.RP R8, R0 ;  /* 0x0000000000087306 */ /* 0x000ee20000209400 */
[----:B------:R-:W-:Y:S02]  /*0cf0*/  IABS R11, R28 ;  /* 0x0000001c000b7213 */ /* 0x000fe40000000000 */
[----:B------:R-:W-:Y:S01]  /*0d00*/  ISETP.GE.AND P4, PT, R28, RZ, PT ;  /* 0x000000ff1c00720c */ /* 0x000fe20003f86270 */
[----:B------:R-:W4:Y:S01]  /*0d10*/  LDCU.128 UR12, c[0x0][0x380] ;  /* 0x00007000ff0c77ac */ /* 0x000f220008000c00 */
[----:B------:R-:W-:-:S03]  /*0d20*/  ISETP.NE.AND P2, PT, R4, RZ, PT ;  /* 0x000000ff0400720c */ /* 0x000fc60003f45270 */
[----:B------:R-:W5:Y:S01]  /*0d30*/  I2F.RP R10, R2 ;  /* 0x00000002000a7306 */ /* 0x000f620000209400 */
[----:B------:R-:W1:Y:S01]  /*0d40*/  LDCU UR4, c[0x0][0x3a4] ;  /* 0x00007480ff0477ac */ /* 0x000e620008000800 */
[----:B------:R-:W0:Y:S06]  /*0d50*/  LDCU UR6, c[0x0][0x3b0] ;  /* 0x00007600ff0677ac */ /* 0x000e2c0008000800 */
[----:B---3--:R-:W3:Y:S01]  /*0d60*/  MUFU.RCP R8, R8 ;  /* 0x0000000800087308 */ /* 0x008ee20000001000 */
[----:B------:R-:W0:Y:S07]  /*0d70*/  LDCU UR16, c[0x0][0x3a0] ;  /* 0x00007400ff1077ac */ /* 0x000e2e0008000800 */
[----:B-----5:R-:W5:Y:S01]  /*0d80*/  MUFU.RCP R10, R10 ;  /* 0x0000000a000a7308 */ /* 0x020f620000001000 */
[----:B---3--:R-:W-:-:S07]  /*0d90*/  VIADD R6, R8, 0xffffffe ;  /* 0x0ffffffe08067836 */ /* 0x008fce0000000000 */
[----:B------:R3:W0:Y:S01]  /*0da0*/  F2I.FTZ.U32.TRUNC.NTZ R7, R6 ;  /* 0x0000000600077305 */ /* 0x000622000021f000 */
[----:B-----5:R-:W-:Y:S02]  /*0db0*/  VIADD R8, R10, 0xffffffe ;  /* 0x0ffffffe0a087836 */ /* 0x020fe40000000000 */
[----:B---3--:R-:W-:Y:S02]  /*0dc0*/  IMAD.MOV.U32 R6, RZ, RZ, RZ ;  /* 0x000000ffff067224 */ /* 0x008fe400078e00ff */
[----:B0-----:R-:W-:-:S04]  /*0dd0*/  IMAD.MOV R9, RZ, RZ, -R7 ;  /* 0x000000ffff097224 */ /* 0x001fc800078e0a07 */
[----:B------:R-:W-:-:S04]  /*0de0*/  IMAD R9, R9, R0, RZ ;  /* 0x0000000009097224 */ /* 0x000fc800078e02ff */
[----:B------:R-:W-:Y:S01]  /*0df0*/  IMAD.HI.U32 R7, R7, R9, R6 ;  /* 0x0000000907077227 */ /* 0x000fe200078e0006 */
[----:B------:R-:W-:Y:S01]  /*0e00*/  LEA.HI R6, R3, R29, RZ, 0x19 ;  /* 0x0000001d03067211 */ /* 0x000fe200078fc8ff */
[----:B------:R0:W3:Y:S04]  /*0e10*/  F2I.FTZ.U32.TRUNC.NTZ R9, R8 ;  /* 0x0000000800097305 */ /* 0x0000e8000021f000 */
[----:B------:R-:W-:-:S04]  /*0e20*/  IMAD.HI.U32 R7, R7, R11, RZ ;  /* 0x0000000b07077227 */ /* 0x000fc800078e00ff */
[----:B------:R-:W-:Y:S02]  /*0e30*/  IMAD.MOV R7, RZ, RZ, -R7 ;  /* 0x000000ffff077224 */ /* 0x000fe400078e0a07 */
[----:B0-----:R-:W-:Y:S02]  /*0e40*/  IMAD.MOV.U32 R8, RZ, RZ, RZ ;  /* 0x000000ffff087224 */ /* 0x001fe400078e00ff */
[----:B------:R-:W-:Y:S02]  /*0e50*/  IMAD R7, R0, R7, R11 ;  /* 0x0000000700077224 */ /* 0x000fe400078e020b */
[----:B------:R-:W-:Y:S02]  /*0e60*/  VIADD R13, R6, 0xf0 ;  /* 0x000000f0060d7836 */ /* 0x000fe40000000000 */
[----:B---3--:R-:W-:Y:S01]  /*0e70*/  IMAD.MOV R10, RZ, RZ, -R9 ;  /* 0x000000ffff0a7224 */ /* 0x008fe200078e0a09 */
[----:B------:R-:W-:Y:S01]  /*0e80*/  ISETP.GT.U32.AND P0, PT, R0, R7, PT ;  /* 0x000000070000720c */ /* 0x000fe20003f04070 */
[----:B------:R-:W-:Y:S01]  /*0e90*/  VIADD R12, R6, 0xec ;  /* 0x000000ec060c7836 */ /* 0x000fe20000000000 */
[----:B------:R-:W-:Y:S01]  /*0ea0*/  IABS R17, R13 ;  /* 0x0000000d00117213 */ /* 0x000fe20000000000 */
[----:B------:R-:W-:-:S02]  /*0eb0*/  IMAD.MOV.U32 R3, RZ, RZ, R10 ;  /* 0x000000ffff037224 */ /* 0x000fc400078e000a */
[C---:B------:R-:W-:Y:S01]  /*0ec0*/  VIADD R10, R6.reuse, 0xfc ;  /* 0x000000fc060a7836 */ /* 0x040fe20000000000 */
[----:B------:R-:W-:Y:S01]  /*0ed0*/  IABS R18, R12 ;  /* 0x0000000c00127213 */ /* 0x000fe20000000000 */
[----:B------:R-:W-:Y:S02]  /*0ee0*/  IMAD R3, R3, R2, RZ ;  /* 0x0000000203037224 */ /* 0x000fe400078e02ff */
[----:B-1----:R-:W-:Y:S01]  /*0ef0*/  VIADD R28, R6, 0xb8 ;  /* 0x000000b8061c7836 */ /* 0x002fe20000000000 */
[----:B------:R-:W-:Y:S01]  /*0f00*/  IABS R14, R10 ;  /* 0x0000000a000e7213 */ /* 0x000fe20000000000 */
[----:B------:R-:W-:Y:S01]  /*0f10*/  IMAD.HI.U32 R3, R9, R3, R8 ;  /* 0x0000000309037227 */ /* 0x000fe200078e0008 */
[----:B------:R-:W-:-:S03]  /*0f20*/  ISETP.GE.AND P5, PT, R10, RZ, PT ;  /* 0x000000ff0a00720c */ /* 0x000fc60003fa6270 */
[----:B------:R-:W-:Y:S02]  /*0f30*/  @!P0 IMAD.IADD R7, R7, 0x1, -R0 ;  /* 0x0000000107078824 */ /* 0x000fe400078e0a00 */
[----:B------:R-:W-:-:S03]  /*0f40*/  IMAD.HI.U32 R8, R3, R14, RZ ;  /* 0x0000000e03087227 */ /* 0x000fc600078e00ff */
[----:B------:R-:W-:Y:S01]  /*0f50*/  ISETP.GT.U32.AND P0, PT, R0, R7, PT ;  /* 0x000000070000720c */ /* 0x000fe20003f04070 */
[----:B------:R-:W-:Y:S02]  /*0f60*/  IMAD.MOV R9, RZ, RZ, -R8 ;  /* 0x000000ffff097224 */ /* 0x000fe400078e0a08 */
[----:B------:R-:W-:Y:S02]  /*0f70*/  VIADD R8, R6, 0xf8 ;  /* 0x000000f806087836 */ /* 0x000fe40000000000 */
[----:B------:R-:W-:Y:S02]  /*0f80*/  IMAD R14, R2, R9, R14 ;  /* 0x00000009020e7224 */ /* 0x000fe400078e020e */
[C---:B------:R-:W-:Y:S01]  /*0f90*/  IMAD.HI.U32 R9, R3.reuse, R18, RZ ;  /* 0x0000001203097227 */ /* 0x040fe200078e00ff */
[----:B------:R-:W-:Y:S02]  /*0fa0*/  IABS R15, R8 ;  /* 0x00000008000f7213 */ /* 0x000fe40000000000 */
[----:B------:R-:W-:Y:S01]  /*0fb0*/  ISETP.GE.AND P3, PT, R8, RZ, PT ;  /* 0x000000ff0800720c */ /* 0x000fe20003f66270 */
[----:B------:R-:W-:-:S04]  /*0fc0*/  IMAD.HI.U32 R8, R3, R17, RZ ;  /* 0x0000001103087227 */ /* 0x000fc800078e00ff */
[----:B------:R-:W-:Y:S01]  /*0fd0*/  @!P0 IMAD.IADD R7, R7, 0x1, -R0 ;  /* 0x0000000107078824 */ /* 0x000fe200078e0a00 */
[----:B------:R-:W-:Y:S01]  /*0fe0*/  ISETP.GT.U32.AND P0, PT, R2, R14, PT ;  /* 0x0000000e0200720c */ /* 0x000fe20003f04070 */
[----:B------:R-:W-:Y:S02]  /*0ff0*/  VIADD R0, R6, 0xf4 ;  /* 0x000000f406007836 */ /* 0x000fe40000000000 */
[----:B------:R-:W-:Y:S02]  /*1000*/  IMAD.MOV R8, RZ, RZ, -R8 ;  /* 0x000000ffff087224 */ /* 0x000fe400078e0a08 */
[----:B------:R-:W-:Y:S01]  /*1010*/  IMAD.MOV R9, RZ, RZ, -R9 ;  /* 0x000000ffff097224 */ /* 0x000fe200078e0a09 */
[----:B------:R-:W-:Y:S01]  /*1020*/  ISETP.GE.AND P1, PT, R0, RZ, PT ;  /* 0x000000ff0000720c */ /* 0x000fe20003f26270 */
[----:B------:R-:W-:Y:S01]  /*1030*/  IMAD R17, R2, R8, R17 ;  /* 0x0000000802117224 */ /* 0x000fe200078e0211 */
[----:B------:R-:W-:Y:S01]  /*1040*/  IABS R16, R0 ;  /* 0x0000000000107213 */ /* 0x000fe20000000000 */
[----:B------:R-:W-:-:S04]  /*1050*/  IMAD.HI.U32 R0, R3, R15, RZ ;  /* 0x0000000f03007227 */ /* 0x000fc800078e00ff */
[----:B------:R-:W-:Y:S02]  /*1060*/  IMAD.MOV R10, RZ, RZ, -R0 ;  /* 0x000000ffff0a7224 */ /* 0x000fe400078e0a00 */
[----:B------:R-:W-:-:S04]  /*1070*/  IMAD.HI.U32 R0, R3, R16, RZ ;  /* 0x0000001003007227 */ /* 0x000fc800078e00ff */
[----:B------:R-:W-:Y:S02]  /*1080*/  IMAD.MOV R11, RZ, RZ, -R0 ;  /* 0x000000ffff0b7224 */ /* 0x000fe400078e0a00 */
[----:B------:R-:W-:Y:S02]  /*1090*/  IMAD.MOV.U32 R0, RZ, RZ, R7 ;  /* 0x000000ffff007224 */ /* 0x000fe400078e0007 */
[C---:B------:R-:W-:Y:S02]  /*10a0*/  IMAD R15, R2.reuse, R10, R15 ;  /* 0x0000000a020f7224 */ /* 0x040fe400078e020f */
[----:B------:R-:W-:Y:S01]  /*10b0*/  @!P4 IMAD.MOV R0, RZ, RZ, -R0 ;  /* 0x000000ffff00c224 */ /* 0x000fe200078e0a00 */
[----:B------:R-:W-:Y:S01]  /*10c0*/  @!P2 LOP3.LUT R0, RZ, R4, RZ, 0x33, !PT ;  /* 0x00000004ff00a212 */ /* 0x000fe200078e33ff */
[C---:B------:R-:W-:Y:S01]  /*10d0*/  IMAD R16, R2.reuse, R11, R16 ;  /* 0x0000000b02107224 */ /* 0x040fe200078e0210 */
[----:B------:R-:W-:Y:S01]  /*10e0*/  ISETP.GT.U32.AND P2, PT, R2, R15, PT ;  /* 0x0000000f0200720c */ /* 0x000fe20003f44070 */
[----:B------:R-:W-:-:S02]  /*10f0*/  VIADD R11, R6, 0xe8 ;  /* 0x000000e8060b7836 */ /* 0x000fc40000000000 */
[----:B------:R-:W-:Y:S01]  /*1100*/  VIADD R10, R6, 0xe4 ;  /* 0x000000e4060a7836 */ /* 0x000fe20000000000 */
[----:B------:R-:W-:Y:S01]  /*1110*/  ISETP.GT.U32.AND P4, PT, R2, R16, PT ;  /* 0x000000100200720c */ /* 0x000fe20003f84070 */
[----:B------:R-:W-:Y:S01]  /*1120*/  @!P0 IMAD.IADD R14, R14, 0x1, -R2 ;  /* 0x000000010e0e8824 */ /* 0x000fe200078e0a02 */
[----:B------:R-:W-:Y:S01]  /*1130*/  IABS R19, R11 ;  /* 0x0000000b00137213 */ /* 0x000fe20000000000 */
[----:B------:R-:W-:Y:S01]  /*1140*/  IMAD R18, R2, R9, R18 ;  /* 0x0000000902127224 */ /* 0x000fe200078e0212 */
[----:B------:R-:W-:Y:S01]  /*1150*/  IABS R20, R10 ;  /* 0x0000000a00147213 */ /* 0x000fe20000000000 */
[----:B------:R-:W-:Y:S01]  /*1160*/  VIADD R8, R6, 0xe0 ;  /* 0x000000e006087836 */ /* 0x000fe20000000000 */
[----:B------:R-:W-:Y:S01]  /*1170*/  ISETP.GT.U32.AND P0, PT, R2, R14, PT ;  /* 0x0000000e0200720c */ /* 0x000fe20003f04070 */
[----:B------:R-:W-:Y:S01]  /*1180*/  IMAD.HI.U32 R4, R3, R19, RZ ;  /* 0x0000001303047227 */ /* 0x000fe200078e00ff */
[----:B------:R-:W-:Y:S02]  /*1190*/  STL [R1+0xd50], R0 ;  /* 0x000d500001007387 */ /* 0x000fe40000100800 */
[----:B------:R-:W-:Y:S01]  /*11a0*/  IABS R21, R8 ;  /* 0x0000000800157213 */ /* 0x000fe20000000000 */
[----:B------:R-:W-:-:S02]  /*11b0*/  @!P2 IMAD.IADD R15, R15, 0x1, -R2 ;  /* 0x000000010f0fa824 */ /* 0x000fc400078e0a02 */
[----:B------:R-:W-:Y:S01]  /*11c0*/  @!P4 IMAD.IADD R16, R16, 0x1, -R2 ;  /* 0x000000011010c824 */ /* 0x000fe200078e0a02 */
[C---:B------:R-:W-:Y:S01]  /*11d0*/  ISETP.GT.U32.AND P4, PT, R2.reuse, R17, PT ;  /* 0x000000110200720c */ /* 0x040fe20003f84070 */
[----:B------:R-:W-:Y:S01]  /*11e0*/  IMAD.HI.U32 R22, R3, R20, RZ ;  /* 0x0000001403167227 */ /* 0x000fe200078e00ff */
[C---:B------:R-:W-:Y:S02]  /*11f0*/  ISETP.GT.U32.AND P2, PT, R2.reuse, R15, PT ;  /* 0x0000000f0200720c */ /* 0x040fe40003f44070 */
[C---:B------:R-:W-:Y:S01]  /*1200*/  ISETP.GT.U32.AND P6, PT, R2.reuse, R16, PT ;  /* 0x000000100200720c */ /* 0x040fe20003fc4070 */
[----:B------:R-:W-:Y:S02]  /*1210*/  IMAD.MOV R4, RZ, RZ, -R4 ;  /* 0x000000ffff047224 */ /* 0x000fe400078e0a04 */
[----:B------:R-:W-:Y:S02]  /*1220*/  IMAD.MOV R23, RZ, RZ, -R22 ;  /* 0x000000ffff177224 */ /* 0x000fe400078e0a16 */
[----:B------:R-:W-:-:S02]  /*1230*/  IMAD R19, R2, R4, R19 ;  /* 0x0000000402137224 */ /* 0x000fc400078e0213 */
[----:B------:R-:W-:Y:S02]  /*1240*/  IMAD R20, R2, R23, R20 ;  /* 0x0000001702147224 */ /* 0x000fe400078e0214 */
[--C-:B------:R-:W-:Y:S01]  /*1250*/  @!P0 IMAD.IADD R14, R14, 0x1, -R2.reuse ;  /* 0x000000010e0e8824 */ /* 0x100fe200078e0a02 */
[C---:B------:R-:W-:Y:S01]  /*1260*/  ISETP.GT.U32.AND P0, PT, R2.reuse, R18, PT ;  /* 0x000000120200720c */ /* 0x040fe20003f04070 */
[--C-:B------:R-:W-:Y:S01]  /*1270*/  @!P2 IMAD.IADD R15, R15, 0x1, -R2.reuse ;  /* 0x000000010f0fa824 */ /* 0x100fe200078e0a02 */
[----:B------:R-:W-:Y:S01]  /*1280*/  ISETP.GT.U32.AND P2, PT, R2, R19, PT ;  /* 0x000000130200720c */ /* 0x000fe20003f44070 */
[--C-:B------:R-:W-:Y:S01]  /*1290*/  @!P6 IMAD.IADD R16, R16, 0x1, -R2.reuse ;  /* 0x000000011010e824 */ /* 0x100fe200078e0a02 */
[----:B------:R-:W-:Y:S01]  /*12a0*/  ISETP.GT.U32.AND P6, PT, R2, R20, PT ;  /* 0x000000140200720c */ /* 0x000fe20003fc4070 */
[----:B------:R-:W-:Y:S02]  /*12b0*/  VIADD R9, R6, 0xdc ;  /* 0x000000dc06097836 */ /* 0x000fe40000000000 */
[----:B------:R-:W-:Y:S01]  /*12c0*/  @!P4 IMAD.IADD R17, R17, 0x1, -R2 ;  /* 0x000000011111c824 */ /* 0x000fe200078e0a02 */
[----:B------:R-:W-:Y:S01]  /*12d0*/  ISETP.GE.AND P4, PT, R13, RZ, PT ;  /* 0x000000ff0d00720c */ /* 0x000fe20003f86270 */
[----:B------:R-:W-:Y:S01]  /*12e0*/  IMAD.HI.U32 R4, R3, R21, RZ ;  /* 0x0000001503047227 */ /* 0x000fe200078e00ff */
[----:B------:R-:W-:-:S03]  /*12f0*/  IABS R7, R9 ;  /* 0x0000000900077213 */ /* 0x000fc60000000000 */
[--C-:B------:R-:W-:Y:S01]  /*1300*/  @!P0 IMAD.IADD R18, R18, 0x1, -R2.reuse ;  /* 0x0000000112128824 */ /* 0x100fe200078e0a02 */
[----:B------:R-:W-:Y:S01]  /*1310*/  ISETP.GE.AND P0, PT, R12, RZ, PT ;  /* 0x000000ff0c00720c */ /* 0x000fe20003f06270 */
[--C-:B------:R-:W-:Y:S01]  /*1320*/  @!P2 IMAD.IADD R19, R19, 0x1, -R2.reuse ;  /* 0x000000011313a824 */ /* 0x100fe200078e0a02 */
[----:B------:R-:W-:Y:S01]  /*1330*/  ISETP.GT.U32.AND P2, PT, R2, R17, PT ;  /* 0x000000110200720c */ /* 0x000fe20003f44070 */
[----:B------:R-:W-:Y:S02]  /*1340*/  @!P6 IMAD.IADD R20, R20, 0x1, -R2 ;  /* 0x000000011414e824 */ /* 0x000fe400078e0a02 */
[----:B------:R-:W-:Y:S01]  /*1350*/  IMAD.MOV R4, RZ, RZ, -R4 ;  /* 0x000000ffff047224 */ /* 0x000fe200078e0a04 */
[----:B------:R-:W-:Y:S01]  /*1360*/  ISETP.GT.U32.AND P6, PT, R2, R19, PT ;  /* 0x000000130200720c */ /* 0x000fe20003fc4070 */
[----:B------:R-:W-:-:S04]  /*1370*/  IMAD.HI.U32 R22, R3, R7, RZ ;  /* 0x0000000703167227 */ /* 0x000fc800078e00ff */
[----:B------:R-:W-:Y:S02]  /*1380*/  VIADD R12, R6, 0xd8 ;  /* 0x000000d8060c7836 */ /* 0x000fe40000000000 */
[----:B------:R-:W-:Y:S01]  /*1390*/  @!P3 IMAD.MOV R15, RZ, RZ, -R15 ;  /* 0x000000ffff0fb224 */ /* 0x000fe200078e0a0f */
[C---:B------:R-:W-:Y:S01]  /*13a0*/  ISETP.GT.U32.AND P3, PT, R2.reuse, R20, PT ;  /* 0x000000140200720c */ /* 0x040fe20003f64070 */
[----:B------:R-:W-:Y:S01]  /*13b0*/  IMAD R21, R2, R4, R21 ;  /* 0x0000000402157224 */ /* 0x000fe200078e0215 */
[----:B------:R-:W-:Y:S01]  /*13c0*/  IABS R13, R12 ;  /* 0x0000000c000d7213 */ /* 0x000fe20000000000 */
[----:B------:R-:W-:Y:S02]  /*13d0*/  IMAD.MOV R22, RZ, RZ, -R22 ;  /* 0x000000ffff167224 */ /* 0x000fe400078e0a16 */
[----:B------:R-:W-:Y:S02]  /*13e0*/  VIADD R4, R6, 0xd4 ;  /* 0x000000d406047836 */ /* 0x000fe40000000000 */
[----:B------:R-:W-:Y:S01]  /*13f0*/  @!P5 IMAD.MOV R14, RZ, RZ, -R14 ;  /* 0x000000ffff0ed224 */ /* 0x000fe200078e0a0e */
[C---:B------:R-:W-:Y:S01]  /*1400*/  ISETP.GT.U32.AND P5, PT, R2.reuse, R18, PT ;  /* 0x000000120200720c */ /* 0x040fe20003fa4070 */
[C---:B------:R-:W-:Y:S01]  /*1410*/  IMAD R7, R2.reuse, R22, R7 ;  /* 0x0000001602077224 */ /* 0x040fe200078e0207 */
[----:B------:R-:W-:Y:S01]  /*1420*/  IABS R22, R4 ;  /* 0x0000000400167213 */ /* 0x000fe20000000000 */
[----:B------:R-:W-:Y:S01]  /*1430*/  @!P2 IMAD.IADD R17, R17, 0x1, -R2 ;  /* 0x000000011111a824 */ /* 0x000fe200078e0a02 */
[----:B------:R-:W-:Y:S01]  /*1440*/  ISETP.GE.AND P2, PT, R11, RZ, PT ;  /* 0x000000ff0b00720c */ /* 0x000fe20003f46270 */
[----:B------:R-:W-:Y:S01]  /*1450*/  IMAD.MOV.U32 R11, RZ, RZ, R13 ;  /* 0x000000ffff0b7224 */ /* 0x000fe200078e000d */
[----:B------:R-:W-:Y:S01]  /*1460*/  STL [R1+0xdd0], R14 ;  /* 0x000dd00e01007387 */ /* 0x000fe20000100800 */
[----:B------:R-:W-:Y:S01]  /*1470*/  @!P1 IMAD.MOV R16, RZ, RZ, -R16 ;  /* 0x000000ffff109224 */ /* 0x000fe200078e0a10 */
[----:B------:R-:W-:Y:S01]  /*1480*/  ISETP.GT.U32.AND P1, PT, R2, R21, PT ;  /* 0x000000150200720c */ /* 0x000fe20003f24070 */
[----:B------:R-:W-:Y:S01]  /*1490*/  @!P6 IMAD.IADD R19, R19, 0x1, -R2 ;  /* 0x000000011313e824 */ /* 0x000fe200078e0a02 */
[----:B------:R-:W-:Y:S01]  /*14a0*/  ISETP.GE.AND P6, PT, R10, RZ, PT ;  /* 0x000000ff0a00720c */ /* 0x000fe20003fc6270 */
[----:B------:R-:W-:Y:S01]  /*14b0*/  IMAD.MOV.U32 R13, RZ, RZ, R22 ;  /* 0x000000ffff0d7224 */ /* 0x000fe200078e0016 */
[----:B------:R-:W-:Y:S01]  /*14c0*/  STL [R1+0xdd4], R15 ;  /* 0x000dd40f01007387 */ /* 0x000fe20000100800 */
[----:B------:R-:W-:-:S03]  /*14d0*/  IMAD.HI.U32 R10, R3, R11, RZ ;  /* 0x0000000b030a7227 */ /* 0x000fc600078e00ff */
[----:B------:R-:W-:Y:S01]  /*14e0*/  STL [R1+0xdd8], R16 ;  /* 0x000dd81001007387 */ /* 0x000fe20000100800 */
[--C-:B------:R-:W-:Y:S01]  /*14f0*/  @!P3 IMAD.IADD R20, R20, 0x1, -R2.reuse ;  /* 0x000000011414b824 */ /* 0x100fe200078e0a02 */
[----:B------:R-:W-:Y:S01]  /*1500*/  ISETP.GE.AND P3, PT, R8, RZ, PT ;  /* 0x000000ff0800720c */ /* 0x000fe20003f66270 */
[----:B------:R-:W-:Y:S01]  /*1510*/  @!P5 IMAD.IADD R18, R18, 0x1, -R2 ;  /* 0x000000011212d824 */ /* 0x000fe200078e0a02 */
[----:B------:R-:W-:Y:S01]  /*1520*/  ISETP.GT.U32.AND P5, PT, R2, R7, PT ;  /* 0x000000070200720c */ /* 0x000fe20003fa4070 */
[----:B------:R-:W-:-:S04]  /*1530*/  IMAD.HI.U32 R8, R3, R13, RZ ;  /* 0x0000000d03087227 */ /* 0x000fc800078e00ff */
[----:B------:R-:W-:Y:S02]  /*1540*/  IMAD.MOV R10, RZ, RZ, -R10 ;  /* 0x000000ffff0a7224 */ /* 0x000fe400078e0a0a */
[----:B------:R-:W-:Y:S02]  /*1550*/  IMAD.MOV R8, RZ, RZ, -R8 ;  /* 0x000000ffff087224 */ /* 0x000fe400078e0a08 */
[C---:B------:R-:W-:Y:S02]  /*1560*/  IMAD R11, R2.reuse, R10, R11 ;  /* 0x0000000a020b7224 */ /* 0x040fe400078e020b */
[----:B------:R-:W-:Y:S01]  /*1570*/  @!P1 IMAD.IADD R21, R21, 0x1, -R2 ;  /* 0x0000000115159824 */ /* 0x000fe200078e0a02 */
[----:B------:R-:W-:Y:S01]  /*1580*/  ISETP.GE.AND P1, PT, R9, RZ, PT ;  /* 0x000000ff0900720c */ /* 0x000fe20003f26270 */
[C---:B------:R-:W-:Y:S02]  /*1590*/  IMAD R13, R2.reuse, R8, R13 ;  /* 0x00000008020d7224 */ /* 0x040fe400078e020d */
[----:B------:R-:W-:Y:S01]  /*15a0*/  @!P2 IMAD.MOV R19, RZ, RZ, -R19 ;  /* 0x000000ffff13a224 */ /* 0x000fe200078e0a13 */
[C---:B------:R-:W-:Y:S01]  /*15b0*/  ISETP.GT.U32.AND P2, PT, R2.reuse, R11, PT ;  /* 0x0000000b0200720c */ /* 0x040fe20003f44070 */
[----:B------:R-:W-:Y:S01]  /*15c0*/  @!P4 IMAD.MOV R17, RZ, RZ, -R17 ;  /* 0x000000ffff11c224 */ /* 0x000fe200078e0a11 */
[C---:B------:R-:W-:Y:S01]  /*15d0*/  ISETP.GT.U32.AND P4, PT, R2.reuse, R21, PT ;  /* 0x000000150200720c */ /* 0x040fe20003f84070 */
[----:B------:R-:W-:Y:S01]  /*15e0*/  @!P6 IMAD.MOV R20, RZ, RZ, -R20 ;  /* 0x000000ffff14e224 */ /* 0x000fe200078e0a14 */
[----:B------:R-:W-:Y:S01]  /*15f0*/  ISETP.GT.U32.AND P6, PT, R2, R13, PT ;  /* 0x0000000d0200720c */ /* 0x000fe20003fc4070 */
[----:B------:R-:W-:Y:S01]  /*1600*/  @!P5 IMAD.IADD R7, R7, 0x1, -R2 ;  /* 0x000000010707d824 */ /* 0x000fe200078e0a02 */
[----:B------:R-:W-:Y:S01]  /*1610*/  ISETP.GE.AND P5, PT, R12, RZ, PT ;  /* 0x000000ff0c00720c */ /* 0x000fe20003fa6270 */
[----:B------:R-:W-:Y:S01]  /*1620*/  @!P0 IMAD.MOV R18, RZ, RZ, -R18 ;  /* 0x000000ffff128224 */ /* 0x000fe200078e0a12 */
[----:B------:R-:W-:Y:S01]  /*1630*/  STL [R1+0xddc], R17 ;  /* 0x000ddc1101007387 */ /* 0x000fe20000100800 */
[----:B------:R-:W-:Y:S01]  /*1640*/  VIADD R8, R6, 0xd0 ;  /* 0x000000d006087836 */ /* 0x000fe20000000000 */
[----:B------:R-:W-:Y:S01]  /*1650*/  ISETP.GT.U32.AND P0, PT, R2, R7, PT ;  /* 0x000000070200720c */ /* 0x000fe20003f04070 */
[----:B------:R-:W-:Y:S01]  /*1660*/  VIADD R10, R6, 0xcc ;  /* 0x000000cc060a7836 */ /* 0x000fe20000000000 */
[----:B------:R-:W-:Y:S01]  /*1670*/  STL [R1+0xde0], R18 ;  /* 0x000de01201007387 */ /* 0x000fe20000100800 */
[--C-:B------:R-:W-:Y:S01]  /*1680*/  @!P2 IMAD.IADD R11, R11, 0x1, -R2.reuse ;  /* 0x000000010b0ba824 */ /* 0x100fe200078e0a02 */
[----:B------:R-:W-:Y:S01]  /*1690*/  IABS R23, R8 ;  /* 0x0000000800177213 */ /* 0x000fe20000000000 */
[--C-:B------:R-:W-:Y:S01]  /*16a0*/  @!P4 IMAD.IADD R21, R21, 0x1, -R2.reuse ;  /* 0x000000011515c824 */ /* 0x100fe200078e0a02 */
[----:B------:R-:W-:Y:S01]  /*16b0*/  ISETP.GE.AND P4, PT, R4, RZ, PT ;  /* 0x000000ff0400720c */ /* 0x000fe20003f86270 */
[--C-:B------:R-:W-:Y:S01]  /*16c0*/  @!P6 IMAD.IADD R13, R13, 0x1, -R2.reuse ;  /* 0x000000010d0de824 */ /* 0x100fe200078e0a02 */
[----:B------:R-:W-:Y:S01]  /*16d0*/  ISETP.GT.U32.AND P6, PT, R2, R11, PT ;  /* 0x0000000b0200720c */ /* 0x000fe20003fc4070 */
[----:B------:R-:W-:Y:S01]  /*16e0*/  IMAD.HI.U32 R4, R3, R23, RZ ;  /* 0x0000001703047227 */ /* 0x000fe200078e00ff */
[----:B------:R-:W-:Y:S01]  /*16f0*/  IABS R9, R10 ;  /* 0x0000000a00097213 */ /* 0x000fe20000000000 */
[----:B------:R-:W-:Y:S01]  /*1700*/  STL [R1+0xde4], R19 ;  /* 0x000de41301007387 */ /* 0x000fe20000100800 */
[----:B------:R-:W-:Y:S01]  /*1710*/  ISETP.GE.AND P2, PT, R10, RZ, PT ;  /* 0x000000ff0a00720c */ /* 0x000fe20003f46270 */
[----:B------:R-:W-:Y:S01]  /*1720*/  @!P0 IMAD.IADD R7, R7, 0x1, -R2 ;  /* 0x0000000107078824 */ /* 0x000fe200078e0a02 */
[----:B------:R-:W-:Y:S01]  /*1730*/  ISETP.GE.AND P0, PT, R8, RZ, PT ;  /* 0x000000ff0800720c */ /* 0x000fe20003f06270 */
[----:B------:R-:W-:Y:S01]  /*1740*/  IMAD.MOV R4, RZ, RZ, -R4 ;  /* 0x000000ffff047224 */ /* 0x000fe200078e0a04 */
[----:B------:R-:W-:Y:S01]  /*1750*/  STL [R1+0xde8], R20 ;  /* 0x000de81401007387 */ /* 0x000fe20000100800 */
[----:B------:R-:W-:-:S02]  /*1760*/  IMAD.MOV.U32 R5, RZ, RZ, R7 ;  /* 0x000000ffff057224 */ /* 0x000fc400078e0007 */
[----:B------:R-:W-:Y:S02]  /*1770*/  IMAD R23, R2, R4, R23 ;  /* 0x0000000402177224 */ /* 0x000fe400078e0217 */
[----:B------:R-:W-:-:S04]  /*1780*/  IMAD.HI.U32 R8, R3, R9, RZ ;  /* 0x0000000903087227 */ /* 0x000fc800078e00ff */
[----:B------:R-:W-:Y:S01]  /*1790*/  @!P3 IMAD.MOV R21, RZ, RZ, -R21 ;  /* 0x000000ffff15b224 */ /* 0x000fe200078e0a15 */
[C---:B------:R-:W-:Y:S01]  /*17a0*/  ISETP.GT.U32.AND P3, PT, R2.reuse, R13, PT ;  /* 0x0000000d0200720c */ /* 0x040fe20003f64070 */
[----:B------:R-:W-:Y:S02]  /*17b0*/  @!P1 IMAD.MOV R5, RZ, RZ, -R5 ;  /* 0x000000ffff059224 */ /* 0x000fe400078e0a05 */
[----:B------:R-:W-:Y:S01]  /*17c0*/  @!P6 IMAD.IADD R11, R11, 0x1, -R2 ;  /* 0x000000010b0be824 */ /* 0x000fe200078e0a02 */
[----:B------:R-:W-:Y:S01]  /*17d0*/  ISETP.GT.U32.AND P6, PT, R2, R23, PT ;  /* 0x000000170200720c */ /* 0x000fe20003fc4070 */
[----:B------:R-:W-:Y:S01]  /*17e0*/  IMAD.MOV R8, RZ, RZ, -R8 ;  /* 0x000000ffff087224 */ /* 0x000fe200078e0a08 */
[----:B------:R-:W-:Y:S01]  /*17f0*/  STL [R1+0xdec], R21 ;  /* 0x000dec1501007387 */ /* 0x000fe20000100800 */
[----:B------:R-:W-:Y:S02]  /*1800*/  VIADD R7, R6, 0xc8 ;  /* 0x000000c806077836 */ /* 0x000fe40000000000 */
[----:B------:R-:W-:Y:S01]  /*1810*/  IMAD R9, R2, R8, R9 ;  /* 0x0000000802097224 */ /* 0x000fe200078e0209 */
[----:B------:R0:W-:Y:S01]  /*1820*/  STL [R1+0xbc], R5 ;  /* 0x0000bc0501007387 */ /* 0x0001e20000100800 */
[C---:B------:R-:W-:Y:S01]  /*1830*/  VIADD R4, R6.reuse, 0xc4 ;  /* 0x000000c406047836 */ /* 0x040fe20000000000 */
[----:B------:R-:W-:Y:S01]  /*1840*/  IABS R22, R7 ;  /* 0x0000000700167213 */ /* 0x000fe20000000000 */
[--C-:B------:R-:W-:Y:S01]  /*1850*/  @!P3 IMAD.IADD R13, R13, 0x1, -R2.reuse ;  /* 0x000000010d0db824 */ /* 0x100fe200078e0a02 */
[----:B------:R-:W-:Y:S01]  /*1860*/  ISETP.GE.AND P1, PT, R7, RZ, PT ;  /* 0x000000ff0700720c */ /* 0x000fe20003f26270 */
[----:B------:R-:W-:Y:S01]  /*1870*/  VIADD R7, R6, 0xbc ;  /* 0x000000bc06077836 */ /* 0x000fe20000000000 */
[----:B------:R-:W-:Y:S01]  /*1880*/  IABS R10, R4 ;  /* 0x00000004000a7213 */ /* 0x000fe20000000000 */
[----:B------:R-:W-:Y:S01]  /*1890*/  @!P6 IMAD.IADD R23, R23, 0x1, -R2 ;  /* 0x000000011717e824 */ /* 0x000fe200078e0a02 */
[----:B------:R-:W-:Y:S01]  /*18a0*/  ISETP.GE.AND P3, PT, R4, RZ, PT ;  /* 0x000000ff0400720c */ /* 0x000fe20003f66270 */
[----:B------:R-:W-:Y:S01]  /*18b0*/  IMAD.HI.U32 R8, R3, R22, RZ ;  /* 0x0000001603087227 */ /* 0x000fe200078e00ff */
[----:B------:R-:W-:-:S02]  /*18c0*/  IABS R12, R7 ;  /* 0x00000007000c7213 */ /* 0x000fc40000000000 */
[----:B------:R-:W-:Y:S01]  /*18d0*/  ISETP.GT.U32.AND P6, PT, R2, R23, PT ;  /* 0x000000170200720c */ /* 0x000fe20003fc4070 */
[----:B0-----:R-:W-:Y:S01]  /*18e0*/  IMAD.MOV.U32 R5, RZ, RZ, R11 ;  /* 0x000000ffff057224 */ /* 0x001fe200078e000b */
[----:B------:R-:W-:Y:S01]  /*18f0*/  IABS R21, R6 ;  /* 0x0000000600157213 */ /* 0x000fe20000000000 */
[----:B------:R-:W-:Y:S02]  /*1900*/  VIADD R4, R6, 0xc0 ;  /* 0x000000c006047836 */ /* 0x000fe40000000000 */
[----:B------:R-:W-:Y:S01]  /*1910*/  @!P5 IMAD.MOV R5, RZ, RZ, -R5 ;  /* 0x000000ffff05d224 */ /* 0x000fe200078e0a05 */
[----:B------:R-:W-:Y:S01]  /*1920*/  ISETP.GT.U32.AND P5, PT, R2, R9, PT ;  /* 0x000000090200720c */ /* 0x000fe20003fa4070 */
[----:B------:R-:W-:Y:S02]  /*1930*/  IMAD.MOV.U32 R11, RZ, RZ, R10 ;  /* 0x000000ffff0b7224 */ /* 0x000fe400078e000a */
[----:B------:R-:W-:Y:S01]  /*1940*/  IMAD.MOV.U32 R0, RZ, RZ, R13 ;  /* 0x000000ffff007224 */ /* 0x000fe200078e000d */
[----:B------:R-:W-:Y:S01]  /*1950*/  IABS R13, R4 ;  /* 0x00000004000d7213 */ /* 0x000fe20000000000 */
[----:B------:R-:W-:Y:S01]  /*1960*/  IMAD.MOV R25, RZ, RZ, -R8 ;  /* 0x000000ffff197224 */ /* 0x000fe200078e0a08 */
[----:B------:R-:W-:Y:S01]  /*1970*/  STL [R1+0xc0], R5 ;  /* 0x0000c00501007387 */ /* 0x000fe20000100800 */
[----:B------:R-:W-:-:S04]  /*1980*/  IMAD.HI.U32 R8, R3, R11, RZ ;  /* 0x0000000b03087227 */ /* 0x000fc800078e00ff */
[----:B------:R-:W-:Y:S01]  /*1990*/  @!P4 IMAD.MOV R0, RZ, RZ, -R0 ;  /* 0x000000ffff00c224 */ /* 0x000fe200078e0a00 */
[----:B------:R-:W-:Y:S01]  /*19a0*/  ISETP.GE.AND P4, PT, R4, RZ, PT ;  /* 0x000000ff0400720c */ /* 0x000fe20003f86270 */
[----:B------:R-:W-:Y:S02]  /*19b0*/  @!P5 IMAD.IADD R9, R9, 0x1, -R2 ;  /* 0x000000010909d824 */ /* 0x000fe400078e0a02 */
[C---:B------:R-:W-:Y:S01]  /*19c0*/  IMAD R22, R2.reuse, R25, R22 ;  /* 0x0000001902167224 */ /* 0x040fe200078e0216 */
[----:B------:R0:W-:Y:S01]  /*19d0*/  STL [R1+0xc8], R0 ;  /* 0x0000c80001007387 */ /* 0x0001e20000100800 */
[----:B------:R-:W-:Y:S01]  /*19e0*/  IMAD.MOV R4, RZ, RZ, -R8 ;  /* 0x000000ffff047224 */ /* 0x000fe200078e0a08 */
[----:B------:R-:W-:Y:S01]  /*19f0*/  ISETP.GT.U32.AND P5, PT, R2, R9, PT ;  /* 0x000000090200720c */ /* 0x000fe20003fa4070 */
[----:B------:R-:W-:-:S04]  /*1a00*/  IMAD.HI.U32 R8, R3, R13, RZ ;  /* 0x0000000d03087227 */ /* 0x000fc800078e00ff */
[----:B------:R-:W-:Y:S01]  /*1a10*/  @!P6 IMAD.IADD R23, R23, 0x1, -R2 ;  /* 0x000000011717e824 */ /* 0x000fe200078e0a02 */
[----:B------:R-:W-:Y:S01]  /*1a20*/  ISETP.GT.U32.AND P6, PT, R2, R22, PT ;  /* 0x000000160200720c */ /* 0x000fe20003fc4070 */
[----:B------:R-:W-:-:S04]  /*1a30*/  IMAD.HI.U32 R10, R3, R12, RZ ;  /* 0x0000000c030a7227 */ /* 0x000fc800078e00ff */
[----:B------:R-:W-:Y:S02]  /*1a40*/  IMAD.MOV R8, RZ, RZ, -R8 ;  /* 0x000000ffff087224 */ /* 0x000fe400078e0a08 */
[----:B------:R-:W-:Y:S02]  /*1a50*/  IMAD.MOV R10, RZ, RZ, -R10 ;  /* 0x000000ffff0a7224 */ /* 0x000fe400078e0a0a */
[C---:B------:R-:W-:Y:S02]  /*1a60*/  IMAD R13, R2.reuse, R8, R13 ;  /* 0x00000008020d7224 */ /* 0x040fe400078e020d */
[C---:B------:R-:W-:Y:S01]  /*1a70*/  IMAD R11, R2.reuse, R4, R11 ;  /* 0x00000004020b7224 */ /* 0x040fe200078e020b */
[----:B------:R-:W-:Y:S01]  /*1a80*/  IABS R4, R28 ;  /* 0x0000001c00047213 */ /* 0x000fe20000000000 */
[----:B0-----:R-:W-:Y:S02]  /*1a90*/  IMAD.MOV.U32 R0, RZ, RZ, R23 ;  /* 0x000000ffff007224 */ /* 0x001fe400078e0017 */
[----:B------:R-:W-:-:S02]  /*1aa0*/  IMAD R12, R2, R10, R12 ;  /* 0x0000000a020c7224 */ /* 0x000fc400078e020c */
[----:B------:R-:W-:Y:S01]  /*1ab0*/  @!P5 IMAD.IADD R9, R9, 0x1, -R2 ;  /* 0x000000010909d824 */ /* 0x000fe200078e0a02 */
[C---:B------:R-:W-:Y:S01]  /*1ac0*/  ISETP.GT.U32.AND P5, PT, R2.reuse, R13, PT ;  /* 0x0000000d0200720c */ /* 0x040fe20003fa4070 */
[----:B------:R-:W-:Y:S01]  /*1ad0*/  @!P0 IMAD.MOV R0, RZ, RZ, -R0 ;  /* 0x000000ffff008224 */ /* 0x000fe200078e0a00 */
[----:B------:R-:W-:Y:S01]  /*1ae0*/  ISETP.GT.U32.AND P0, PT, R2, R11, PT ;  /* 0x0000000b0200720c */ /* 0x000fe20003f04070 */
[----:B------:R-:W-:Y:S01]  /*1af0*/  @!P6 IMAD.IADD R22, R22, 0x1, -R2 ;  /* 0x000000011616e824 */ /* 0x000fe200078e0a02 */
[----:B------:R-:W-:Y:S01]  /*1b00*/  ISETP.GT.U32.AND P6, PT, R2, R12, PT ;  /* 0x0000000c0200720c */ /* 0x000fe20003fc4070 */
[----:B------:R-:W-:Y:S01]  /*1b10*/  VIADD R25, R6, 0xb4 ;  /* 0x000000b406197836 */ /* 0x000fe20000000000 */
[----:B------:R0:W-:Y:S01]  /*1b20*/  STL [R1+0xcc], R0 ;  /* 0x0000cc0001007387 */ /* 0x0001e20000100800 */
[----:B------:R-:W-:-:S03]  /*1b30*/  IMAD.HI.U32 R8, R3, R4, RZ ;  /* 0x0000000403087227 */ /* 0x000fc600078e00ff */
[----:B------:R-:W-:Y:S01]  /*1b40*/  IABS R23, R25 ;  /* 0x0000001900177213 */ /* 0x000fe20000000000 */
[----:B------:R-:W-:Y:S02]  /*1b50*/  IMAD.MOV R8, RZ, RZ, -R8 ;  /* 0x000000ffff087224 */ /* 0x000fe400078e0a08 */
[--C-:B------:R-:W-:Y:S02]  /*1b60*/  @!P5 IMAD.IADD R13, R13, 0x1, -R2.reuse ;  /* 0x000000010d0dd824 */ /* 0x100fe400078e0a02 */
[--C-:B------:R-:W-:Y:S01]  /*1b70*/  @!P0 IMAD.IADD R11, R11, 0x1, -R2.reuse ;  /* 0x000000010b0b8824 */ /* 0x100fe200078e0a02 */
[----:B------:R-:W-:Y:S01]  /*1b80*/  ISETP.GT.U32.AND P0, PT, R2, R22, PT ;  /* 0x000000160200720c */ /* 0x000fe20003f04070 */
[----:B------:R-:W-:Y:S01]  /*1b90*/  @!P6 IMAD.IADD R12, R12, 0x1, -R2 ;  /* 0x000000010c0ce824 */ /* 0x000fe200078e0a02 */
[C---:B------:R-:W-:Y:S01]  /*1ba0*/  ISETP.GT.U32.AND P6, PT, R2.reuse, R13, PT ;  /* 0x0000000d0200720c */ /* 0x040fe20003fc4070 */
[----:B0-----:R-:W-:Y:S01]  /*1bb0*/  IMAD.MOV.U32 R0, RZ, RZ, R9 ;  /* 0x000000ffff007224 */ /* 0x001fe200078e0009 */
[----:B------:R-:W-:Y:S01]  /*1bc0*/  ISETP.GT.U32.AND P5, PT, R2, R11, PT ;  /* 0x0000000b0200720c */ /* 0x000fe20003fa4070 */
[----:B------:R-:W-:-:S04]  /*1bd0*/  IMAD.HI.U32 R9, R3, R23, RZ ;  /* 0x0000001703097227 */ /* 0x000fc800078e00ff */
[----:B------:R-:W-:Y:S02]  /*1be0*/  IMAD.MOV R9, RZ, RZ, -R9 ;  /* 0x000000ffff097224 */ /* 0x000fe400078e0a09 */
[----:B------:R-:W-:Y:S01]  /*1bf0*/  @!P2 IMAD.MOV R0, RZ, RZ, -R0 ;  /* 0x000000ffff00a224 */ /* 0x000fe200078e0a00 */
[C---:B------:R-:W-:Y:S01]  /*1c00*/  ISETP.GT.U32.AND P2, PT, R2.reuse, R12, PT ;  /* 0x0000000c0200720c */ /* 0x040fe20003f44070 */
[C---:B------:R-:W-:Y:S02]  /*1c10*/  IMAD R4, R2.reuse, R8, R4 ;  /* 0x0000000802047224 */ /* 0x040fe400078e0204 */
[----:B------:R-:W-:Y:S01]  /*1c20*/  IMAD R23, R2, R9, R23 ;  /* 0x0000000902177224 */ /* 0x000fe200078e0217 */
[----:B------:R0:W-:Y:S01]  /*1c30*/  STL [R1+0xc4], R0 ;  /* 0x0000c40001007387 */ /* 0x0001e20000100800 */
[--C-:B------:R-:W-:Y:S01]  /*1c40*/  @!P0 IMAD.IADD R22, R22, 0x1, -R2.reuse ;  /* 0x0000000116168824 */ /* 0x100fe200078e0a02 */
[C---:B------:R-:W-:Y:S01]  /*1c50*/  ISETP.GT.U32.AND P0, PT, R2.reuse, R4, PT ;  /* 0x000000040200720c */ /* 0x040fe20003f04070 */
[----:B------:R-:W-:Y:S01]  /*1c60*/  @!P6 IMAD.IADD R13, R13, 0x1, -R2 ;  /* 0x000000010d0de824 */ /* 0x000fe200078e0a02 */
[----:B------:R-:W-:Y:S01]  /*1c70*/  ISETP.GT.U32.AND P6, PT, R2, R23, PT ;  /* 0x000000170200720c */ /* 0x000fe20003fc4070 */
[----:B------:R-:W-:-:S02]  /*1c80*/  VIADD R8, R6, 0xac ;  /* 0x000000ac06087836 */ /* 0x000fc40000000000 */
[C---:B------:R-:W-:Y:S02]  /*1c90*/  VIADD R9, R6.reuse, 0xa8 ;  /* 0x000000a806097836 */ /* 0x040fe40000000000 */
[--C-:B------:R-:W-:Y:S01]  /*1ca0*/  @!P5 IMAD.IADD R11, R11, 0x1, -R2.reuse ;  /* 0x000000010b0bd824 */ /* 0x100fe200078e0a02 */
[----:B------:R-:W-:Y:S01]  /*1cb0*/  IABS R26, R8 ;  /* 0x00000008001a7213 */ /* 0x000fe20000000000 */
[----:B------:R-:W-:Y:S01]  /*1cc0*/  VIADD R10, R6, 0xb0 ;  /* 0x000000b0060a7836 */ /* 0x000fe20000000000 */
[----:B------:R-:W-:Y:S01]  /*1cd0*/  ISETP.GE.AND P5, PT, R7, RZ, PT ;  /* 0x000000ff0700720c */ /* 0x000fe20003fa6270 */
[----:B------:R-:W-:Y:S01]  /*1ce0*/  @!P2 IMAD.IADD R12, R12, 0x1, -R2 ;  /* 0x000000010c0ca824 */ /* 0x000fe200078e0a02 */
[----:B------:R-:W-:Y:S01]  /*1cf0*/  ISETP.GE.AND P2, PT, R28, RZ, PT ;  /* 0x000000ff1c00720c */ /* 0x000fe20003f46270 */
[----:B------:R-:W-:Y:S01]  /*1d00*/  IMAD.MOV.U32 R5, RZ, RZ, R22 ;  /* 0x000000ffff057224 */ /* 0x000fe200078e0016 */
[----:B------:R-:W-:Y:S01]  /*1d10*/  IABS R28, R9 ;  /* 0x00000009001c7213 */ /* 0x000fe20000000000 */
[----:B0-----:R-:W-:Y:S01]  /*1d20*/  IMAD.MOV.U32 R0, RZ, RZ, R11 ;  /* 0x000000ffff007224 */ /* 0x001fe200078e000b */
[----:B------:R-:W-:Y:S01]  /*1d30*/  IABS R27, R10 ;  /* 0x0000000a001b7213 */ /* 0x000fe20000000000 */
[----:B------:R-:W-:-:S04]  /*1d40*/  IMAD.HI.U32 R7, R3, R26, RZ ;  /* 0x0000001a03077227 */ /* 0x000fc800078e00ff */
[--C-:B------:R-:W-:Y:S01]  /*1d50*/  @!P0 IMAD.IADD R4, R4, 0x1, -R2.reuse ;  /* 0x0000000104048824 */ /* 0x100fe200078e0a02 */
[----:B------:R-:W-:Y:S01]  /*1d60*/  ISETP.GE.AND P0, PT, R25, RZ, PT ;  /* 0x000000ff1900720c */ /* 0x000fe20003f06270 */
[----:B------:R-:W-:Y:S02]  /*1d70*/  @!P6 IMAD.IADD R23, R23, 0x1, -R2 ;  /* 0x000000011717e824 */ /* 0x000fe400078e0a02 */
[----:B------:R-:W-:Y:S01]  /*1d80*/  @!P1 IMAD.MOV R5, RZ, RZ, -R5 ;  /* 0x000000ffff059224 */ /* 0x000fe200078e0a05 */
[C---:B------:R-:W-:Y:S01]  /*1d90*/  ISETP.GT.U32.AND P1, PT, R2.reuse, R4, PT ;  /* 0x000000040200720c */ /* 0x040fe20003f24070 */
[----:B------:R-:W-:Y:S01]  /*1da0*/  IMAD.MOV.U32 R25, RZ, RZ, R28 ;  /* 0x000000ffff197224 */ /* 0x000fe200078e001c */
[----:B------:R-:W-:Y:S01]  /*1db0*/  ISETP.GT.U32.AND P6, PT, R2, R23, PT ;  /* 0x000000170200720c */ /* 0x000fe20003fc4070 */
[----:B------:R-:W-:Y:S01]  /*1dc0*/  @!P3 IMAD.MOV R0, RZ, RZ, -R0 ;  /* 0x000000ffff00b224 */ /* 0x000fe200078e0a00 */
[----:B------:R-:W-:Y:S01]  /*1dd0*/  STL [R1+0xa8], R5 ;  /* 0x0000a80501007387 */ /* 0x000fe20000100800 */
[----:B------:R-:W-:-:S02]  /*1de0*/  IMAD.MOV R7, RZ, RZ, -R7 ;  /* 0x000000ffff077224 */ /* 0x000fc400078e0a07 */
[C---:B------:R-:W-:Y:S01]  /*1df0*/  IMAD.HI.U32 R24, R3.reuse, R27, RZ ;  /* 0x0000001b03187227 */ /* 0x040fe200078e00ff */
[----:B------:R0:W-:Y:S03]  /*1e00*/  STL [R1+0xac], R0 ;  /* 0x0000ac0001007387 */ /* 0x0001e60000100800 */
[----:B------:R-:W-:-:S04]  /*1e10*/  IMAD.HI.U32 R22, R3, R25, RZ ;  /* 0x0000001903167227 */ /* 0x000fc800078e00ff */
[C---:B------:R-:W-:Y:S02]  /*1e20*/  IMAD R26, R2.reuse, R7, R26 ;  /* 0x00000007021a7224 */ /* 0x040fe400078e021a */
[----:B------:R-:W-:Y:S02]  /*1e30*/  IMAD.MOV R24, RZ, RZ, -R24 ;  /* 0x000000ffff187224 */ /* 0x000fe400078e0a18 */
[----:B0-----:R-:W-:Y:S02]  /*1e40*/  IMAD.MOV.U32 R0, RZ, RZ, R12 ;  /* 0x000000ffff007224 */ /* 0x001fe400078e000c */
[----:B------:R-:W-:Y:S02]  /*1e50*/  IMAD.MOV R11, RZ, RZ, -R22 ;  /* 0x000000ffff0b7224 */ /* 0x000fe400078e0a16 */
[----:B------:R-:W-:Y:S01]  /*1e60*/  @!P5 IMAD.MOV R0, RZ, RZ, -R0 ;  /* 0x000000ffff00d224 */ /* 0x000fe200078e0a00 */
[C---:B------:R-:W-:Y:S01]  /*1e70*/  ISETP.GT.U32.AND P5, PT, R2.reuse, R26, PT ;  /* 0x0000001a0200720c */ /* 0x040fe20003fa4070 */
[----:B------:R-:W-:-:S02]  /*1e80*/  IMAD R27, R2, R24, R27 ;  /* 0x00000018021b7224 */ /* 0x000fc400078e021b */
[C---:B------:R-:W-:Y:S02]  /*1e90*/  IMAD R25, R2.reuse, R11, R25 ;  /* 0x0000000b02197224 */ /* 0x040fe400078e0219 */
[----:B------:R-:W-:Y:S01]  /*1ea0*/  IMAD.MOV.U32 R5, RZ, RZ, R13 ;  /* 0x000000ffff057224 */ /* 0x000fe200078e000d */
[C---:B------:R-:W-:Y:S01]  /*1eb0*/  ISETP.GT.U32.AND P3, PT, R2.reuse, R27, PT ;  /* 0x0000001b0200720c */ /* 0x040fe20003f64070 */
[--C-:B------:R-:W-:Y:S01]  /*1ec0*/  @!P6 IMAD.IADD R23, R23, 0x1, -R2.reuse ;  /* 0x000000011717e824 */ /* 0x100fe200078e0a02 */
[----:B------:R-:W-:Y:S01]  /*1ed0*/  ISETP.GT.U32.AND P6, PT, R2, R25, PT ;  /* 0x000000190200720c */ /* 0x000fe20003fc4070 */
[----:B------:R-:W-:Y:S01]  /*1ee0*/  @!P4 IMAD.MOV R5, RZ, RZ, -R5 ;  /* 0x000000ffff05c224 */ /* 0x000fe200078e0a05 */
[----:B------:R-:W-:Y:S01]  /*1ef0*/  ISETP.GE.AND P4, PT, R10, RZ, PT ;  /* 0x000000ff0a00720c */ /* 0x000fe20003f86270 */
[--C-:B------:R-:W-:Y:S01]  /*1f00*/  @!P1 IMAD.IADD R4, R4, 0x1, -R2.reuse ;  /* 0x0000000104049824 */ /* 0x100fe200078e0a02 */
[----:B------:R-:W-:Y:S01]  /*1f10*/  ISETP.GE.AND P1, PT, R8, RZ, PT ;  /* 0x000000ff0800720c */ /* 0x000fe20003f26270 */
[----:B------:R-:W-:Y:S01]  /*1f20*/  @!P5 IMAD.IADD R26, R26, 0x1, -R2 ;  /* 0x000000011a1ad824 */ /* 0x000fe200078e0a02 */
[----:B------:R0:W-:Y:S01]  /*1f30*/  STL [R1+0xb0], R5 ;  /* 0x0000b00501007387 */ /* 0x0001e20000100800 */
[----:B------:R-:W-:-:S02]  /*1f40*/  VIADD R8, R6, 0xa0 ;  /* 0x000000a006087836 */ /* 0x000fc40000000000 */
[C---:B------:R-:W-:Y:S01]  /*1f50*/  VIADD R7, R6.reuse, 0xa4 ;  /* 0x000000a406077836 */ /* 0x040fe20000000000 */
[----:B------:R1:W-:Y:S01]  /*1f60*/  STL [R1+0xb4], R0 ;  /* 0x0000b40001007387 */ /* 0x0003e20000100800 */
[--C-:B------:R-:W-:Y:S01]  /*1f70*/  @!P3 IMAD.IADD R27, R27, 0x1, -R2.reuse ;  /* 0x000000011b1bb824 */ /* 0x100fe200078e0a02 */
[----:B------:R-:W-:Y:S01]  /*1f80*/  ISETP.GE.AND P3, PT, R9, RZ, PT ;  /* 0x000000ff0900720c */ /* 0x000fe20003f66270 */
[----:B------:R-:W-:Y:S01]  /*1f90*/  @!P6 IMAD.IADD R25, R25, 0x1, -R2 ;  /* 0x000000011919e824 */ /* 0x000fe200078e0a02 */
[----:B------:R-:W-:Y:S01]  /*1fa0*/  IABS R9, R8 ;  /* 0x0000000800097213 */ /* 0x000fe20000000000 */
[----:B------:R-:W-:Y:S01]  /*1fb0*/  VIADD R11, R6, 0x9c ;  /* 0x0000009c060b7836 */ /* 0x000fe20000000000 */
[----:B------:R-:W-:Y:S01]  /*1fc0*/  IABS R13, R7 ;  /* 0x00000007000d7213 */ /* 0x000fe20000000000 */
[----:B0-----:R-:W-:Y:S01]  /*1fd0*/  IMAD.MOV.U32 R5, RZ, RZ, R23 ;  /* 0x000000ffff057224 */ /* 0x001fe200078e0017 */
[C---:B------:R-:W-:Y:S01]  /*1fe0*/  ISETP.GT.U32.AND P6, PT, R2.reuse, R25, PT ;  /* 0x000000190200720c */ /* 0x040fe20003fc4070 */
[----:B------:R-:W-:Y:S01]  /*1ff0*/  IMAD.HI.U32 R12, R3, R9, RZ ;  /* 0x00000009030c7227 */ /* 0x000fe200078e00ff */
[----:B------:R-:W-:-:S02]  /*2000*/  ISETP.GT.U32.AND P5, PT, R2, R27, PT ;  /* 0x0000001b0200720c */ /* 0x000fc40003fa4070 */
[----:B------:R-:W-:Y:S01]  /*2010*/  IABS R24, R11 ;  /* 0x0000000b00187213 */ /* 0x000fe20000000000 */
[----:B-1----:R-:W-:Y:S02]  /*2020*/  IMAD.MOV.U32 R0, RZ, RZ, R4 ;  /* 0x000000ffff007224 */ /* 0x002fe400078e0004 */
[----:B------:R-:W-:Y:S02]  /*2030*/  IMAD.MOV R12, RZ, RZ, -R12 ;  /* 0x000000ffff0c7224 */ /* 0x000fe400078e0a0c */
[----:B------:R-:W-:Y:S01]  /*2040*/  @!P2 IMAD.MOV R0, RZ, RZ, -R0 ;  /* 0x000000ffff00a224 */ /* 0x000fe200078e0a00 */
[----:B------:R-:W-:Y:S01]  /*2050*/  ISETP.GT.U32.AND P2, PT, R2, R26, PT ;  /* 0x0000001a0200720c */ /* 0x000fe20003f44070 */
[----:B------:R-:W-:-:S03]  /*2060*/  IMAD.HI.U32 R10, R3, R13, RZ ;  /* 0x0000000d030a7227 */ /* 0x000fc600078e00ff */
[----:B------:R0:W-:Y:S01]  /*2070*/  STL [R1+0xb8], R0 ;  /* 0x0000b80001007387 */ /* 0x0001e20000100800 */
[----:B------:R-:W-:Y:S02]  /*2080*/  IMAD.MOV R10, RZ, RZ, -R10 ;  /* 0x000000ffff0a7224 */ /* 0x000fe400078e0a0a */
[--C-:B------:R-:W-:Y:S02]  /*2090*/  @!P6 IMAD.IADD R25, R25, 0x1, -R2.reuse ;  /* 0x000000011919e824 */ /* 0x100fe400078e0a02 */
[----:B------:R-:W-:Y:S02]  /*20a0*/  IMAD R13, R2, R10, R13 ;  /* 0x0000000a020d7224 */ /* 0x000fe400078e020d */
[--C-:B------:R-:W-:Y:S02]  /*20b0*/  @!P5 IMAD.IADD R27, R27, 0x1, -R2.reuse ;  /* 0x000000011b1bd824 */ /* 0x100fe400078e0a02 */
[----:B------:R-:W-:Y:S01]  /*20c0*/  @!P2 IMAD.IADD R26, R26, 0x1, -R2 ;  /* 0x000000011a1aa824 */ /* 0x000fe200078e0a02 */
[----:B------:R-:W-:Y:S01]  /*20d0*/  ISETP.GE.AND P2, PT, R7, RZ, PT ;  /* 0x000000ff0700720c */ /* 0x000fe20003f46270 */
[C---:B------:R-:W-:Y:S01]  /*20e0*/  IMAD R7, R2.reuse, R12, R9 ;  /* 0x0000000c02077224 */ /* 0x040fe200078e0209 */
[----:B------:R-:W-:Y:S01]  /*20f0*/  ISETP.GT.U32.AND P5, PT, R2, R13, PT ;  /* 0x0000000d0200720c */ /* 0x000fe20003fa4070 */
[----:B------:R-:W-:-:S02]  /*2100*/  VIADD R9, R6, 0x94 ;  /* 0x0000009406097836 */ /* 0x000fc40000000000 */
[----:B0-----:R-:W-:Y:S01]  /*2110*/  IMAD.MOV.U32 R0, RZ, RZ, R27 ;  /* 0x000000ffff007224 */ /* 0x001fe200078e001b */
[----:B------:R-:W-:Y:S01]  /*2120*/  ISETP.GT.U32.AND P6, PT, R2, R7, PT ;  /* 0x000000070200720c */ /* 0x000fe20003fc4070 */
[----:B------:R-:W-:Y:S01]  /*2130*/  @!P0 IMAD.MOV R5, RZ, RZ, -R5 ;  /* 0x000000ffff058224 */ /* 0x000fe200078e0a05 */
[----:B------:R-:W-:Y:S01]  /*2140*/  IABS R12, R9 ;  /* 0x00000009000c7213 */ /* 0x000fe20000000000 */
[----:B------:R-:W-:Y:S02]  /*2150*/  @!P4 IMAD.MOV R0, RZ, RZ, -R0 ;  /* 0x000000ffff00c224 */ /* 0x000fe400078e0a00 */
[----:B------:R-:W-:Y:S01]  /*2160*/  IMAD.HI.U32 R28, R3, R24, RZ ;  /* 0x00000018031c7227 */ /* 0x000fe200078e00ff */
[----:B------:R0:W-:Y:S03]  /*2170*/  STL [R1+0x40], R5 ;  /* 0x0000400501007387 */ /* 0x0001e60000100800 */
[----:B------:R-:W-:Y:S01]  /*2180*/  @!P5 IMAD.IADD R13, R13, 0x1, -R2 ;  /* 0x000000010d0dd824 */ /* 0x000fe200078e0a02 */
[----:B------:R1:W-:Y:S01]  /*2190*/  STL [R1+0x3c], R0 ;  /* 0x00003c0001007387 */ /* 0x0003e20000100800 */
[----:B------:R-:W-:Y:S01]  /*21a0*/  IMAD.HI.U32 R23, R3, R12, RZ ;  /* 0x0000000c03177227 */ /* 0x000fe200078e00ff */
[----:B------:R-:W-:-:S02]  /*21b0*/  ISETP.GE.AND P5, PT, R8, RZ, PT ;  /* 0x000000ff0800720c */ /* 0x000fc40003fa6270 */
[----:B------:R-:W-:Y:S01]  /*21c0*/  ISETP.GT.U32.AND P0, PT, R2, R13, PT ;  /* 0x0000000d0200720c */ /* 0x000fe20003f04070 */
[----:B------:R-:W-:Y:S02]  /*21d0*/  @!P6 IMAD.IADD R7, R7, 0x1, -R2 ;  /* 0x000000010707e824 */ /* 0x000fe400078e0a02 */
[----:B0-----:R-:W-:Y:S02]  /*21e0*/  IMAD.MOV.U32 R5, RZ, RZ, R26 ;  /* 0x000000ffff057224 */ /* 0x001fe400078e001a */
[----:B------:R-:W-:Y:S01]  /*21f0*/  VIADD R4, R6, 0x98 ;  /* 0x0000009806047836 */ /* 0x000fe20000000000 */
[C---:B------:R-:W-:Y:S01]  /*2200*/  ISETP.GT.U32.AND P4, PT, R2.reuse, R7, PT ;  /* 0x000000070200720c */ /* 0x040fe20003f84070 */
[----:B------:R-:W-:Y:S02]  /*2210*/  IMAD.MOV R23, RZ, RZ, -R23 ;  /* 0x000000ffff177224 */ /* 0x000fe400078e0a17 */
[----:B------:R-:W-:Y:S01]  /*2220*/  IMAD.MOV R28, RZ, RZ, -R28 ;  /* 0x000000ffff1c7224 */ /* 0x000fe200078e0a1c */
[----:B------:R-:W-:Y:S01]  /*2230*/  IABS R10, R4 ;  /* 0x00000004000a7213 */ /* 0x000fe20000000000 */
[----:B------:R-:W-:Y:S01]  /*2240*/  @!P1 IMAD.MOV R5, RZ, RZ, -R5 ;  /* 0x000000ffff059224 */ /* 0x000fe200078e0a05 */
[----:B------:R-:W-:Y:S01]  /*2250*/  ISETP.GE.AND P1, PT, R11, RZ, PT ;  /* 0x000000ff0b00720c */ /* 0x000fe20003f26270 */
[----:B------:R-:W-:-:S02]  /*2260*/  IMAD R11, R2, R23, R12 ;  /* 0x00000017020b7224 */ /* 0x000fc400078e020c */
[C---:B------:R-:W-:Y:S01]  /*2270*/  IMAD R24, R2.reuse, R28, R24 ;  /* 0x0000001c02187224 */ /* 0x040fe200078e0218 */
[----:B------:R-:W-:Y:S01]  /*2280*/  STL [R1+0x74], R5 ;  /* 0x0000740501007387 */ /* 0x000fe20000100800 */
[----:B-1----:R-:W-:Y:S02]  /*2290*/  IMAD.MOV.U32 R0, RZ, RZ, R25 ;  /* 0x000000ffff007224 */ /* 0x002fe400078e0019 */
[----:B------:R-:W-:Y:S01]  /*22a0*/  @!P4 IMAD.IADD R7, R7, 0x1, -R2 ;  /* 0x000000010707c824 */ /* 0x000fe200078e0a02 */
[C---:B------:R-:W-:Y:S01]  /*22b0*/  ISETP.GT.U32.AND P4, PT, R2.reuse, R11, PT ;  /* 0x0000000b0200720c */ /* 0x040fe20003f84070 */
[----:B------:R-:W-:Y:S01]  /*22c0*/  IMAD.HI.U32 R22, R3, R10, RZ ;  /* 0x0000000a03167227 */ /* 0x000fe200078e00ff */
[----:B------:R-:W-:-:S03]  /*22d0*/  ISETP.GT.U32.AND P6, PT, R2, R24, PT ;  /* 0x000000180200720c */ /* 0x000fc60003fc4070 */
[----:B------:R-:W-:Y:S02]  /*22e0*/  @!P3 IMAD.MOV R0, RZ, RZ, -R0 ;  /* 0x000000ffff00b224 */ /* 0x000fe400078e0a00 */
[----:B------:R-:W-:Y:S02]  /*22f0*/  IMAD.MOV R22, RZ, RZ, -R22 ;  /* 0x000000ffff167224 */ /* 0x000fe400078e0a16 */
[----:B------:R-:W-:Y:S01]  /*2300*/  @!P0 IMAD.IADD R13, R13, 0x1, -R2 ;  /* 0x000000010d0d8824 */ /* 0x000fe200078e0a02 */
[----:B------:R0:W-:Y:S01]  /*2310*/  STL [R1+0x8c], R0 ;  /* 0x00008c0001007387 */ /* 0x0001e20000100800 */
[----:B------:R-:W-:Y:S01]  /*2320*/  IMAD R10, R2, R22, R10 ;  /* 0x00000016020a7224 */ /* 0x000fe200078e020a */
[----:B------:R-:W-:Y:S01]  /*2330*/  ISETP.GE.AND P0, PT, R4, RZ, PT ;  /* 0x000000ff0400720c */ /* 0x000fe20003f06270 */
[C---:B------:R-:W-:Y:S02]  /*2340*/  VIADD R4, R6.reuse, 0x8c ;  /* 0x0000008c06047836 */ /* 0x040fe40000000000 */
[----:B------:R-:W-:Y:S01]  /*2350*/  VIADD R8, R6, 0x90 ;  /* 0x0000009006087836 */ /* 0x000fe20000000000 */
[----:B------:R-:W-:Y:S01]  /*2360*/  ISETP.GT.U32.AND P3, PT, R2, R10, PT ;  /* 0x0000000a0200720c */ /* 0x000fe20003f64070 */
[--C-:B------:R-:W-:Y:S01]  /*2370*/  @!P4 IMAD.IADD R11, R11, 0x1, -R2.reuse ;  /* 0x000000010b0bc824 */ /* 0x100fe200078e0a02 */
[----:B------:R-:W-:Y:S01]  /*2380*/  IABS R23, R4 ;  /* 0x0000000400177213 */ /* 0x000fe20000000000 */
[----:B------:R-:W-:Y:S01]  /*2390*/  @!P6 IMAD.IADD R24, R24, 0x1, -R2 ;  /* 0x000000011818e824 */ /* 0x000fe200078e0a02 */
[----:B------:R-:W-:Y:S01]  /*23a0*/  IABS R22, R8 ;  /* 0x0000000800167213 */ /* 0x000fe20000000000 */
[----:B0-----:R-:W-:Y:S01]  /*23b0*/  IMAD.MOV.U32 R0, RZ, RZ, R13 ;  /* 0x000000ffff007224 */ /* 0x001fe200078e000d */
[----:B------:R-:W-:Y:S01]  /*23c0*/  ISETP.GT.U32.AND P4, PT, R2, R11, PT ;  /* 0x0000000b0200720c */ /* 0x000fe20003f84070 */
[----:B------:R-:W-:Y:S01]  /*23d0*/  VIADD R26, R6, 0x64 ;  /* 0x00000064061a7836 */ /* 0x000fe20000000000 */
[----:B------:R-:W-:Y:S01]  /*23e0*/  ISETP.GE.AND P6, PT, R9, RZ, PT ;  /* 0x000000ff0900720c */ /* 0x000fe20003fc6270 */
[----:B------:R-:W-:Y:S01]  /*23f0*/  @!P2 IMAD.MOV R0, RZ, RZ, -R0 ;  /* 0x000000ffff00a224 */ /* 0x000fe200078e0a00 */
[----:B------:R-:W-:Y:S01]  /*2400*/  ISETP.GT.U32.AND P2, PT, R2, R24, PT ;  /* 0x000000180200720c */ /* 0x000fe20003f44070 */
[----:B------:R-:W-:-:S03]  /*2410*/  IMAD.HI.U32 R12, R3, R22, RZ ;  /* 0x00000016030c7227 */ /* 0x000fc600078e00ff */
[----:B------:R0:W-:Y:S01]  /*2420*/  STL [R1+0x94], R0 ;  /* 0x0000940001007387 */ /* 0x0001e20000100800 */
[----:B------:R-:W-:Y:S02]  /*2430*/  IMAD.MOV R12, RZ, RZ, -R12 ;  /* 0x000000ffff0c7224 */ /* 0x000fe400078e0a0c */
[----:B------:R-:W-:Y:S02]  /*2440*/  @!P3 IMAD.IADD R10, R10, 0x1, -R2 ;  /* 0x000000010a0ab824 */ /* 0x000fe400078e0a02 */
[----:B------:R-:W-:Y:S02]  /*2450*/  IMAD R22, R2, R12, R22 ;  /* 0x0000000c02167224 */ /* 0x000fe400078e0216 */
[----:B------:R-:W-:Y:S01]  /*2460*/  VIADD R9, R6, 0x88 ;  /* 0x0000008806097836 */ /* 0x000fe20000000000 */
[----:B------:R-:W-:Y:S01]  /*2470*/  ISETP.GT.U32.AND P3, PT, R2, R10, PT ;  /* 0x0000000a0200720c */ /* 0x000fe20003f64070 */
[----:B------:R-:W-:Y:S02]  /*2480*/  @!P4 IMAD.IADD R11, R11, 0x1, -R2 ;  /* 0x000000010b0bc824 */ /* 0x000fe400078e0a02 */
[----:B0-----:R-:W-:Y:S01]  /*2490*/  IMAD.MOV.U32 R0, RZ, RZ, R7 ;  /* 0x000000ffff007224 */ /* 0x001fe200078e0007 */
[----:B------:R-:W-:Y:S01]  /*24a0*/  IABS R13, R9 ;  /* 0x00000009000d7213 */ /* 0x000fe20000000000 */
[----:B------:R-:W-:-:S04]  /*24b0*/  IMAD.HI.U32 R7, R3, R23, RZ ;  /* 0x0000001703077227 */ /* 0x000fc800078e00ff */
[----:B------:R-:W-:Y:S02]  /*24c0*/  IMAD.MOV R7, RZ, RZ, -R7 ;  /* 0x000000ffff077224 */ /* 0x000fe400078e0a07 */
[----:B------:R-:W-:Y:S01]  /*24d0*/  @!P2 IMAD.IADD R24, R24, 0x1, -R2 ;  /* 0x000000011818a824 */ /* 0x000fe200078e0a02 */
[C---:B------:R-:W-:Y:S01]  /*24e0*/  ISETP.GT.U32.AND P2, PT, R2.reuse, R22, PT ;  /* 0x000000160200720c */ /* 0x040fe20003f44070 */
[----:B------:R-:W-:Y:S02]  /*24f0*/  IMAD R23, R2, R7, R23 ;  /* 0x0000000702177224 */ /* 0x000fe400078e0217 */
[----:B------:R-:W-:Y:S01]  /*2500*/  @!P5 IMAD.MOV R0, RZ, RZ, -R0 ;  /* 0x000000ffff00d224 */ /* 0x000fe200078e0a00 */
[----:B------:R-:W-:Y:S01]  /*2510*/  ISETP.GE.AND P5, PT, R8, RZ, PT ;  /* 0x000000ff0800720c */ /* 0x000fe20003fa6270 */
[----:B------:R-:W-:Y:S01]  /*2520*/  VIADD R7, R6, 0x84 ;  /* 0x0000008406077836 */ /* 0x000fe20000000000 */
[----:B------:R-:W-:Y:S01]  /*2530*/  ISETP.GT.U32.AND P4, PT, R2, R23, PT ;  /* 0x000000170200720c */ /* 0x000fe20003f84070 */
[----:B------:R-:W-:Y:S01]  /*2540*/  IMAD.HI.U32 R25, R3, R13, RZ ;  /* 0x0000000d03197227 */ /* 0x000fe200078e00ff */
[----:B------:R0:W-:Y:S03]  /*2550*/  STL [R1+0x9c], R0 ;  /* 0x00009c0001007387 */ /* 0x0001e60000100800 */
[--C-:B------:R-:W-:Y:S01]  /*2560*/  @!P3 IMAD.IADD R10, R10, 0x1, -R2.reuse ;  /* 0x000000010a0ab824 */ /* 0x100fe200078e0a02 */
[----:B------:R-:W-:Y:S01]  /*2570*/  ISETP.GE.AND P3, PT, R4, RZ, PT ;  /* 0x000000ff0400720c */ /* 0x000fe20003f66270 */
[----:B------:R-:W-:Y:S01]  /*2580*/  IMAD.MOV R25, RZ, RZ, -R25 ;  /* 0x000000ffff197224 */ /* 0x000fe200078e0a19 */
[----:B------:R-:W-:Y:S01]  /*2590*/  IABS R4, R7 ;  /* 0x0000000700047213 */ /* 0x000fe20000000000 */
[----:B------:R-:W-:Y:S01]  /*25a0*/  @!P2 IMAD.IADD R22, R22, 0x1, -R2 ;  /* 0x000000011616a824 */ /* 0x000fe200078e0a02 */
[----:B------:R-:W-:Y:S01]  /*25b0*/  ISETP.GE.AND P2, PT, R9, RZ, PT ;  /* 0x000000ff0900720c */ /* 0x000fe20003f46270 */
[----:B------:R-:W-:-:S02]  /*25c0*/  IMAD R13, R2, R25, R13 ;  /* 0x00000019020d7224 */ /* 0x000fc400078e020d */
[----:B------:R-:W-:Y:S02]  /*25d0*/  @!P4 IMAD.IADD R23, R23, 0x1, -R2 ;  /* 0x000000011717c824 */ /* 0x000fe400078e0a02 */
[----:B0-----:R-:W-:Y:S02]  /*25e0*/  IMAD.MOV.U32 R0, RZ, RZ, R24 ;  /* 0x000000ffff007224 */ /* 0x001fe400078e0018 */
[----:B------:R-:W-:Y:S01]  /*25f0*/  IMAD.MOV.U32 R5, RZ, RZ, R10 ;  /* 0x000000ffff057224 */ /* 0x000fe200078e000a */
[----:B------:R-:W-:Y:S01]  /*2600*/  ISETP.GT.U32.AND P4, PT, R2, R23, PT ;  /* 0x000000170200720c */ /* 0x000fe20003f84070 */
[----:B------:R-:W-:Y:S02]  /*2610*/  VIADD R8, R6, 0x80 ;  /* 0x0000008006087836 */ /* 0x000fe40000000000 */
[----:B------:R-:W-:Y:S01]  /*2620*/  @!P1 IMAD.MOV R0, RZ, RZ, -R0 ;  /* 0x000000ffff009224 */ /* 0x000fe200078e0a00 */
[----:B------:R-:W-:Y:S01]  /*2630*/  ISETP.GT.U32.AND P1, PT, R2, R22, PT ;  /* 0x000000160200720c */ /* 0x000fe20003f24070 */
[----:B------:R-:W-:Y:S01]  /*2640*/  IMAD.HI.U32 R9, R3, R4, RZ ;  /* 0x0000000403097227 */ /* 0x000fe200078e00ff */
[----:B------:R-:W-:-:S02]  /*2650*/  IABS R12, R8 ;  /* 0x00000008000c7213 */ /* 0x000fc40000000000 */
[----:B------:R0:W-:Y:S01]  /*2660*/  STL [R1+0xa4], R0 ;  /* 0x0000a40001007387 */ /* 0x0001e20000100800 */
[----:B------:R-:W-:Y:S01]  /*2670*/  @!P0 IMAD.MOV R5, RZ, RZ, -R5 ;  /* 0x000000ffff058224 */ /* 0x000fe200078e0a05 */
[C---:B------:R-:W-:Y:S01]  /*2680*/  ISETP.GT.U32.AND P0, PT, R2.reuse, R13, PT ;  /* 0x0000000d0200720c */ /* 0x040fe20003f04070 */
[----:B------:R-:W-:Y:S02]  /*2690*/  IMAD.MOV R9, RZ, RZ, -R9 ;  /* 0x000000ffff097224 */ /* 0x000fe400078e0a09 */
[----:B------:R-:W-:Y:S01]  /*26a0*/  IMAD.HI.U32 R10, R3, R12, RZ ;  /* 0x0000000c030a7227 */ /* 0x000fe200078e00ff */
[----:B------:R1:W-:Y:S03]  /*26b0*/  STL [R1+0x78], R5 ;  /* 0x0000780501007387 */ /* 0x0003e60000100800 */
[----:B------:R-:W-:Y:S02]  /*26c0*/  IMAD R4, R2, R9, R4 ;  /* 0x0000000902047224 */ /* 0x000fe400078e0204 */
[----:B------:R-:W-:-:S02]  /*26d0*/  @!P4 IMAD.IADD R23, R23, 0x1, -R2 ;  /* 0x000000011717c824 */ /* 0x000fc400078e0a02 */
[----:B------:R-:W-:Y:S01]  /*26e0*/  IMAD.MOV R10, RZ, RZ, -R10 ;  /* 0x000000ffff0a7224 */ /* 0x000fe200078e0a0a */
[----:B------:R-:W-:Y:S01]  /*26f0*/  ISETP.GT.U32.AND P4, PT, R2, R4, PT ;  /* 0x000000040200720c */ /* 0x000fe20003f84070 */
[--C-:B------:R-:W-:Y:S01]  /*2700*/  @!P1 IMAD.IADD R22, R22, 0x1, -R2.reuse ;  /* 0x0000000116169824 */ /* 0x100fe200078e0a02 */
[----:B------:R-:W-:Y:S01]  /*2710*/  ISETP.GE.AND P1, PT, R8, RZ, PT ;  /* 0x000000ff0800720c */ /* 0x000fe20003f26270 */
[----:B------:R-:W-:Y:S02]  /*2720*/  @!P0 IMAD.IADD R13, R13, 0x1, -R2 ;  /* 0x000000010d0d8824 */ /* 0x000fe400078e0a02 */
[----:B0-----:R-:W-:Y:S02]  /*2730*/  IMAD.MOV.U32 R0, RZ, RZ, R11 ;  /* 0x000000ffff007224 */ /* 0x001fe400078e000b */
[C---:B------:R-:W-:Y:S01]  /*2740*/  IMAD R12, R2.reuse, R10, R12 ;  /* 0x0000000a020c7224 */ /* 0x040fe200078e020c */
[----:B------:R-:W-:Y:S01]  /*2750*/  ISETP.GT.U32.AND P0, PT, R2, R13, PT ;  /* 0x0000000d0200720c */ /* 0x000fe20003f04070 */
[----:B-1----:R-:W-:-:S02]  /*2760*/  IMAD.MOV.U32 R5, RZ, RZ, R22 ;  /* 0x000000ffff057224 */ /* 0x002fc400078e0016 */
[----:B------:R-:W-:Y:S01]  /*2770*/  @!P6 IMAD.MOV R0, RZ, RZ, -R0 ;  /* 0x000000ffff00e224 */ /* 0x000fe200078e0a00 */
[----:B------:R-:W-:Y:S01]  /*2780*/  ISETP.GE.AND P6, PT, R7, RZ, PT ;  /* 0x000000ff0700720c */ /* 0x000fe20003fc6270 */
[----:B------:R-:W-:Y:S01]  /*2790*/  @!P5 IMAD.MOV R5, RZ, RZ, -R5 ;  /* 0x000000ffff05d224 */ /* 0x000fe200078e0a05 */
[----:B------:R-:W-:Y:S01]  /*27a0*/  ISETP.GT.U32.AND P5, PT, R2, R12, PT ;  /* 0x0000000c0200720c */ /* 0x000fe20003fa4070 */
[----:B------:R-:W-:Y:S01]  /*27b0*/  VIADD R11, R6, 0x7c ;  /* 0x0000007c060b7836 */ /* 0x000fe20000000000 */
[----:B------:R0:W-:Y:S01]  /*27c0*/  STL [R1+0x80], R0 ;  /* 0x0000800001007387 */ /* 0x0001e20000100800 */
[--C-:B------:R-:W-:Y:S02]  /*27d0*/  @!P4 IMAD.IADD R4, R4, 0x1, -R2.reuse ;  /* 0x000000010404c824 */ /* 0x100fe400078e0a02 */
[----:B------:R-:W-:Y:S01]  /*27e0*/  VIADD R10, R6, 0x78 ;  /* 0x00000078060a7836 */ /* 0x000fe20000000000 */
[----:B------:R-:W-:Y:S01]  /*27f0*/  IABS R9, R11 ;  /* 0x0000000b00097213 */ /* 0x000fe20000000000 */
[----:B------:R-:W-:Y:S01]  /*2800*/  @!P0 IMAD.IADD R13, R13, 0x1, -R2 ;  /* 0x000000010d0d8824 */ /* 0x000fe200078e0a02 */
[----:B------:R-:W-:Y:S01]  /*2810*/  ISETP.GT.U32.AND P4, PT, R2, R4, PT ;  /* 0x000000040200720c */ /* 0x000fe20003f84070 */
[----:B------:R-:W-:Y:S01]  /*2820*/  STL [R1+0xa0], R5 ;  /* 0x0000a00501007387 */ /* 0x000fe20000100800 */
[----:B------:R-:W-:Y:S01]  /*2830*/  IABS R8, R10 ;  /* 0x0000000a00087213 */ /* 0x000fe20000000000 */
[----:B------:R-:W-:Y:S01]  /*2840*/  VIADD R7, R6, 0x74 ;  /* 0x0000007406077836 */ /* 0x000fe20000000000 */
[----:B------:R-:W-:Y:S01]  /*2850*/  ISETP.GE.AND P0, PT, R10, RZ, PT ;  /* 0x000000ff0a00720c */ /* 0x000fe20003f06270 */
[----:B0-----:R-:W-:-:S02]  /*2860*/  IMAD.MOV.U32 R0, RZ, RZ, R23 ;  /* 0x000000ffff007224 */ /* 0x001fc400078e0017 */
[----:B------:R-:W-:Y:S01]  /*2870*/  IMAD.HI.U32 R23, R3, R9, RZ ;  /* 0x0000000903177227 */ /* 0x000fe200078e00ff */
[----:B------:R-:W-:-:S03]  /*2880*/  IABS R22, R7 ;  /* 0x0000000700167213 */ /* 0x000fc60000000000 */
[----:B------:R-:W-:Y:S01]  /*2890*/  @!P3 IMAD.MOV R0, RZ, RZ, -R0 ;  /* 0x000000ffff00b224 */ /* 0x000fe200078e0a00 */
[----:B------:R-:W-:Y:S01]  /*28a0*/  ISETP.GE.AND P3, PT, R11, RZ, PT ;  /* 0x000000ff0b00720c */ /* 0x000fe20003f66270 */
[----:B------:R-:W-:Y:S02]  /*28b0*/  @!P5 IMAD.IADD R12, R12, 0x1, -R2 ;  /* 0x000000010c0cd824 */ /* 0x000fe400078e0a02 */
[----:B------:R-:W-:Y:S01]  /*28c0*/  IMAD.MOV R23, RZ, RZ, -R23 ;  /* 0x000000ffff177224 */ /* 0x000fe200078e0a17 */
[----:B------:R0:W-:Y:S01]  /*28d0*/  STL [R1+0x98], R0 ;  /* 0x0000980001007387 */ /* 0x0001e20000100800 */
[----:B------:R-:W-:Y:S01]  /*28e0*/  IMAD.HI.U32 R10, R3, R8, RZ ;  /* 0x00000008030a7227 */ /* 0x000fe200078e00ff */
[----:B------:R-:W-:-:S03]  /*28f0*/  ISETP.GT.U32.AND P5, PT, R2, R12, PT ;  /* 0x0000000c0200720c */ /* 0x000fc60003fa4070 */
[----:B------:R-:W-:Y:S02]  /*2900*/  IMAD R9, R2, R23, R9 ;  /* 0x0000001702097224 */ /* 0x000fe400078e0209 */
[----:B------:R-:W-:Y:S02]  /*2910*/  IMAD.MOV R10, RZ, RZ, -R10 ;  /* 0x000000ffff0a7224 */ /* 0x000fe400078e0a0a */
[----:B------:R-:W-:Y:S01]  /*2920*/  @!P4 IMAD.IADD R4, R4, 0x1, -R2 ;  /* 0x000000010404c824 */ /* 0x000fe200078e0a02 */
[C---:B------:R-:W-:Y:S01]  /*2930*/  ISETP.GT.U32.AND P4, PT, R2.reuse, R9, PT ;  /* 0x000000090200720c */ /* 0x040fe20003f84070 */
[----:B0-----:R-:W-:Y:S02]  /*2940*/  IMAD.MOV.U32 R0, RZ, RZ, R13 ;  /* 0x000000ffff007224 */ /* 0x001fe400078e000d */
[----:B------:R-:W-:Y:S02]  /*2950*/  IMAD R8, R2, R10, R8 ;  /* 0x0000000a02087224 */ /* 0x000fe400078e0208 */
[----:B------:R-:W-:Y:S01]  /*2960*/  @!P2 IMAD.MOV R0, RZ, RZ, -R0 ;  /* 0x000000ffff00a224 */ /* 0x000fe200078e0a00 */
[----:B------:R-:W-:Y:S01]  /*2970*/  ISETP.GE.AND P2, PT, R7, RZ, PT ;  /* 0x000000ff0700720c */ /* 0x000fe20003f46270 */
[----:B------:R-:W-:-:S03]  /*2980*/  IMAD.HI.U32 R11, R3, R22, RZ ;  /* 0x00000016030b7227 */ /* 0x000fc600078e00ff */
[----:B------:R0:W-:Y:S01]  /*2990*/  STL [R1+0x90], R0 ;  /* 0x0000900001007387 */ /* 0x0001e20000100800 */
[----:B------:R-:W-:Y:S02]  /*29a0*/  IMAD.MOV R11, RZ, RZ, -R11 ;  /* 0x000000ffff0b7224 */ /* 0x000fe400078e0a0b */
[----:B------:R-:W-:Y:S02]  /*29b0*/  @!P5 IMAD.IADD R12, R12, 0x1, -R2 ;  /* 0x000000010c0cd824 */ /* 0x000fe400078e0a02 */
[----:B------:R-:W-:Y:S02]  /*29c0*/  IMAD R22, R2, R11, R22 ;  /* 0x0000000b02167224 */ /* 0x000fe400078e0216 */
[----:B------:R-:W-:Y:S02]  /*29d0*/  @!P4 IMAD.IADD R9, R9, 0x1, -R2 ;  /* 0x000000010909c824 */ /* 0x000fe400078e0a02 */
[----:B------:R-:W-:Y:S02]  /*29e0*/  VIADD R24, R6, 0x70 ;  /* 0x0000007006187836 */ /* 0x000fe40000000000 */
[----:B0-----:R-:W-:Y:S01]  /*29f0*/  IMAD.MOV.U32 R0, RZ, RZ, R4 ;  /* 0x000000ffff007224 */ /* 0x001fe200078e0004 */
[----:B------:R-:W-:Y:S01]  /*2a00*/  ISETP.GT.U32.AND P4, PT, R2, R9, PT ;  /* 0x000000090200720c */ /* 0x000fe20003f84070 */
[----:B------:R-:W-:Y:S01]  /*2a10*/  VIADD R13, R6, 0x6c ;  /* 0x0000006c060d7836 */ /* 0x000fe20000000000 */
[----:B------:R-:W-:Y:S01]  /*2a20*/  ISETP.GE.AND P5, PT, R24, RZ, PT ;  /* 0x000000ff1800720c */ /* 0x000fe20003fa6270 */
[----:B------:R-:W-:Y:S01]  /*2a30*/  @!P6 IMAD.MOV R0, RZ, RZ, -R0 ;  /* 0x000000ffff00e224 */ /* 0x000fe200078e0a00 */
[----:B------:R-:W-:Y:S01]  /*2a40*/  ISETP.GT.U32.AND P6, PT, R2, R8, PT ;  /* 0x000000080200720c */ /* 0x000fe20003fc4070 */
[C---:B------:R-:W-:Y:S01]  /*2a50*/  VIADD R7, R6.reuse, 0x68 ;  /* 0x0000006806077836 */ /* 0x040fe20000000000 */
[----:B------:R-:W-:Y:S01]  /*2a60*/  IABS R24, R24 ;  /* 0x0000001800187213 */ /* 0x000fe20000000000 */
[C---:B------:R-:W-:Y:S01]  /*2a70*/  VIADD R29, R6.reuse, 0x28 ;  /* 0x00000028061d7836 */ /* 0x040fe20000000000 */
[----:B------:R0:W-:Y:S01]  /*2a80*/  STL [R1+0x88], R0 ;  /* 0x0000880001007387 */ /* 0x0001e20000100800 */
[----:B------:R-:W-:Y:S01]  /*2a90*/  IABS R11, R13 ;  /* 0x0000000d000b7213 */ /* 0x000fe20000000000 */
[----:B------:R-:W-:Y:S01]  /*2aa0*/  VIADD R17, R6, 0x20 ;  /* 0x0000002006117836 */ /* 0x000fe20000000000 */
[----:B------:R-:W-:Y:S01]  /*2ab0*/  IABS R10, R7 ;  /* 0x00000007000a7213 */ /* 0x000fe20000000000 */
[----:B------:R-:W-:Y:S01]  /*2ac0*/  IMAD.HI.U32 R25, R3, R24, RZ ;  /* 0x0000001803197227 */ /* 0x000fe200078e00ff */
[----:B------:R-:W-:-:S02]  /*2ad0*/  IABS R4, R26 ;  /* 0x0000001a00047213 */ /* 0x000fc40000000000 */
[----:B------:R-:W-:Y:S01]  /*2ae0*/  IABS R28, R29 ;  /* 0x0000001d001c7213 */ /* 0x000fe20000000000 */
[----:B------:R-:W-:Y:S02]  /*2af0*/  IMAD.MOV R25, RZ, RZ, -R25 ;  /* 0x000000ffff197224 */ /* 0x000fe400078e0a19 */
[----:B0-----:R-:W-:Y:S02]  /*2b00*/  IMAD.MOV.U32 R0, RZ, RZ, R12 ;  /* 0x000000ffff007224 */ /* 0x001fe400078e000c */
[----:B------:R-:W-:Y:S02]  /*2b10*/  @!P6 IMAD.IADD R8, R8, 0x1, -R2 ;  /* 0x000000010808e824 */ /* 0x000fe400078e0a02 */
[----:B------:R-:W-:Y:S01]  /*2b20*/  @!P1 IMAD.MOV R0, RZ, RZ, -R0 ;  /* 0x000000ffff009224 */ /* 0x000fe200078e0a00 */
[C---:B------:R-:W-:Y:S01]  /*2b30*/  ISETP.GT.U32.AND P1, PT, R2.reuse, R22, PT ;  /* 0x000000160200720c */ /* 0x040fe20003f24070 */
[----:B------:R-:W-:Y:S01]  /*2b40*/  @!P4 IMAD.IADD R9, R9, 0x1, -R2 ;  /* 0x000000010909c824 */ /* 0x000fe200078e0a02 */
[C---:B------:R-:W-:Y:S01]  /*2b50*/  ISETP.GT.U32.AND P6, PT, R2.reuse, R8, PT ;  /* 0x000000080200720c */ /* 0x040fe20003fc4070 */
[----:B------:R-:W-:Y:S01]  /*2b60*/  IMAD.HI.U32 R23, R3, R11, RZ ;  /* 0x0000000b03177227 */ /* 0x000fe200078e00ff */
[----:B------:R-:W-:Y:S01]  /*2b70*/  ISETP.GE.AND P4, PT, R13, RZ, PT ;  /* 0x000000ff0d00720c */ /* 0x000fe20003f86270 */
[----:B------:R0:W-:Y:S02]  /*2b80*/  STL [R1+0x7c], R0 ;  /* 0x00007c0001007387 */ /* 0x0001e40000100800 */
[----:B------:R-:W-:-:S02]  /*2b90*/  IMAD R13, R2, R25, R24 ;  /* 0x00000019020d7224 */ /* 0x000fc400078e0218 */
[----:B------:R-:W-:-:S04]  /*2ba0*/  IMAD.HI.U32 R12, R3, R10, RZ ;  /* 0x0000000a030c7227 */ /* 0x000fc800078e00ff */
[--C-:B------:R-:W-:Y:S02]  /*2bb0*/  @!P1 IMAD.IADD R22, R22, 0x1, -R2.reuse ;  /* 0x0000000116169824 */ /* 0x100fe400078e0a02 */
[----:B------:R-:W-:Y:S01]  /*2bc0*/  @!P6 IMAD.IADD R8, R8, 0x1, -R2 ;  /* 0x000000010808e824 */ /* 0x000fe200078e0a02 */
[C---:B------:R-:W-:Y:S01]  /*2bd0*/  ISETP.GT.U32.AND P6, PT, R2.reuse, R13, PT ;  /* 0x0000000d0200720c */ /* 0x040fe20003fc4070 */
[----:B------:R-:W-:Y:S01]  /*2be0*/  IMAD.MOV R23, RZ, RZ, -R23 ;  /* 0x000000ffff177224 */ /* 0x000fe200078e0a17 */
[C---:B------:R-:W-:Y:S01]  /*2bf0*/  ISETP.GT.U32.AND P1, PT, R2.reuse, R22, PT ;  /* 0x000000160200720c */ /* 0x040fe20003f24070 */
[----:B------:R-:W-:Y:S02]  /*2c00*/  IMAD.MOV R12, RZ, RZ, -R12 ;  /* 0x000000ffff0c7224 */ /* 0x000fe400078e0a0c */
[----:B------:R-:W-:Y:S02]  /*2c10*/  IMAD R11, R2, R23, R11 ;  /* 0x00000017020b7224 */ /* 0x000fe400078e020b */
[----:B------:R-:W-:-:S02]  /*2c20*/  IMAD.MOV.U32 R5, RZ, RZ, R9 ;  /* 0x000000ffff057224 */ /* 0x000fc400078e0009 */
[----:B0-----:R-:W-:Y:S02]  /*2c30*/  IMAD.MOV.U32 R0, RZ, RZ, R8 ;  /* 0x000000ffff007224 */ /* 0x001fe400078e0008 */
[----:B------:R-:W-:Y:S02]  /*2c40*/  IMAD R10, R2, R12, R10 ;  /* 0x0000000c020a7224 */ /* 0x000fe400078e020a */
[----:B------:R-:W-:-:S04]  /*2c50*/  IMAD.HI.U32 R23, R3, R4, RZ ;  /* 0x0000000403177227 */ /* 0x000fc800078e00ff */
[----:B------:R-:W-:Y:S01]  /*2c60*/  @!P3 IMAD.MOV R5, RZ, RZ, -R5 ;  /* 0x000000ffff05b224 */ /* 0x000fe200078e0a05 */
[----:B------:R-:W-:Y:S01]  /*2c70*/  ISETP.GT.U32.AND P3, PT, R2, R11, PT ;  /* 0x0000000b0200720c */ /* 0x000fe20003f64070 */
[----:B------:R-:W-:Y:S01]  /*2c80*/  @!P0 IMAD.MOV R0, RZ, RZ, -R0 ;  /* 0x000000ffff008224 */ /* 0x000fe200078e0a00 */
[----:B------:R-:W-:Y:S01]  /*2c90*/  ISETP.GE.AND P0, PT, R7, RZ, PT ;  /* 0x000000ff0700720c */ /* 0x000fe20003f06270 */
[--C-:B------:R-:W-:Y:S01]  /*2ca0*/  @!P1 IMAD.IADD R22, R22, 0x1, -R2.reuse ;  /* 0x0000000116169824 */ /* 0x100fe200078e0a02 */
[C---:B------:R-:W-:Y:S01]  /*2cb0*/  ISETP.GT.U32.AND P1, PT, R2.reuse, R10, PT ;  /* 0x0000000a0200720c */ /* 0x040fe20003f24070 */
[----:B------:R-:W-:Y:S01]  /*2cc0*/  IMAD.MOV R23, RZ, RZ, -R23 ;  /* 0x000000ffff177224 */ /* 0x000fe200078e0a17 */
[----:B------:R-:W-:Y:S01]  /*2cd0*/  STL [R1+0x70], R5 ;  /* 0x0000700501007387 */ /* 0x000fe20000100800 */
[----:B------:R-:W-:Y:S02]  /*2ce0*/  @!P6 IMAD.IADD R13, R13, 0x1, -R2 ;  /* 0x000000010d0de824 */ /* 0x000fe400078e0a02 */
[----:B------:R-:W-:Y:S01]  /*2cf0*/  IMAD R4, R2, R23, R4 ;  /* 0x0000001702047224 */ /* 0x000fe200078e0204 */
[----:B------:R0:W-:Y:S01]  /*2d00*/  STL [R1+0x60], R0 ;  /* 0x0000600001007387 */ /* 0x0001e20000100800 */
[----:B------:R-:W-:Y:S01]  /*2d10*/  VIADD R12, R6, 0x60 ;  /* 0x00000060060c7836 */ /* 0x000fe20000000000 */
[----:B------:R-:W-:Y:S01]  /*2d20*/  ISETP.GT.U32.AND P6, PT, R2, R13, PT ;  /* 0x0000000d0200720c */ /* 0x000fe20003fc4070 */
[----:B------:R-:W-:-:S02]  /*2d30*/  VIADD R7, R6, 0x5c ;  /* 0x0000005c06077836 */ /* 0x000fc40000000000 */
[--C-:B------:R-:W-:Y:S01]  /*2d40*/  @!P3 IMAD.IADD R11, R11, 0x1, -R2.reuse ;  /* 0x000000010b0bb824 */ /* 0x100fe200078e0a02 */
[----:B------:R-:W-:Y:S01]  /*2d50*/  IABS R25, R12 ;  /* 0x0000000c00197213 */ /* 0x000fe20000000000 */
[----:B------:R-:W-:Y:S01]  /*2d60*/  @!P1 IMAD.IADD R10, R10, 0x1, -R2 ;  /* 0x000000010a0a9824 */ /* 0x000fe200078e0a02 */
[----:B------:R-:W-:Y:S01]  /*2d70*/  IABS R23, R7 ;  /* 0x0000000700177213 */ /* 0x000fe20000000000 */
[----:B------:R-:W-:Y:S01]  /*2d80*/  VIADD R9, R6, 0x58 ;  /* 0x0000005806097836 */ /* 0x000fe20000000000 */
[C---:B------:R-:W-:Y:S01]  /*2d90*/  ISETP.GT.U32.AND P3, PT, R2.reuse, R11, PT ;  /* 0x0000000b0200720c */ /* 0x040fe20003f64070 */
[----:B0-----:R-:W-:Y:S01]  /*2da0*/  IMAD.MOV.U32 R0, RZ, RZ, R22 ;  /* 0x000000ffff007224 */ /* 0x001fe200078e0016 */
[----:B------:R-:W-:Y:S01]  /*2db0*/  ISETP.GT.U32.AND P1, PT, R2, R10, PT ;  /* 0x0000000a0200720c */ /* 0x000fe20003f24070 */
[----:B------:R-:W-:Y:S01]  /*2dc0*/  IMAD.HI.U32 R24, R3, R25, RZ ;  /* 0x0000001903187227 */ /* 0x000fe200078e00ff */
[----:B------:R-:W-:-:S03]  /*2dd0*/  IABS R8, R9 ;  /* 0x0000000900087213 */ /* 0x000fc60000000000 */
[----:B------:R-:W-:Y:S01]  /*2de0*/  @!P2 IMAD.MOV R0, RZ, RZ, -R0 ;  /* 0x000000ffff00a224 */ /* 0x000fe200078e0a00 */
[----:B------:R-:W-:Y:S01]  /*2df0*/  ISETP.GT.U32.AND P2, PT, R2, R4, PT ;  /* 0x000000040200720c */ /* 0x000fe20003f44070 */
[----:B------:R-:W-:-:S03]  /*2e00*/  IMAD.HI.U32 R22, R3, R23, RZ ;  /* 0x0000001703167227 */ /* 0x000fc600078e00ff */
[----:B------:R0:W-:Y:S01]  /*2e10*/  STL [R1+0x5c], R0 ;  /* 0x00005c0001007387 */ /* 0x0001e20000100800 */
[----:B------:R-:W-:Y:S01]  /*2e20*/  @!P6 IMAD.IADD R13, R13, 0x1, -R2 ;  /* 0x000000010d0de824 */ /* 0x000fe200078e0a02 */
[----:B------:R-:W-:Y:S01]  /*2e30*/  ISETP.GE.AND P6, PT, R26, RZ, PT ;  /* 0x000000ff1a00720c */ /* 0x000fe20003fc6270 */
[----:B------:R-:W-:Y:S02]  /*2e40*/  IMAD.MOV R24, RZ, RZ, -R24 ;  /* 0x000000ffff187224 */ /* 0x000fe400078e0a18 */
[----:B------:R-:W-:Y:S02]  /*2e50*/  IMAD.MOV R22, RZ, RZ, -R22 ;  /* 0x000000ffff167224 */ /* 0x000fe400078e0a16 */
[----:B------:R-:W-:Y:S02]  /*2e60*/  IMAD R25, R2, R24, R25 ;  /* 0x0000001802197224 */ /* 0x000fe400078e0219 */
[----:B------:R-:W-:Y:S02]  /*2e70*/  @!P2 IMAD.IADD R4, R4, 0x1, -R2 ;  /* 0x000000010404a824 */ /* 0x000fe400078e0a02 */
[----:B0-----:R-:W-:-:S02]  /*2e80*/  IMAD.MOV.U32 R0, RZ, RZ, R13 ;  /* 0x000000ffff007224 */ /* 0x001fc400078e000d */
[C---:B------:R-:W-:Y:S01]  /*2e90*/  IMAD R23, R2.reuse, R22, R23 ;  /* 0x0000001602177224 */ /* 0x040fe200078e0217 */
[----:B------:R-:W-:Y:S01]  /*2ea0*/  ISETP.GT.U32.AND P2, PT, R2, R4, PT ;  /* 0x000000040200720c */ /* 0x000fe20003f44070 */
[----:B------:R-:W-:-:S04]  /*2eb0*/  IMAD.HI.U32 R26, R3, R8, RZ ;  /* 0x00000008031a7227 */ /* 0x000fc800078e00ff */
[----:B------:R-:W-:Y:S01]  /*2ec0*/  @!P5 IMAD.MOV R0, RZ, RZ, -R0 ;  /* 0x000000ffff00d224 */ /* 0x000fe200078e0a00 */
[----:B------:R-:W-:Y:S01]  /*2ed0*/  ISETP.GT.U32.AND P5, PT, R2, R25, PT ;  /* 0x000000190200720c */ /* 0x000fe20003fa4070 */
[--C-:B------:R-:W-:Y:S01]  /*2ee0*/  @!P3 IMAD.IADD R11, R11, 0x1, -R2.reuse ;  /* 0x000000010b0bb824 */ /* 0x100fe200078e0a02 */
[----:B------:R-:W-:Y:S01]  /*2ef0*/  ISETP.GE.AND P3, PT, R12, RZ, PT ;  /* 0x000000ff0c00720c */ /* 0x000fe20003f66270 */
[----:B------:R-:W-:Y:S01]  /*2f00*/  @!P1 IMAD.IADD R10, R10, 0x1, -R2 ;  /* 0x000000010a0a9824 */ /* 0x000fe200078e0a02 */
[C---:B------:R-:W-:Y:S01]  /*2f10*/  ISETP.GT.U32.AND P1, PT, R2.reuse, R23, PT ;  /* 0x000000170200720c */ /* 0x040fe20003f24070 */
[----:B------:R-:W-:Y:S01]  /*2f20*/  IMAD.MOV R12, RZ, RZ, -R26 ;  /* 0x000000ffff0c7224 */ /* 0x000fe200078e0a1a */
[----:B------:R0:W-:Y:S01]  /*2f30*/  STL [R1+0x54], R0 ;  /* 0x0000540001007387 */ /* 0x0001e20000100800 */
[----:B------:R-:W-:Y:S02]  /*2f40*/  IMAD.MOV.U32 R5, RZ, RZ, R11 ;  /* 0x000000ffff057224 */ /* 0x000fe400078e000b */
[----:B------:R-:W-:-:S02]  /*2f50*/  IMAD R8, R2, R12, R8 ;  /* 0x0000000c02087224 */ /* 0x000fc400078e0208 */
[----:B------:R-:W-:Y:S01]  /*2f60*/  @!P4 IMAD.MOV R5, RZ, RZ, -R5 ;  /* 0x000000ffff05c224 */ /* 0x000fe200078e0a05 */
[----:B------:R-:W-:Y:S01]  /*2f70*/  ISETP.GE.AND P4, PT, R7, RZ, PT ;  /* 0x000000ff0700720c */ /* 0x000fe20003f86270 */
[C---:B------:R-:W-:Y:S02]  /*2f80*/  VIADD R12, R6.reuse, 0x54 ;  /* 0x00000054060c7836 */ /* 0x040fe40000000000 */
[----:B------:R-:W-:Y:S01]  /*2f90*/  VIADD R7, R6, 0x50 ;  /* 0x0000005006077836 */ /* 0x000fe20000000000 */
[----:B------:R-:W-:Y:S01]  /*2fa0*/  STL [R1+0x50], R5 ;  /* 0x0000500501007387 */ /* 0x000fe20000100800 */
[----:B0-----:R-:W-:Y:S01]  /*2fb0*/  IMAD.MOV.U32 R0, RZ, RZ, R10 ;  /* 0x000000ffff007224 */ /* 0x001fe200078e000a */
[----:B------:R-:W-:Y:S01]  /*2fc0*/  IABS R22, R12 ;  /* 0x0000000c00167213 */ /* 0x000fe20000000000 */
[----:B------:R-:W-:Y:S01]  /*2fd0*/  @!P2 IMAD.IADD R4, R4, 0x1, -R2 ;  /* 0x000000010404a824 */ /* 0x000fe200078e0a02 */
[----:B------:R-:W-:Y:S01]  /*2fe0*/  IABS R13, R7 ;  /* 0x00000007000d7213 */ /* 0x000fe20000000000 */
[----:B------:R-:W-:Y:S01]  /*2ff0*/  @!P0 IMAD.MOV R0, RZ, RZ, -R0 ;  /* 0x000000ffff008224 */ /* 0x000fe200078e0a00 */
[C---:B------:R-:W-:Y:S01]  /*3000*/  ISETP.GT.U32.AND P0, PT, R2.reuse, R8, PT ;  /* 0x000000080200720c */ /* 0x040fe20003f04070 */
[--C-:B------:R-:W-:Y:S01]  /*3010*/  @!P5 IMAD.IADD R25, R25, 0x1, -R2.reuse ;  /* 0x000000011919d824 */ /* 0x100fe200078e0a02 */
[----:B------:R-:W-:Y:S01]  /*3020*/  ISETP.GE.AND P2, PT, R9, RZ, PT ;  /* 0x000000ff0900720c */ /* 0x000fe20003f46270 */
[----:B------:R-:W-:Y:S01]  /*3030*/  @!P1 IMAD.IADD R23, R23, 0x1, -R2 ;  /* 0x0000000117179824 */ /* 0x000fe200078e0a02 */
[----:B------:R0:W-:Y:S01]  /*3040*/  STL [R1+0x4c], R0 ;  /* 0x00004c0001007387 */ /* 0x0001e20000100800 */
[----:B------:R-:W-:Y:S01]  /*3050*/  IMAD.HI.U32 R9, R3, R22, RZ ;  /* 0x0000001603097227 */ /* 0x000fe200078e00ff */
[----:B------:R-:W-:-:S02]  /*3060*/  ISETP.GT.U32.AND P1, PT, R2, R25, PT ;  /* 0x000000190200720c */ /* 0x000fc40003f24070 */
[----:B------:R-:W-:Y:S01]  /*3070*/  ISETP.GE.AND P5, PT, R12, RZ, PT ;  /* 0x000000ff0c00720c */ /* 0x000fe20003fa6270 */
[----:B------:R-:W-:-:S04]  /*3080*/  IMAD.HI.U32 R11, R3, R13, RZ ;  /* 0x0000000d030b7227 */ /* 0x000fc800078e00ff */
[----:B------:R-:W-:Y:S02]  /*3090*/  @!P0 IMAD.IADD R8, R8, 0x1, -R2 ;  /* 0x0000000108088824 */ /* 0x000fe400078e0a02 */
[----:B0-----:R-:W-:Y:S02]  /*30a0*/  IMAD.MOV.U32 R0, RZ, RZ, R4 ;  /* 0x000000ffff007224 */ /* 0x001fe400078e0004 */
[----:B------:R-:W-:Y:S01]  /*30b0*/  IMAD.MOV R9, RZ, RZ, -R9 ;  /* 0x000000ffff097224 */ /* 0x000fe200078e0a09 */
[C---:B------:R-:W-:Y:S01]  /*30c0*/  ISETP.GT.U32.AND P0, PT, R2.reuse, R8, PT ;  /* 0x000000080200720c */ /* 0x040fe20003f04070 */
[----:B------:R-:W-:Y:S01]  /*30d0*/  @!P6 IMAD.MOV R0, RZ, RZ, -R0 ;  /* 0x000000ffff00e224 */ /* 0x000fe200078e0a00 */
[C---:B------:R-:W-:Y:S01]  /*30e0*/  ISETP.GT.U32.AND P6, PT, R2.reuse, R23, PT ;  /* 0x000000170200720c */ /* 0x040fe20003fc4070 */
[----:B------:R-:W-:Y:S02]  /*30f0*/  IMAD.MOV R11, RZ, RZ, -R11 ;  /* 0x000000ffff0b7224 */ /* 0x000fe400078e0a0b */
[C---:B------:R-:W-:Y:S01]  /*3100*/  IMAD R22, R2.reuse, R9, R22 ;  /* 0x0000000902167224 */ /* 0x040fe200078e0216 */
[----:B------:R0:W-:Y:S01]  /*3110*/  STL [R1+0x44], R0 ;  /* 0x0000440001007387 */ /* 0x0001e20000100800 */
[----:B------:R-:W-:-:S02]  /*3120*/  IMAD R13, R2, R11, R13 ;  /* 0x0000000b020d7224 */ /* 0x000fc400078e020d */
[--C-:B------:R-:W-:Y:S01]  /*3130*/  @!P1 IMAD.IADD R25, R25, 0x1, -R2.reuse ;  /* 0x0000000119199824 */ /* 0x100fe200078e0a02 */
[----:B------:R-:W-:Y:S01]  /*3140*/  ISETP.GT.U32.AND P1, PT, R2, R22, PT ;  /* 0x000000160200720c */ /* 0x000fe20003f24070 */
[C---:B------:R-:W-:Y:S02]  /*3150*/  VIADD R10, R6.reuse, 0x4c ;  /* 0x0000004c060a7836 */ /* 0x040fe40000000000 */
[----:B------:R-:W-:Y:S02]  /*3160*/  VIADD R24, R6, 0x44 ;  /* 0x0000004406187836 */ /* 0x000fe40000000000 */
[--C-:B------:R-:W-:Y:S01]  /*3170*/  @!P6 IMAD.IADD R23, R23, 0x1, -R2.reuse ;  /* 0x000000011717e824 */ /* 0x100fe200078e0a02 */
[----:B------:R-:W-:Y:S01]  /*3180*/  ISETP.GT.U32.AND P6, PT, R2, R13, PT ;  /* 0x0000000d0200720c */ /* 0x000fe20003fc4070 */
[----:B------:R-:W-:Y:S01]  /*3190*/  @!P0 IMAD.IADD R8, R8, 0x1, -R2 ;  /* 0x0000000108088824 */ /* 0x000fe200078e0a02 */
[----:B------:R-:W-:Y:S01]  /*31a0*/  IABS R9, R10 ;  /* 0x0000000a00097213 */ /* 0x000fe20000000000 */
[----:B0-----:R-:W-:Y:S01]  /*31b0*/  IMAD.MOV.U32 R0, RZ, RZ, R25 ;  /* 0x000000ffff007224 */ /* 0x001fe200078e0019 */
[----:B------:R-:W-:Y:S01]  /*31c0*/  ISETP.GE.AND P0, PT, R7, RZ, PT ;  /* 0x000000ff0700720c */ /* 0x000fe20003f06270 */
[----:B------:R-:W-:Y:S01]  /*31d0*/  VIADD R4, R6, 0x48 ;  /* 0x0000004806047836 */ /* 0x000fe20000000000 */
[----:B------:R-:W-:Y:S01]  /*31e0*/  IABS R26, R24 ;  /* 0x00000018001a7213 */ /* 0x000fe20000000000 */
[----:B------:R-:W-:-:S03]  /*31f0*/  IMAD.HI.U32 R7, R3, R9, RZ ;  /* 0x0000000903077227 */ /* 0x000fc600078e00ff */
[----:B------:R-:W-:Y:S01]  /*3200*/  IABS R11, R4 ;  /* 0x00000004000b7213 */ /* 0x000fe20000000000 */
[--C-:B------:R-:W-:Y:S01]  /*3210*/  @!P1 IMAD.IADD R22, R22, 0x1, -R2.reuse ;  /* 0x0000000116169824 */ /* 0x100fe200078e0a02 */
[----:B------:R-:W-:Y:S01]  /*3220*/  ISETP.GE.AND P1, PT, R10, RZ, PT ;  /* 0x000000ff0a00720c */ /* 0x000fe20003f26270 */
[----:B------:R-:W-:Y:S02]  /*3230*/  @!P6 IMAD.IADD R13, R13, 0x1, -R2 ;  /* 0x000000010d0de824 */ /* 0x000fe400078e0a02 */
[----:B------:R-:W-:Y:S01]  /*3240*/  IMAD.MOV R7, RZ, RZ, -R7 ;  /* 0x000000ffff077224 */ /* 0x000fe200078e0a07 */
[C---:B------:R-:W-:Y:S01]  /*3250*/  ISETP.GT.U32.AND P6, PT, R2.reuse, R22, PT ;  /* 0x000000160200720c */ /* 0x040fe20003fc4070 */
[----:B------:R-:W-:Y:S02]  /*3260*/  IMAD.MOV.U32 R10, RZ, RZ, R26 ;  /* 0x000000ffff0a7224 */ /* 0x000fe400078e001a */
[----:B------:R-:W-:Y:S01]  /*3270*/  @!P3 IMAD.MOV R0, RZ, RZ, -R0 ;  /* 0x000000ffff00b224 */ /* 0x000fe200078e0a00 */
[C---:B------:R-:W-:Y:S01]  /*3280*/  ISETP.GT.U32.AND P3, PT, R2.reuse, R13, PT ;  /* 0x0000000d0200720c */ /* 0x040fe20003f64070 */
[----:B------:R-:W-:-:S02]  /*3290*/  IMAD R9, R2, R7, R9 ;  /* 0x0000000702097224 */ /* 0x000fc400078e0209 */
[----:B------:R-:W-:Y:S01]  /*32a0*/  IMAD.HI.U32 R7, R3, R10, RZ ;  /* 0x0000000a03077227 */ /* 0x000fe200078e00ff */
[----:B------:R0:W-:Y:S03]  /*32b0*/  STL [R1+0x38], R0 ;  /* 0x0000380001007387 */ /* 0x0001e60000100800 */
[----:B------:R-:W-:Y:S02]  /*32c0*/  IMAD.MOV R7, RZ, RZ, -R7 ;  /* 0x000000ffff077224 */ /* 0x000fe400078e0a07 */
[----:B------:R-:W-:Y:S02]  /*32d0*/  IMAD.MOV.U32 R5, RZ, RZ, R23 ;  /* 0x000000ffff057224 */ /* 0x000fe400078e0017 */
[----:B------:R-:W-:Y:S02]  /*32e0*/  IMAD R10, R2, R7, R10 ;  /* 0x00000007020a7224 */ /* 0x000fe400078e020a */
[----:B------:R-:W-:-:S02]  /*32f0*/  @!P3 IMAD.IADD R13, R13, 0x1, -R2 ;  /* 0x000000010d0db824 */ /* 0x000fc400078e0a02 */
[----:B------:R-:W-:Y:S01]  /*3300*/  IMAD.HI.U32 R12, R3, R11, RZ ;  /* 0x0000000b030c7227 */ /* 0x000fe200078e00ff */
[----:B------:R-:W-:-:S03]  /*3310*/  ISETP.GT.U32.AND P3, PT, R2, R10, PT ;  /* 0x0000000a0200720c */ /* 0x000fc60003f64070 */
[----:B------:R-:W-:Y:S01]  /*3320*/  @!P4 IMAD.MOV R5, RZ, RZ, -R5 ;  /* 0x000000ffff05c224 */ /* 0x000fe200078e0a05 */
[----:B------:R-:W-:Y:S01]  /*3330*/  ISETP.GT.U32.AND P4, PT, R2, R9, PT ;  /* 0x000000090200720c */ /* 0x000fe20003f84070 */
[----:B------:R-:W-:Y:S02]  /*3340*/  @!P6 IMAD.IADD R22, R22, 0x1, -R2 ;  /* 0x000000011616e824 */ /* 0x000fe400078e0a02 */
[----:B------:R-:W-:Y:S01]  /*3350*/  VIADD R7, R6, 0x40 ;  /* 0x0000004006077836 */ /* 0x000fe20000000000 */
[----:B------:R1:W-:Y:S01]  /*3360*/  STL [R1+0x30], R5 ;  /* 0x0000300501007387 */ /* 0x0003e20000100800 */
[----:B------:R-:W-:Y:S02]  /*3370*/  IMAD.MOV R12, RZ, RZ, -R12 ;  /* 0x000000ffff0c7224 */ /* 0x000fe400078e0a0c */
[----:B0-----:R-:W-:Y:S01]  /*3380*/  IMAD.MOV.U32 R0, RZ, RZ, R8 ;  /* 0x000000ffff007224 */ /* 0x001fe200078e0008 */
[----:B------:R-:W-:Y:S01]  /*3390*/  IABS R8, R7 ;  /* 0x0000000700087213 */ /* 0x000fe20000000000 */
[----:B------:R-:W-:-:S02]  /*33a0*/  @!P3 IMAD.IADD R10, R10, 0x1, -R2 ;  /* 0x000000010a0ab824 */ /* 0x000fc400078e0a02 */
[----:B------:R-:W-:Y:S02]  /*33b0*/  IMAD R11, R2, R12, R11 ;  /* 0x0000000c020b7224 */ /* 0x000fe400078e020b */
[----:B------:R-:W-:Y:S01]  /*33c0*/  @!P2 IMAD.MOV R0, RZ, RZ, -R0 ;  /* 0x000000ffff00a224 */ /* 0x000fe200078e0a00 */
[----:B------:R-:W-:Y:S01]  /*33d0*/  ISETP.GE.AND P2, PT, R4, RZ, PT ;  /* 0x000000ff0400720c */ /* 0x000fe20003f46270 */
[----:B-1----:R-:W-:Y:S01]  /*33e0*/  IMAD.MOV.U32 R5, RZ, RZ, R22 ;  /* 0x000000ffff057224 */ /* 0x002fe200078e0016 */
[C---:B------:R-:W-:Y:S01]  /*33f0*/  ISETP.GT.U32.AND P6, PT, R2.reuse, R11, PT ;  /* 0x0000000b0200720c */ /* 0x040fe20003fc4070 */
[----:B------:R-:W-:Y:S01]  /*3400*/  IMAD.HI.U32 R22, R3, R8, RZ ;  /* 0x0000000803167227 */ /* 0x000fe200078e00ff */
[----:B------:R0:W-:Y:S03]  /*3410*/  STL [R1+0x2c], R0 ;  /* 0x00002c0001007387 */ /* 0x0001e60000100800 */
[----:B------:R-:W-:Y:S01]  /*3420*/  @!P5 IMAD.MOV R5, RZ, RZ, -R5 ;  /* 0x000000ffff05d224 */ /* 0x000fe200078e0a05 */
[----:B------:R-:W-:Y:S01]  /*3430*/  ISETP.GT.U32.AND P5, PT, R2, R10, PT ;  /* 0x0000000a0200720c */ /* 0x000fe20003fa4070 */
[----:B------:R-:W-:-:S02]  /*3440*/  VIADD R4, R6, 0x38 ;  /* 0x0000003806047836 */ /* 0x000fc40000000000 */
[----:B------:R-:W-:Y:S01]  /*3450*/  IMAD.MOV R22, RZ, RZ, -R22 ;  /* 0x000000ffff167224 */ /* 0x000fe200078e0a16 */
[----:B------:R-:W-:Y:S01]  /*3460*/  STL [R1+0x24], R5 ;  /* 0x0000240501007387 */ /* 0x000fe20000100800 */
[----:B------:R-:W-:Y:S01]  /*3470*/  @!P4 IMAD.IADD R9, R9, 0x1, -R2 ;  /* 0x000000010909c824 */ /* 0x000fe200078e0a02 */
[----:B------:R-:W-:Y:S01]  /*3480*/  ISETP.GE.AND P4, PT, R24, RZ, PT ;  /* 0x000000ff1800720c */ /* 0x000fe20003f86270 */
[----:B0-----:R-:W-:Y:S01]  /*3490*/  IMAD.MOV.U32 R0, RZ, RZ, R13 ;  /* 0x000000ffff007224 */ /* 0x001fe200078e000d */
[----:B------:R-:W-:Y:S01]  /*34a0*/  IABS R24, R4 ;  /* 0x0000000400187213 */ /* 0x000fe20000000000 */
[----:B------:R-:W-:Y:S02]  /*34b0*/  IMAD R22, R2, R22, R8 ;  /* 0x0000001602167224 */ /* 0x000fe400078e0208 */
[----:B------:R-:W-:Y:S01]  /*34c0*/  @!P0 IMAD.MOV R0, RZ, RZ, -R0 ;  /* 0x000000ffff008224 */ /* 0x000fe200078e0a00 */
[----:B------:R-:W-:Y:S01]  /*34d0*/  ISETP.GE.AND P0, PT, R7, RZ, PT ;  /* 0x000000ff0700720c */ /* 0x000fe20003f06270 */
[--C-:B------:R-:W-:Y:S01]  /*34e0*/  @!P5 IMAD.IADD R10, R10, 0x1, -R2.reuse ;  /* 0x000000010a0ad824 */ /* 0x100fe200078e0a02 */
[C---:B------:R-:W-:Y:S01]  /*34f0*/  ISETP.GT.U32.AND P5, PT, R2.reuse, R22, PT ;  /* 0x000000160200720c */ /* 0x040fe20003fa4070 */
[----:B------:R-:W-:Y:S01]  /*3500*/  @!P6 IMAD.IADD R11, R11, 0x1, -R2 ;  /* 0x000000010b0be824 */ /* 0x000fe200078e0a02 */
[C---:B------:R-:W-:Y:S01]  /*3510*/  ISETP.GT.U32.AND P6, PT, R2.reuse, R9, PT ;  /* 0x000000090200720c */ /* 0x040fe20003fc4070 */
[----:B------:R-:W-:Y:S01]  /*3520*/  IMAD.HI.U32 R7, R3, R24, RZ ;  /* 0x0000001803077227 */ /* 0x000fe200078e00ff */
[----:B------:R0:W-:Y:S02]  /*3530*/  STL [R1+0x1c], R0 ;  /* 0x00001c0001007387 */ /* 0x0001e40000100800 */
[----:B------:R-:W-:Y:S01]  /*3540*/  ISETP.GT.U32.AND P3, PT, R2, R11, PT ;  /* 0x0000000b0200720c */ /* 0x000fe20003f64070 */
[----:B------:R-:W-:-:S02]  /*3550*/  IMAD.MOV R7, RZ, RZ, -R7 ;  /* 0x000000ffff077224 */ /* 0x000fc400078e0a07 */
[----:B------:R-:W-:Y:S02]  /*3560*/  VIADD R12, R6, 0x3c ;  /* 0x0000003c060c7836 */ /* 0x000fe40000000000 */
[----:B------:R-:W-:Y:S02]  /*3570*/  IMAD R24, R2, R7, R24 ;  /* 0x0000000702187224 */ /* 0x000fe400078e0218 */
[----:B------:R-:W-:Y:S01]  /*3580*/  VIADD R7, R6, 0x34 ;  /* 0x0000003406077836 */ /* 0x000fe20000000000 */
[----:B------:R-:W-:Y:S01]  /*3590*/  IABS R23, R12 ;  /* 0x0000000c00177213 */ /* 0x000fe20000000000 */
[--C-:B------:R-:W-:Y:S02]  /*35a0*/  @!P5 IMAD.IADD R22, R22, 0x1, -R2.reuse ;  /* 0x000000011616d824 */ /* 0x100fe400078e0a02 */
[----:B------:R-:W-:Y:S01]  /*35b0*/  @!P6 IMAD.IADD R9, R9, 0x1, -R2 ;  /* 0x000000010909e824 */ /* 0x000fe200078e0a02 */
[----:B------:R-:W-:Y:S01]  /*35c0*/  IABS R25, R7 ;  /* 0x0000000700197213 */ /* 0x000fe20000000000 */
[----:B------:R-:W-:Y:S01]  /*35d0*/  IMAD.HI.U32 R13, R3, R23, RZ ;  /* 0x00000017030d7227 */ /* 0x000fe200078e00ff */
[----:B------:R-:W-:-:S02]  /*35e0*/  ISETP.GT.U32.AND P5, PT, R2, R22, PT ;  /* 0x000000160200720c */ /* 0x000fc40003fa4070 */
[----:B------:R-:W-:Y:S01]  /*35f0*/  ISETP.GE.AND P6, PT, R12, RZ, PT ;  /* 0x000000ff0c00720c */ /* 0x000fe20003fc6270 */
[----:B0-----:R-:W-:Y:S01]  /*3600*/  IMAD.MOV.U32 R0, RZ, RZ, R9 ;  /* 0x000000ffff007224 */ /* 0x001fe200078e0009 */
[----:B------:R-:W-:Y:S01]  /*3610*/  IABS R12, R17 ;  /* 0x00000011000c7213 */ /* 0x000fe20000000000 */
[----:B------:R-:W-:-:S04]  /*3620*/  IMAD.HI.U32 R9, R3, R25, RZ ;  /* 0x0000001903097227 */ /* 0x000fc800078e00ff */
[----:B------:R-:W-:Y:S02]  /*3630*/  IMAD.MOV R9, RZ, RZ, -R9 ;  /* 0x000000ffff097224 */ /* 0x000fe400078e0a09 */
[----:B------:R-:W-:Y:S02]  /*3640*/  @!P1 IMAD.MOV R0, RZ, RZ, -R0 ;  /* 0x000000ffff009224 */ /* 0x000fe400078e0a00 */
[----:B------:R-:W-:Y:S02]  /*3650*/  IMAD R25, R2, R9, R25 ;  /* 0x0000000902197224 */ /* 0x000fe400078e0219 */
[----:B------:R-:W-:Y:S01]  /*3660*/  @!P5 IMAD.IADD R22, R22, 0x1, -R2 ;  /* 0x000000011616d824 */ /* 0x000fe200078e0a02 */
[----:B------:R0:W-:Y:S01]  /*3670*/  STL [R1+0x10], R0 ;  /* 0x0000100001007387 */ /* 0x0001e20000100800 */
[----:B------:R-:W-:Y:S01]  /*3680*/  IMAD.MOV R13, RZ, RZ, -R13 ;  /* 0x000000ffff0d7224 */ /* 0x000fe200078e0a0d */
[----:B------:R-:W-:Y:S01]  /*3690*/  ISETP.GT.U32.AND P5, PT, R2, R25, PT ;  /* 0x000000190200720c */ /* 0x000fe20003fa4070 */
[----:B------:R-:W-:-:S02]  /*36a0*/  VIADD R8, R6, 0x30 ;  /* 0x0000003006087836 */ /* 0x000fc40000000000 */
[----:B------:R-:W-:Y:S02]  /*36b0*/  IMAD R23, R2, R13, R23 ;  /* 0x0000000d02177224 */ /* 0x000fe400078e0217 */
[----:B------:R-:W-:Y:S01]  /*36c0*/  @!P3 IMAD.IADD R11, R11, 0x1, -R2 ;  /* 0x000000010b0bb824 */ /* 0x000fe200078e0a02 */
[----:B------:R-:W-:Y:S01]  /*36d0*/  ISETP.GE.AND P3, PT, R4, RZ, PT ;  /* 0x000000ff0400720c */ /* 0x000fe20003f66270 */
[----:B------:R-:W-:Y:S01]  /*36e0*/  VIADD R4, R6, 0x2c ;  /* 0x0000002c06047836 */ /* 0x000fe20000000000 */
[----:B------:R-:W-:Y:S01]  /*36f0*/  ISETP.GT.U32.AND P1, PT, R2, R23, PT ;  /* 0x000000170200720c */ /* 0x000fe20003f24070 */
[----:B0-----:R-:W-:Y:S01]  /*3700*/  IMAD.MOV.U32 R0, RZ, RZ, R10 ;  /* 0x000000ffff007224 */ /* 0x001fe200078e000a */
[----:B------:R-:W-:Y:S01]  /*3710*/  IABS R26, R8 ;  /* 0x00000008001a7213 */ /* 0x000fe20000000000 */
[----:B------:R-:W-:Y:S01]  /*3720*/  @!P0 IMAD.MOV R22, RZ, RZ, -R22 ;  /* 0x000000ffff168224 */ /* 0x000fe200078e0a16 */
[----:B------:R-:W-:Y:S01]  /*3730*/  IABS R27, R4 ;  /* 0x00000004001b7213 */ /* 0x000fe20000000000 */
[----:B------:R-:W-:Y:S01]  /*3740*/  @!P5 IMAD.IADD R25, R25, 0x1, -R2 ;  /* 0x000000011919d824 */ /* 0x000fe200078e0a02 */
[----:B------:R-:W-:Y:S01]  /*3750*/  ISETP.GE.AND P0, PT, R8, RZ, PT ;  /* 0x000000ff0800720c */ /* 0x000fe20003f06270 */
[----:B------:R-:W-:Y:S01]  /*3760*/  @!P4 IMAD.MOV R0, RZ, RZ, -R0 ;  /* 0x000000ffff00c224 */ /* 0x000fe200078e0a00 */
[----:B------:R-:W-:Y:S01]  /*3770*/  ISETP.GE.AND P4, PT, R7, RZ, PT ;  /* 0x000000ff0700720c */ /* 0x000fe20003f86270 */
[----:B------:R-:W-:Y:S01]  /*3780*/  IMAD.HI.U32 R7, R3, R28, RZ ;  /* 0x0000001c03077227 */ /* 0x000fe200078e00ff */
[----:B------:R-:W-:-:S02]  /*3790*/  ISETP.GT.U32.AND P5, PT, R2, R25, PT ;  /* 0x000000190200720c */ /* 0x000fc40003fa4070 */
[----:B------:R-:W-:Y:S01]  /*37a0*/  STL [R1+0xd54], R0 ;  /* 0x000d540001007387 */ /* 0x000fe20000100800 */
[----:B------:R-:W-:Y:S02]  /*37b0*/  IMAD.MOV R7, RZ, RZ, -R7 ;  /* 0x000000ffff077224 */ /* 0x000fe400078e0a07 */
[----:B------:R-:W-:Y:S02]  /*37c0*/  @!P1 IMAD.IADD R23, R23, 0x1, -R2 ;  /* 0x0000000117179824 */ /* 0x000fe400078e0a02 */
[C---:B------:R-:W-:Y:S02]  /*37d0*/  IMAD R28, R2.reuse, R7, R28 ;  /* 0x00000007021c7224 */ /* 0x040fe400078e021c */
[----:B------:R-:W-:Y:S01]  /*37e0*/  IMAD.HI.U32 R9, R3, R26, RZ ;  /* 0x0000001a03097227 */ /* 0x000fe200078e00ff */
[----:B------:R-:W-:-:S03]  /*37f0*/  ISETP.GT.U32.AND P1, PT, R2, R23, PT ;  /* 0x000000170200720c */ /* 0x000fc60003f24070 */
[----:B------:R-:W-:Y:S01]  /*3800*/  @!P5 IMAD.IADD R25, R25, 0x1, -R2 ;  /* 0x000000011919d824 */ /* 0x000fe200078e0a02 */
[----:B------:R-:W-:Y:S01]  /*3810*/  ISETP.GT.U32.AND P5, PT, R2, R28, PT ;  /* 0x0000001c0200720c */ /* 0x000fe20003fa4070 */
[----:B------:R-:W-:Y:S02]  /*3820*/  IMAD.MOV R9, RZ, RZ, -R9 ;  /* 0x000000ffff097224 */ /* 0x000fe400078e0a09 */
[----:B------:R-:W-:-:S04]  /*3830*/  IMAD.HI.U32 R10, R3, R27, RZ ;  /* 0x0000001b030a7227 */ /* 0x000fc800078e00ff */
[C---:B------:R-:W-:Y:S02]  /*3840*/  IMAD R26, R2.reuse, R9, R26 ;  /* 0x00000009021a7224 */ /* 0x040fe400078e021a */
[----:B------:R-:W-:Y:S02]  /*3850*/  IMAD.MOV R8, RZ, RZ, -R10 ;  /* 0x000000ffff087224 */ /* 0x000fe400078e0a0a */
[--C-:B------:R-:W-:Y:S01]  /*3860*/  @!P1 IMAD.IADD R23, R23, 0x1, -R2.reuse ;  /* 0x0000000117179824 */ /* 0x100fe200078e0a02 */
[----:B------:R-:W-:Y:S01]  /*3870*/  ISETP.GT.U32.AND P1, PT, R2, R26, PT ;  /* 0x0000001a0200720c */ /* 0x000fe20003f24070 */
[----:B------:R-:W-:Y:S02]  /*3880*/  @!P5 IMAD.IADD R28, R28, 0x1, -R2 ;  /* 0x000000011c1cd824 */ /* 0x000fe400078e0a02 */
[C---:B------:R-:W-:Y:S02]  /*3890*/  IMAD R27, R2.reuse, R8, R27 ;  /* 0x00000008021b7224 */ /* 0x040fe400078e021b */
[----:B------:R-:W-:Y:S01]  /*38a0*/  IMAD.HI.U32 R8, R3, R12, RZ ;  /* 0x0000000c03087227 */ /* 0x000fe200078e00ff */
[----:B------:R-:W-:-:S03]  /*38b0*/  ISETP.GT.U32.AND P5, PT, R2, R28, PT ;  /* 0x0000001c0200720c */ /* 0x000fc60003fa4070 */
[----:B------:R-:W-:Y:S02]  /*38c0*/  VIADD R15, R6, 0x18 ;  /* 0x00000018060f7836 */ /* 0x000fe40000000000 */
[----:B------:R-:W-:Y:S02]  /*38d0*/  IMAD.MOV R8, RZ, RZ, -R8 ;  /* 0x000000ffff087224 */ /* 0x000fe400078e0a08 */
[----:B------:R-:W-:Y:S01]  /*38e0*/  IMAD.MOV.U32 R5, RZ, RZ, R11 ;  /* 0x000000ffff057224 */ /* 0x000fe200078e000b */
[----:B------:R-:W-:Y:S01]  /*38f0*/  IABS R10, R15 ;  /* 0x0000000f000a7213 */ /* 0x000fe20000000000 */
[C---:B------:R-:W-:Y:S02]  /*3900*/  IMAD R12, R2.reuse, R8, R12 ;  /* 0x00000008020c7224 */ /* 0x040fe400078e020c */
[----:B------:R-:W-:Y:S01]  /*3910*/  @!P2 IMAD.MOV R5, RZ, RZ, -R5 ;  /* 0x000000ffff05a224 */ /* 0x000fe200078e0a05 */
[----:B------:R-:W-:Y:S01]  /*3920*/  ISETP.GT.U32.AND P2, PT, R2, R24, PT ;  /* 0x000000180200720c */ /* 0x000fe20003f44070 */
[--C-:B------:R-:W-:Y:S01]  /*3930*/  @!P1 IMAD.IADD R26, R26, 0x1, -R2.reuse ;  /* 0x000000011a1a9824 */ /* 0x100fe200078e0a02 */
[----:B------:R-:W-:Y:S01]  /*3940*/  ISETP.GE.AND P1, PT, R4, RZ, PT ;  /* 0x000000ff0400720c */ /* 0x000fe20003f26270 */
[----:B------:R-:W-:Y:S01]  /*3950*/  @!P5 IMAD.IADD R28, R28, 0x1, -R2 ;  /* 0x000000011c1cd824 */ /* 0x000fe200078e0a02 */
[----:B------:R-:W-:Y:S01]  /*3960*/  ISETP.GT.U32.AND P5, PT, R2, R12, PT ;  /* 0x0000000c0200720c */ /* 0x000fe20003fa4070 */
[----:B------:R-:W-:Y:S01]  /*3970*/  VIADD R18, R6, 0x24 ;  /* 0x0000002406127836 */ /* 0x000fe20000000000 */
[----:B------:R0:W-:Y:S01]  /*3980*/  STL [R1+0xc], R5 ;  /* 0x00000c0501007387 */ /* 0x0001e20000100800 */
[----:B------:R-:W-:-:S03]  /*3990*/  IMAD.HI.U32 R4, R3, R10, RZ ;  /* 0x0000000a03047227 */ /* 0x000fc600078e00ff */
[----:B------:R1:W-:Y:S01]  /*39a0*/  STL [R1+0xd58], R22 ;  /* 0x000d581601007387 */ /* 0x0003e20000100800 */
[----:B------:R-:W-:Y:S01]  /*39b0*/  @!P6 IMAD.MOV R23, RZ, RZ, -R23 ;  /* 0x000000ffff17e224 */ /* 0x000fe200078e0a17 */
[----:B------:R-:W-:Y:S01]  /*39c0*/  IABS R13, R18 ;  /* 0x00000012000d7213 */ /* 0x000fe20000000000 */
[----:B------:R-:W-:Y:S01]  /*39d0*/  IMAD.MOV R4, RZ, RZ, -R4 ;  /* 0x000000ffff047224 */ /* 0x000fe200078e0a04 */
[----:B------:R-:W-:Y:S01]  /*39e0*/  STL [R1+0xdf0], R18 ;  /* 0x000df01201007387 */ /* 0x000fe20000100800 */
[C---:B------:R-:W-:Y:S02]  /*39f0*/  VIADD R16, R6.reuse, 0x1c ;  /* 0x0000001c06107836 */ /* 0x040fe40000000000 */
[----:B0-----:R-:W-:Y:S01]  /*3a00*/  VIADD R5, R6, 0x10 ;  /* 0x0000001006057836 */ /* 0x001fe20000000000 */
[----:B------:R0:W-:Y:S01]  /*3a10*/  STL [R1+0xd5c], R23 ;  /* 0x000d5c1701007387 */ /* 0x0001e20000100800 */
[----:B------:R-:W-:Y:S01]  /*3a20*/  IMAD R10, R2, R4, R10 ;  /* 0x00000004020a7224 */ /* 0x000fe200078e020a */
[----:B------:R-:W-:Y:S01]  /*3a30*/  IABS R11, R16 ;  /* 0x00000010000b7213 */ /* 0x000fe20000000000 */
[----:B------:R-:W-:Y:S01]  /*3a40*/  @!P5 IMAD.IADD R12, R12, 0x1, -R2 ;  /* 0x000000010c0cd824 */ /* 0x000fe200078e0a02 */
[----:B------:R-:W-:Y:S01]  /*3a50*/  IABS R8, R5 ;  /* 0x0000000500087213 */ /* 0x000fe20000000000 */
[----:B------:R-:W-:Y:S01]  /*3a60*/  VIADD R14, R6, 0x14 ;  /* 0x00000014060e7836 */ /* 0x000fe20000000000 */
[----:B------:R-:W-:Y:S01]  /*3a70*/  ISETP.GT.U32.AND P5, PT, R2, R10, PT ;  /* 0x0000000a0200720c */ /* 0x000fe20003fa4070 */
[----:B-1----:R-:W-:-:S02]  /*3a80*/  VIADD R22, R6, 0xc ;  /* 0x0000000c06167836 */ /* 0x002fc40000000000 */
[----:B------:R-:W-:-:S04]  /*3a90*/  IMAD.HI.U32 R4, R3, R8, RZ ;  /* 0x0000000803047227 */ /* 0x000fc800078e00ff */
[C---:B0-----:R-:W-:Y:S02]  /*3aa0*/  VIADD R23, R6.reuse, 0x8 ;  /* 0x0000000806177836 */ /* 0x041fe40000000000 */
[----:B------:R-:W-:Y:S02]  /*3ab0*/  IMAD.MOV R4, RZ, RZ, -R4 ;  /* 0x000000ffff047224 */ /* 0x000fe400078e0a04 */
[----:B------:R-:W-:Y:S01]  /*3ac0*/  VIADD R0, R6, 0x4 ;  /* 0x0000000406007836 */ /* 0x000fe20000000000 */
[----:B------:R-:W-:Y:S01]  /*3ad0*/  IABS R19, R23 ;  /* 0x0000001700137213 */ /* 0x000fe20000000000 */
[----:B------:R-:W-:Y:S02]  /*3ae0*/  IMAD R8, R2, R4, R8 ;  /* 0x0000000402087224 */ /* 0x000fe400078e0208 */
[--C-:B------:R-:W-:Y:S01]  /*3af0*/  @!P5 IMAD.IADD R10, R10, 0x1, -R2.reuse ;  /* 0x000000010a0ad824 */ /* 0x100fe200078e0a02 */
[----:B------:R-:W-:Y:S01]  /*3b00*/  ISETP.GE.AND P5, PT, R6, RZ, PT ;  /* 0x000000ff0600720c */ /* 0x000fe20003fa6270 */
[----:B------:R-:W-:Y:S01]  /*3b10*/  IMAD.MOV.U32 R18, RZ, RZ, R19 ;  /* 0x000000ffff127224 */ /* 0x000fe200078e0013 */
[----:B------:R-:W-:Y:S01]  /*3b20*/  IABS R19, R0 ;  /* 0x0000000000137213 */ /* 0x000fe20000000000 */
[----:B------:R-:W-:-:S02]  /*3b30*/  @!P2 IMAD.IADD R24, R24, 0x1, -R2 ;  /* 0x000000011818a824 */ /* 0x000fc400078e0a02 */
[----:B------:R-:W-:-:S03]  /*3b40*/  IMAD.HI.U32 R4, R3, R18, RZ ;  /* 0x0000001203047227 */ /* 0x000fc600078e00ff */
[----:B------:R-:W-:Y:S01]  /*3b50*/  ISETP.GT.U32.AND P2, PT, R2, R24, PT ;  /* 0x000000180200720c */ /* 0x000fe20003f44070 */
[----:B------:R-:W-:Y:S02]  /*3b60*/  IMAD.MOV R4, RZ, RZ, -R4 ;  /* 0x000000ffff047224 */ /* 0x000fe400078e0a04 */
[----:B------:R-:W-:-:S04]  /*3b70*/  IMAD.HI.U32 R9, R3, R13, RZ ;  /* 0x0000000d03097227 */ /* 0x000fc800078e00ff */
[----:B------:R-:W-:Y:S02]  /*3b80*/  IMAD R6, R2, R4, R18 ;  /* 0x0000000402067224 */ /* 0x000fe400078e0212 */
[----:B------:R-:W3:Y:S01]  /*3b90*/  LDL.LU R18, [R1+0xdf0] ;  /* 0x000df00001127983 */ /* 0x000ee20000300800 */
[----:B------:R-:W-:Y:S02]  /*3ba0*/  IMAD.MOV R9, RZ, RZ, -R9 ;  /* 0x000000ffff097224 */ /* 0x000fe400078e0a09 */
[----:B------:R-:W-:-:S04]  /*3bb0*/  IMAD.HI.U32 R7, R3, R11, RZ ;  /* 0x0000000b03077227 */ /* 0x000fc800078e00ff */
[----:B------:R-:W-:Y:S01]  /*3bc0*/  @!P2 IMAD.IADD R24, R24, 0x1, -R2 ;  /* 0x000000011818a824 */ /* 0x000fe200078e0a02 */
[C---:B------:R-:W-:Y:S01]  /*3bd0*/  ISETP.GT.U32.AND P2, PT, R2.reuse, R27, PT ;  /* 0x0000001b0200720c */ /* 0x040fe20003f44070 */
[C---:B------:R-:W-:Y:S01]  /*3be0*/  IMAD R13, R2.reuse, R9, R13 ;  /* 0x00000009020d7224 */ /* 0x040fe200078e020d */
[----:B------:R-:W-:Y:S01]  /*3bf0*/  IABS R9, R14 ;  /* 0x0000000e00097213 */ /* 0x000fe20000000000 */
[----:B------:R-:W-:Y:S02]  /*3c00*/  IMAD.MOV R7, RZ, RZ, -R7 ;  /* 0x000000ffff077224 */ /* 0x000fe400078e0a07 */
[----:B------:R-:W-:Y:S02]  /*3c10*/  @!P4 IMAD.MOV R25, RZ, RZ, -R25 ;  /* 0x000000ffff19c224 */ /* 0x000fe400078e0a19 */
[----:B------:R-:W-:Y:S02]  /*3c20*/  IMAD R11, R2, R7, R11 ;  /* 0x00000007020b7224 */ /* 0x000fe400078e020b */
[----:B------:R-:W-:-:S04]  /*3c30*/  IMAD.HI.U32 R7, R3, R9, RZ ;  /* 0x0000000903077227 */ /* 0x000fc800078e00ff */
[----:B------:R-:W-:Y:S01]  /*3c40*/  @!P2 IMAD.IADD R27, R27, 0x1, -R2 ;  /* 0x000000011b1ba824 */ /* 0x000fe200078e0a02 */
[C---:B------:R-:W-:Y:S01]  /*3c50*/  ISETP.GT.U32.AND P2, PT, R2.reuse, R26, PT ;  /* 0x0000001a0200720c */ /* 0x040fe20003f44070 */
[----:B------:R-:W-:Y:S02]  /*3c60*/  IMAD.MOV R7, RZ, RZ, -R7 ;  /* 0x000000ffff077224 */ /* 0x000fe400078e0a07 */
[----:B------:R-:W-:Y:S01]  /*3c70*/  IMAD.HI.U32 R20, R3, R19, RZ ;  /* 0x0000001303147227 */ /* 0x000fe200078e00ff */
[----:B------:R-:W-:-:S03]  /*3c80*/  ISETP.GT.U32.AND P6, PT, R2, R27, PT ;  /* 0x0000001b0200720c */ /* 0x000fc60003fc4070 */
[C---:B------:R-:W-:Y:S01]  /*3c90*/  IMAD R9, R2.reuse, R7, R9 ;  /* 0x0000000702097224 */ /* 0x040fe200078e0209 */
[----:B------:R-:W-:-:S05]  /*3ca0*/  ISETP.GT.U32.AND P4, PT, R2, R12, PT ;  /* 0x0000000c0200720c */ /* 0x000fca0003f84070 */
[----:B------:R-:W-:Y:S01]  /*3cb0*/  @!P2 IMAD.IADD R26, R26, 0x1, -R2 ;  /* 0x000000011a1aa824 */ /* 0x000fe200078e0a02 */
[----:B------:R-:W-:Y:S01]  /*3cc0*/  ISETP.GE.AND P2, PT, R29, RZ, PT ;  /* 0x000000ff1d00720c */ /* 0x000fe20003f46270 */
[----:B------:R-:W-:Y:S01]  /*3cd0*/  @!P3 IMAD.MOV R24, RZ, RZ, -R24 ;  /* 0x000000ffff18b224 */ /* 0x000fe200078e0a18 */
[----:B------:R-:W-:Y:S01]  /*3ce0*/  IABS R29, R22 ;  /* 0x00000016001d7213 */ /* 0x000fe20000000000 */
[----:B------:R-:W-:Y:S01]  /*3cf0*/  @!P6 IMAD.IADD R27, R27, 0x1, -R2 ;  /* 0x000000011b1be824 */ /* 0x000fe200078e0a02 */
[----:B------:R-:W-:Y:S01]  /*3d00*/  ISETP.GT.U32.AND P6, PT, R2, R13, PT ;  /* 0x0000000d0200720c */ /* 0x000fe20003fc4070 */
[----:B------:R-:W-:Y:S02]  /*3d10*/  @!P0 IMAD.MOV R26, RZ, RZ, -R26 ;  /* 0x000000ffff1a8224 */ /* 0x000fe400078e0a1a */
[----:B------:R-:W-:Y:S02]  /*3d20*/  @!P4 IMAD.IADD R12, R12, 0x1, -R2 ;  /* 0x000000010c0cc824 */ /* 0x000fe400078e0a02 */
[----:B------:R-:W-:-:S08]  /*3d30*/  IMAD.HI.U32 R7, R3, R29, RZ ;  /* 0x0000001d03077227 */ /* 0x000fd000078e00ff */
[----:B------:R-:W-:Y:S01]  /*3d40*/  @!P6 IMAD.IADD R13, R13, 0x1, -R2 ;  /* 0x000000010d0de824 */ /* 0x000fe200078e0a02 */
[C---:B------:R-:W-:Y:S01]  /*3d50*/  ISETP.GT.U32.AND P6, PT, R2.reuse, R11, PT ;  /* 0x0000000b0200720c */ /* 0x040fe20003fc4070 */
[----:B------:R-:W-:Y:S02]  /*3d60*/  @!P1 IMAD.MOV R27, RZ, RZ, -R27 ;  /* 0x000000ffff1b9224 */ /* 0x000fe400078e0a1b */
[----:B------:R-:W-:Y:S01]  /*3d70*/  @!P2 IMAD.MOV R28, RZ, RZ, -R28 ;  /* 0x000000ffff1ca224 */ /* 0x000fe200078e0a1c */
[----:B------:R-:W-:Y:S01]  /*3d80*/  ISETP.GT.U32.AND P4, PT, R2, R6, PT ;  /* 0x000000060200720c */ /* 0x000fe20003f84070 */
[----:B------:R-:W-:-:S08]  /*3d90*/  IMAD.MOV R7, RZ, RZ, -R7 ;  /* 0x000000ffff077224 */ /* 0x000fd000078e0a07 */
[----:B------:R-:W-:Y:S01]  /*3da0*/  @!P6 IMAD.IADD R11, R11, 0x1, -R2 ;  /* 0x000000010b0be824 */ /* 0x000fe200078e0a02 */
[C---:B------:R-:W-:Y:S01]  /*3db0*/  ISETP.GT.U32.AND P6, PT, R2.reuse, R9, PT ;  /* 0x000000090200720c */ /* 0x040fe20003fc4070 */
[----:B------:R-:W-:Y:S01]  /*3dc0*/  IMAD.MOV R4, RZ, RZ, -R20 ;  /* 0x000000ffff047224 */ /* 0x000fe200078e0a14 */
[C---:B------:R-:W-:Y:S02]  /*3dd0*/  ISETP.GT.U32.AND P2, PT, R2.reuse, R8, PT ;  /* 0x000000080200720c */ /* 0x040fe40003f44070 */
[----:B------:R-:W-:Y:S01]  /*3de0*/  ISETP.GT.U32.AND P3, PT, R2, R13, PT ;  /* 0x0000000d0200720c */ /* 0x000fe20003f64070 */
[----:B------:R-:W-:Y:S01]  /*3df0*/  @!P4 IMAD.IADD R6, R6, 0x1, -R2 ;  /* 0x000000010606c824 */ /* 0x000fe200078e0a02 */
[C---:B------:R-:W-:Y:S01]  /*3e00*/  ISETP.GT.U32.AND P0, PT, R2.reuse, R11, PT ;  /* 0x0000000b0200720c */ /* 0x040fe20003f04070 */
[----:B------:R-:W-:-:S06]  /*3e10*/  IMAD R7, R2, R7, R29 ;  /* 0x0000000702077224 */ /* 0x000fcc00078e021d */
[----:B------:R-:W-:-:S05]  /*3e20*/  @!P6 IMAD.IADD R9, R9, 0x1, -R2 ;  /* 0x000000010909e824 */ /* 0x000fca00078e0a02 */
[C---:B------:R-:W-:Y:S01]  /*3e30*/  ISETP.GT.U32.AND P1, PT, R2.reuse, R9, PT ;  /* 0x000000090200720c */ /* 0x040fe20003f24070 */
[--C-:B------:R-:W-:Y:S01]  /*3e40*/  @!P0 IMAD.IADD R11, R11, 0x1, -R2.reuse ;  /* 0x000000010b0b8824 */ /* 0x100fe200078e0a02 */
[----:B------:R-:W-:Y:S01]  /*3e50*/  ISETP.GT.U32.AND P6, PT, R2, R10, PT ;  /* 0x0000000a0200720c */ /* 0x000fe20003fc4070 */
[--C-:B------:R-:W-:Y:S01]  /*3e60*/  @!P2 IMAD.IADD R8, R8, 0x1, -R2.reuse ;  /* 0x000000010808a824 */ /* 0x100fe200078e0a02 */
[----:B------:R-:W-:Y:S01]  /*3e70*/  ISETP.GE.AND P2, PT, R16, RZ, PT ;  /* 0x000000ff1000720c */ /* 0x000fe20003f46270 */
[--C-:B------:R-:W-:Y:S01]  /*3e80*/  @!P3 IMAD.IADD R13, R13, 0x1, -R2.reuse ;  /* 0x000000010d0db824 */ /* 0x100fe200078e0a02 */
[----:B------:R-:W-:Y:S01]  /*3e90*/  ISETP.GE.AND P4, PT, R15, RZ, PT ;  /* 0x000000ff0f00720c */ /* 0x000fe20003f86270 */
[----:B------:R-:W-:Y:S02]  /*3ea0*/  IMAD.MOV.U32 R29, RZ, RZ, R21 ;  /* 0x000000ffff1d7224 */ /* 0x000fe400078e0015 */
[----:B------:R-:W5:Y:S04]  /*3eb0*/  LDL.LU R21, [R1+0xdec] ;  /* 0x000dec0001157983 */ /* 0x000f680000300800 */
[--C-:B------:R-:W-:Y:S01]  /*3ec0*/  @!P1 IMAD.IADD R9, R9, 0x1, -R2.reuse ;  /* 0x0000000109099824 */ /* 0x100fe200078e0a02 */
[----:B------:R-:W-:Y:S01]  /*3ed0*/  ISETP.GE.AND P1, PT, R17, RZ, PT ;  /* 0x000000ff1100720c */ /* 0x000fe20003f26270 */
[----:B------:R-:W-:Y:S01]  /*3ee0*/  IMAD R4, R2, R4, R19 ;  /* 0x0000000402047224 */ /* 0x000fe200078e0213 */
[----:B------:R-:W2:Y:S01]  /*3ef0*/  LDL.LU R20, [R1+0xde8] ;  /* 0x000de80001147983 */ /* 0x000ea20000300800 */
[----:B------:R-:W-:-:S03]  /*3f00*/  @!P6 IMAD.IADD R10, R10, 0x1, -R2 ;  /* 0x000000010a0ae824 */ /* 0x000fc600078e0a02 */
[----:B------:R-:W-:Y:S01]  /*3f10*/  STL [R1+0xd60], R24 ;  /* 0x000d601801007387 */ /* 0x000fe20000100800 */
[----:B------:R-:W-:-:S03]  /*3f20*/  ISETP.GT.U32.AND P6, PT, R2, R4, PT ;  /* 0x000000040200720c */ /* 0x000fc60003fc4070 */
[----:B------:R-:W-:Y:S04]  /*3f30*/  STL [R1+0xd64], R25 ;  /* 0x000d641901007387 */ /* 0x000fe80000100800 */
[----:B------:R-:W-:Y:S01]  /*3f40*/  STL [R1+0xd68], R26 ;  /* 0x000d681a01007387 */ /* 0x000fe20000100800 */
[----:B------:R-:W-:-:S03]  /*3f50*/  @!P1 IMAD.MOV R12, RZ, RZ, -R12 ;  /* 0x000000ffff0c9224 */ /* 0x000fc600078e0a0c */
[----:B------:R0:W-:Y:S01]  /*3f60*/  STL [R1+0xd6c], R27 ;  /* 0x000d6c1b01007387 */ /* 0x0001e20000100800 */
[----:B------:R-:W-:-:S03]  /*3f70*/  @!P2 IMAD.MOV R11, RZ, RZ, -R11 ;  /* 0x000000ffff0ba224 */ /* 0x000fc600078e0a0b */
[----:B------:R-:W2:Y:S01]  /*3f80*/  LDL.LU R19, [R1+0xde4] ;  /* 0x000de40001137983 */ /* 0x000ea20000300800 */
[----:B------:R-:W-:-:S03]  /*3f90*/  @!P4 IMAD.MOV R10, RZ, RZ, -R10 ;  /* 0x000000ffff0ac224 */ /* 0x000fc600078e0a0a */
[----:B------:R-:W-:Y:S01]  /*3fa0*/  STL [R1+0xd70], R28 ;  /* 0x000d701c01007387 */ /* 0x000fe20000100800 */
[----:B------:R-:W-:Y:S01]  /*3fb0*/  ISETP.GE.AND P4, PT, R14, RZ, PT ;  /* 0x000000ff0e00720c */ /* 0x000fe20003f86270 */
[----:B------:R-:W-:Y:S01]  /*3fc0*/  @!P6 IMAD.IADD R4, R4, 0x1, -R2 ;  /* 0x000000010404e824 */ /* 0x000fe200078e0a02 */
[----:B------:R-:W-:-:S13]  /*3fd0*/  ISETP.GT.U32.AND P6, PT, R2, R6, PT ;  /* 0x000000060200720c */ /* 0x000fda0003fc4070 */
[--C-:B------:R-:W-:Y:S01]  /*3fe0*/  @!P6 IMAD.IADD R6, R6, 0x1, -R2.reuse ;  /* 0x000000010606e824 */ /* 0x100fe200078e0a02 */
[----:B------:R-:W-:Y:S02]  /*3ff0*/  ISETP.GE.AND P6, PT, R23, RZ, PT ;  /* 0x000000ff1700720c */ /* 0x000fe40003fc6270 */
[----:B---3--:R-:W-:Y:S02]  /*4000*/  ISETP.GE.AND P0, PT, R18, RZ, PT ;  /* 0x000000ff1200720c */ /* 0x008fe40003f06270 */
[----:B------:R-:W3:Y:S04]  /*4010*/  LDL.LU R18, [R1+0xde0] ;  /* 0x000de00001127983 */ /* 0x000ee80000300800 */
[----:B------:R-:W3:Y:S04]  /*4020*/  LDL.LU R17, [R1+0xddc] ;  /* 0x000ddc0001117983 */ /* 0x000ee80000300800 */
[----:B------:R-:W3:Y:S03]  /*4030*/  LDL.LU R16, [R1+0xdd8] ;  /* 0x000dd80001107983 */ /* 0x000ee60000300800 */
[----:B------:R-:W-:Y:S01]  /*4040*/  @!P0 IMAD.MOV R13, RZ, RZ, -R13 ;  /* 0x000000ffff0d8224 */ /* 0x000fe200078e0a0d */
[----:B------:R-:W-:Y:S01]  /*4050*/  ISETP.GT.U32.AND P0, PT, R2, R8, PT ;  /* 0x000000080200720c */ /* 0x000fe20003f04070 */
[----:B------:R-:W3:Y:S04]  /*4060*/  LDL.LU R15, [R1+0xdd4] ;  /* 0x000dd400010f7983 */ /* 0x000ee80000300800 */
[----:B------:R-:W-:Y:S04]  /*4070*/  STL [R1+0xd74], R13 ;  /* 0x000d740d01007387 */ /* 0x000fe80000100800 */
[----:B------:R-:W-:Y:S04]  /*4080*/  STL [R1+0xd78], R12 ;  /* 0x000d780c01007387 */ /* 0x000fe80000100800 */
[----:B------:R-:W-:Y:S01]  /*4090*/  STL [R1+0xd7c], R11 ;  /* 0x000d7c0b01007387 */ /* 0x000fe20000100800 */
[----:B------:R-:W-:Y:S01]  /*40a0*/  @!P0 IMAD.IADD R8, R8, 0x1, -R2 ;  /* 0x0000000108088824 */ /* 0x000fe200078e0a02 */
[----:B------:R-:W-:-:S02]  /*40b0*/  ISETP.GE.AND P0, PT, R5, RZ, PT ;  /* 0x000000ff0500720c */ /* 0x000fc40003f06270 */
[----:B------:R-:W-:Y:S04]  /*40c0*/  STL [R1+0xd80], R10 ;  /* 0x000d800a01007387 */ /* 0x000fe80000100800 */
[----:B------:R-:W3:Y:S04]  /*40d0*/  LDL.LU R14, [R1+0xdd0] ;  /* 0x000dd000010e7983 */ /* 0x000ee80000300800 */
[----:B------:R-:W3:Y:S04]  /*40e0*/  LDL.LU R5, [R1+0xdcc] ;  /* 0x000dcc0001057983 */ /* 0x000ee80000300800 */
[----:B0-----:R-:W5:Y:S04]  /*40f0*/  LDL.LU R27, [R1+0xbc] ;  /* 0x0000bc00011b7983 */ /* 0x001f680000300800 */
[----:B------:R-:W5:Y:S04]  /*4100*/  LDL.LU R26, [R1+0xc0] ;  /* 0x0000c000011a7983 */ /* 0x000f680000300800 */
[----:B------:R-:W5:Y:S04]  /*4110*/  LDL.LU R25, [R1+0xc8] ;  /* 0x0000c80001197983 */ /* 0x000f680000300800 */
[----:B------:R-:W5:Y:S04]  /*4120*/  LDL.LU R24, [R1+0xcc] ;  /* 0x0000cc0001187983 */ /* 0x000f680000300800 */
[----:B------:R-:W5:Y:S01]  /*4130*/  LDL.LU R23, [R1+0xc4] ;  /* 0x0000c40001177983 */ /* 0x000f620000300800 */
[----:B------:R-:W-:-:S13]  /*4140*/  ISETP.GT.U32.AND P3, PT, R2, R7, PT ;  /* 0x000000070200720c */ /* 0x000fda0003f64070 */
[----:B------:R-:W-:-:S05]  /*4150*/  @!P3 IMAD.IADD R7, R7, 0x1, -R2 ;  /* 0x000000010707b824 */ /* 0x000fca00078e0a02 */
[----:B------:R-:W-:Y:S01]  /*4160*/  ISETP.GT.U32.AND P1, PT, R2, R7, PT ;  /* 0x000000070200720c */ /* 0x000fe20003f24070 */
[----:B------:R-:W-:-:S04]  /*4170*/  IMAD.HI.U32 R3, R3, R29, RZ ;  /* 0x0000001d03037227 */ /* 0x000fc800078e00ff */
[----:B------:R-:W-:-:S08]  /*4180*/  IMAD.MOV R3, RZ, RZ, -R3 ;  /* 0x000000ffff037224 */ /* 0x000fd000078e0a03 */
[----:B------:R-:W-:Y:S01]  /*4190*/  @!P1 IMAD.IADD R7, R7, 0x1, -R2 ;  /* 0x0000000107079824 */ /* 0x000fe200078e0a02 */
[----:B------:R-:W-:Y:S02]  /*41a0*/  ISETP.GE.AND P1, PT, R22, RZ, PT ;  /* 0x000000ff1600720c */ /* 0x000fe40003f26270 */
[----:B------:R-:W0:Y:S01]  /*41b0*/  S2R R22, SR_TID.X ;  /* 0x0000000000167919 */ /* 0x000e220000002100 */
[----:B------:R-:W-:-:S05]  /*41c0*/  IMAD R3, R2, R3, R29 ;  /* 0x0000000302037224 */ /* 0x000fca00078e021d */
[C---:B------:R-:W-:Y:S02]  /*41d0*/  ISETP.GT.U32.AND P3, PT, R2.reuse, R3, PT ;  /* 0x000000030200720c */ /* 0x040fe40003f64070 */
[----:B------:R-:W-:-:S11]  /*41e0*/  ISETP.GT.U32.AND P2, PT, R2, R4, PT ;  /* 0x000000040200720c */ /* 0x000fd60003f44070 */
[----:B------:R-:W-:-:S05]  /*41f0*/  @!P3 IMAD.IADD R3, R3, 0x1, -R2 ;  /* 0x000000010303b824 */ /* 0x000fca00078e0a02 */
[----:B------:R-:W-:Y:S01]  /*4200*/  ISETP.GT.U32.AND P3, PT, R2, R3, PT ;  /* 0x000000030200720c */ /* 0x000fe20003f64070 */
[--C-:B------:R-:W-:Y:S01]  /*4210*/  @!P2 IMAD.IADD R4, R4, 0x1, -R2.reuse ;  /* 0x000000010404a824 */ /* 0x100fe200078e0a02 */
[----:B------:R-:W-:Y:S02]  /*4220*/  ISETP.GE.AND P2, PT, R0, RZ, PT ;  /* 0x000000ff0000720c */ /* 0x000fe40003f46270 */
[----:B0-----:R-:W-:Y:S01]  /*4230*/  LOP3.LUT R29, R22, 0x7f, RZ, 0xc0, !PT ;  /* 0x0000007f161d7812 */ /* 0x001fe200078ec0ff */
[----:B------:R-:W-:Y:S01]  /*4240*/  @!P4 IMAD.MOV R9, RZ, RZ, -R9 ;  /* 0x000000ffff09c224 */ /* 0x000fe200078e0a09 */
[----:B------:R-:W5:Y:S03]  /*4250*/  LDL.LU R22, [R1+0xa8] ;  /* 0x0000a80001167983 */ /* 0x000f660000300800 */
[----:B--2---:R-:W-:Y:S01]  /*4260*/  IMAD R29, R29, UR5, RZ ;  /* 0x000000051d1d7c24 */ /* 0x004fe2000f8e02ff */
[----:B------:R-:W2:Y:S03]  /*4270*/  LDL.LU R0, [R1+0xac] ;  /* 0x0000ac0001007983 */ /* 0x000ea60000300800 */
[----:B------:R-:W-:-:S02]  /*4280*/  @!P3 IMAD.IADD R3, R3, 0x1, -R2 ;  /* 0x000000010303b824 */ /* 0x000fc400078e0a02 */
[----:B------:R-:W-:Y:S01]  /*4290*/  @!P0 IMAD.MOV R8, RZ, RZ, -R8 ;  /* 0x000000ffff088224 */ /* 0x000fe200078e0a08 */
[----:B----4-:R-:W-:Y:S01]  /*42a0*/  LEA R2, P4, R29, UR14, 0x1 ;  /* 0x0000000e1d027c11 */ /* 0x010fe2000f8808ff */
[----:B------:R-:W-:Y:S01]  /*42b0*/  @!P1 IMAD.MOV R7, RZ, RZ, -R7 ;  /* 0x000000ffff079224 */ /* 0x000fe200078e0a07 */
[----:B------:R-:W-:Y:S01]  /*42c0*/  STL [R1+0xd84], R9 ;  /* 0x000d840901007387 */ /* 0x000fe20000100800 */
[----:B------:R-:W-:Y:S01]  /*42d0*/  @!P6 IMAD.MOV R6, RZ, RZ, -R6 ;  /* 0x000000ffff06e224 */ /* 0x000fe200078e0a06 */
[----:B------:R-:W0:Y:S01]  /*42e0*/  LDCU UR14, c[0x0][0x3ac] ;  /* 0x00007580ff0e77ac */ /* 0x000e220008000800 */
[----:B------:R-:W-:Y:S01]  /*42f0*/  @!P2 IMAD.MOV R4, RZ, RZ, -R4 ;  /* 0x000000ffff04a224 */ /* 0x000fe200078e0a04 */
[----:B------:R-:W-:Y:S01]  /*4300*/  STL [R1+0xd88], R29 ;  /* 0x000d881d01007387 */ /* 0x000fe20000100800 */
[----:B------:R-:W-:-:S03]  /*4310*/  @!P5 IMAD.MOV R3, RZ, RZ, -R3 ;  /* 0x000000ffff03d224 */ /* 0x000fc600078e0a03 */
[----:B------:R-:W-:Y:S04]  /*4320*/  STL [R1+0xce8], R2 ;  /* 0x000ce80201007387 */ /* 0x000fe80000100800 */
[----:B------:R-:W-:Y:S04]  /*4330*/  STL [R1+0xd8c], R8 ;  /* 0x000d8c0801007387 */ /* 0x000fe80000100800 */
[----:B------:R-:W-:Y:S04]  /*4340*/  STL [R1+0xd90], R7 ;  /* 0x000d900701007387 */ /* 0x000fe80000100800 */
[----:B------:R-:W-:Y:S04]  /*4350*/  STL [R1+0xd94], R6 ;  /* 0x000d940601007387 */ /* 0x000fe80000100800 */
[----:B------:R-:W-:Y:S04]  /*4360*/  STL [R1+0xd98], R4 ;  /* 0x000d980401007387 */ /* 0x000fe80000100800 */
[----:B------:R1:W-:Y:S01]  /*4370*/  STL [R1+0xd9c], R3 ;  /* 0x000d9c0301007387 */ /* 0x0003e20000100800 */
[----:B---3--:R-:W-:-:S02]  /*4380*/  ISETP.NE.AND P3, PT, R5, RZ, PT ;  /* 0x000000ff0500720c */ /* 0x008fc40003f65270 */
[----:B------:R-:W-:-:S04]  /*4390*/  LOP3.LUT R5, RZ, R5, RZ, 0x33, !PT ;  /* 0x00000005ff057212 */ /* 0x000fc800078e33ff */
[C---:B-1----:R-:W-:Y:S02]  /*43a0*/  SEL R3, R5.reuse, R14, !P3 ;  /* 0x0000000e05037207 */ /* 0x042fe40005800000 */
[C---:B------:R-:W-:Y:S02]  /*43b0*/  SEL R16, R5.reuse, R16, !P3 ;  /* 0x0000001005107207 */ /* 0x040fe40005800000 */
[C---:B------:R-:W-:Y:S02]  /*43c0*/  SEL R2, R5.reuse, R15, !P3 ;  /* 0x0000000f05027207 */ /* 0x040fe40005800000 */
[C---:B------:R-:W-:Y:S01]  /*43d0*/  SEL R17, R5.reuse, R17, !P3 ;  /* 0x0000001105117207 */ /* 0x040fe20005800000 */
[----:B------:R-:W-:Y:S01]  /*43e0*/  STL [R1+0x4], R3 ;  /* 0x0000040301007387 */ /* 0x000fe20000100800 */
[C---:B------:R-:W-:Y:S02]  /*43f0*/  SEL R18, R5.reuse, R18, !P3 ;  /* 0x0000001205127207 */ /* 0x040fe40005800000 */
[C---:B------:R-:W-:Y:S01]  /*4400*/  SEL R19, R5.reuse, R19, !P3 ;  /* 0x0000001305137207 */ /* 0x040fe20005800000 */
[----:B------:R-:W-:Y:S01]  /*4410*/  STL [R1+0xda0], R16 ;  /* 0x000da01001007387 */ /* 0x000fe20000100800 */
[----:B------:R-:W-:-:S02]  /*4420*/  SEL R20, R5, R20, !P3 ;  /* 0x0000001405147207 */ /* 0x000fc40005800000 */
[C---:B-----5:R-:W-:Y:S01]  /*4430*/  SEL R21, R5.reuse, R21, !P3 ;  /* 0x0000001505157207 */ /* 0x060fe20005800000 */
[----:B------:R1:W-:Y:S01]  /*4440*/  STL [R1], R2 ;  /* 0x0000000201007387 */ /* 0x0003e20000100800 */
[C---:B------:R-:W-:Y:S02]  /*4450*/  SEL R14, R5.reuse, R27, !P3 ;  /* 0x0000001b050e7207 */ /* 0x040fe40005800000 */
[C---:B------:R-:W-:Y:S01]  /*4460*/  SEL R15, R5.reuse, R26, !P3 ;  /* 0x0000001a050f7207 */ /* 0x040fe20005800000 */
[----:B------:R-:W-:Y:S01]  /*4470*/  STL [R1+0xda4], R17 ;  /* 0x000da41101007387 */ /* 0x000fe20000100800 */
[----:B------:R-:W-:-:S03]  /*4480*/  SEL R4, R5, R24, !P3 ;  /* 0x0000001805047207 */ /* 0x000fc60005800000 */
[----:B------:R-:W-:Y:S01]  /*4490*/  STL [R1+0xda8], R18 ;  /* 0x000da81201007387 */ /* 0x000fe20000100800 */
[----:B-1----:R-:W-:-:S03]  /*44a0*/  SEL R2, R5, R25, !P3 ;  /* 0x0000001905027207 */ /* 0x002fc60005800000 */
[----:B------:R-:W-:Y:S01]  /*44b0*/  STL [R1+0xdac], R19 ;  /* 0x000dac1301007387 */ /* 0x000fe20000100800 */
[----:B------:R-:W-:-:S03]  /*44c0*/  SEL R3, R5, R23, !P3 ;  /* 0x0000001705037207 */ /* 0x000fc60005800000 */
[----:B------:R-:W-:Y:S04]  /*44d0*/  STL [R1+0xdb0], R20 ;  /* 0x000db01401007387 */ /* 0x000fe80000100800 */
[----:B------:R-:W-:Y:S04]  /*44e0*/  STL [R1+0xdb4], R21 ;  /* 0x000db41501007387 */ /* 0x000fe80000100800 */
[----:B------:R-:W-:Y:S04]  /*44f0*/  STL [R1+0xdb8], R14 ;  /* 0x000db80e01007387 */ /* 0x000fe80000100800 */
[----:B------:R1:W-:Y:S04]  /*4500*/  STL [R1+0xdbc], R15 ;  /* 0x000dbc0f01007387 */ /* 0x0003e80000100800 */
[----:B------:R3:W-:Y:S04]  /*4510*/  STL [R1+0x14], R2 ;  /* 0x0000140201007387 */ /* 0x0007e80000100800 */
[----:B------:R-:W-:Y:S04]  /*4520*/  STL [R1+0x18], R4 ;  /* 0x0000180401007387 */ /* 0x000fe80000100800 */
[----:B------:R-:W-:Y:S04]  /*4530*/  STL [R1+0x20], R3 ;  /* 0x0000200301007387 */ /* 0x000fe80000100800 */
[----:B-1----:R-:W4:Y:S01]  /*4540*/  LDL.LU R15, [R1+0x40] ;  /* 0x00004000010f7983 */ /* 0x002f220000300800 */
[----:B---3--:R-:W-:-:S02]  /*4550*/  SEL R2, R5, R22, !P3 ;  /* 0x0000001605027207 */ /* 0x008fc40005800000 */
[----:B--2---:R-:W-:-:S03]  /*4560*/  SEL R0, R5, R0, !P3 ;  /* 0x0000000005007207 */ /* 0x004fc60005800000 */
[----:B------:R-:W-:Y:S04]  /*4570*/  STL [R1+0x28], R2 ;  /* 0x0000280201007387 */ /* 0x000fe80000100800 */
[----:B----4-:R1:W-:Y:S04]  /*4580*/  STL [R1+0xdc0], R15 ;  /* 0x000dc00f01007387 */ /* 0x0103e80000100800 */
[----:B------:R-:W-:Y:S04]  /*4590*/  STL [R1+0x34], R0 ;  /* 0x0000340001007387 */ /* 0x000fe80000100800 */
[----:B-1----:R-:W2:Y:S04]  /*45a0*/  LDL.LU R15, [R1+0xb8] ;  /* 0x0000b800010f7983 */ /* 0x002ea80000300800 */
[----:B--2---:R1:W-:Y:S04]  /*45b0*/  STL [R1+0xdc4], R15 ;  /* 0x000dc40f01007387 */ /* 0x0043e80000100800 */
[----:B-1----:R-:W2:Y:S04]  /*45c0*/  LDL.LU R15, [R1+0xb4] ;  /* 0x0000b400010f7983 */ /* 0x002ea80000300800 */
[----:B--2---:R1:W-:Y:S04]  /*45d0*/  STL [R1+0xdc8], R15 ;  /* 0x000dc80f01007387 */ /* 0x0043e80000100800 */
[----:B-1----:R-:W2:Y:S04]  /*45e0*/  LDL.LU R15, [R1+0xb0] ;  /* 0x0000b000010f7983 */ /* 0x002ea80000300800 */
[----:B------:R-:W3:Y:S04]  /*45f0*/  LDL.LU R14, [R1+0x3c] ;  /* 0x00003c00010e7983 */ /* 0x000ee80000300800 */
[----:B------:R-:W4:Y:S04]  /*4600*/  LDL.LU R21, [R1+0x74] ;  /* 0x0000740001157983 */ /* 0x000f280000300800 */
[----:B------:R-:W5:Y:S04]  /*4610*/  LDL.LU R20, [R1+0x8c] ;  /* 0x00008c0001147983 */ /* 0x000f680000300800 */
[----:B------:R-:W3:Y:S04]  /*4620*/  LDL.LU R19, [R1+0x94] ;  /* 0x0000940001137983 */ /* 0x000ee80000300800 */
        /* <DEDUP_REMOVED lines=22> */
[----:B------:R-:W3:Y:S01]  /*4790*/  LDL.LU R2, [R1+0xc] ;  /* 0x00000c0001027983 */ /* 0x000ee20000300800 */
[----:B--2---:R-:W-:-:S05]  /*47a0*/  SEL R15, R5, R15, !P3 ;  /* 0x0000000f050f7207 */ /* 0x004fca0005800000 */
[----:B------:R1:W-:Y:S04]  /*47b0*/  STL [R1+0x48], R15 ;  /* 0x0000480f01007387 */ /* 0x0003e80000100800 */
[----:B-1----:R-:W2:Y:S02]  /*47c0*/  LDL.LU R15, [R1+0xdc8] ;  /* 0x000dc800010f7983 */ /* 0x002ea40000300800 */
[----:B--2---:R-:W-:-:S05]  /*47d0*/  SEL R15, R5, R15, !P3 ;  /* 0x0000000f050f7207 */ /* 0x004fca0005800000 */
[----:B------:R1:W-:Y:S04]  /*47e0*/  STL [R1+0x58], R15 ;  /* 0x0000580f01007387 */ /* 0x0003e80000100800 */
[----:B-1----:R-:W2:Y:S02]  /*47f0*/  LDL.LU R15, [R1+0xdc4] ;  /* 0x000dc400010f7983 */ /* 0x002ea40000300800 */
[----:B--2---:R-:W-:-:S05]  /*4800*/  SEL R15, R5, R15, !P3 ;  /* 0x0000000f050f7207 */ /* 0x004fca0005800000 */
[----:B------:R1:W-:Y:S04]  /*4810*/  STL [R1+0x6c], R15 ;  /* 0x00006c0f01007387 */ /* 0x0003e80000100800 */
[----:B-1----:R-:W2:Y:S01]  /*4820*/  LDL.LU R15, [R1+0xdc0] ;  /* 0x000dc000010f7983 */ /* 0x002ea20000300800 */
[C---:B---3--:R-:W-:Y:S02]  /*4830*/  SEL R14, R5.reuse, R14, !P3 ;  /* 0x0000000e050e7207 */ /* 0x048fe40005800000 */
[C---:B----4-:R-:W-:Y:S02]  /*4840*/  SEL R21, R5.reuse, R21, !P3 ;  /* 0x0000001505157207 */ /* 0x050fe40005800000 */
[C---:B-----5:R-:W-:Y:S02]  /*4850*/  SEL R20, R5.reuse, R20, !P3 ;  /* 0x0000001405147207 */ /* 0x060fe40005800000 */
[----:B------:R-:W-:-:S02]  /*4860*/  SEL R19, R5, R19, !P3 ;  /* 0x0000001305137207 */ /* 0x000fc40005800000 */
[C---:B------:R-:W-:Y:S02]  /*4870*/  SEL R18, R5.reuse, R18, !P3 ;  /* 0x0000001205127207 */ /* 0x040fe40005800000 */
[C---:B------:R-:W-:Y:S02]  /*4880*/  SEL R17, R5.reuse, R17, !P3 ;  /* 0x0000001105117207 */ /* 0x040fe40005800000 */
[C---:B------:R-:W-:Y:S02]  /*4890*/  SEL R16, R5.reuse, R16, !P3 ;  /* 0x0000001005107207 */ /* 0x040fe40005800000 */
[C---:B------:R-:W-:Y:S02]  /*48a0*/  SEL R3, R5.reuse, R3, !P3 ;  /* 0x0000000305037207 */ /* 0x040fe40005800000 */
[C---:B------:R-:W-:Y:S02]  /*48b0*/  SEL R4, R5.reuse, R4, !P3 ;  /* 0x0000000405047207 */ /* 0x040fe40005800000 */
        /* <DEDUP_REMOVED lines=17> */
[----:B--2---:R-:W-:-:S05]  /*49d0*/  SEL R15, R5, R15, !P3 ;  /* 0x0000000f050f7207 */ /* 0x004fca0005800000 */
[----:B------:R1:W-:Y:S04]  /*49e0*/  STL [R1+0x68], R15 ;  /* 0x0000680f01007387 */ /* 0x0003e80000100800 */
[----:B-1----:R-:W2:Y:S04]  /*49f0*/  LDL.LU R15, [R1+0xdbc] ;  /* 0x000dbc00010f7983 */ /* 0x002ea80000300800 */
[----:B------:R1:W-:Y:S04]  /*4a00*/  STL [R1+0x64], R14 ;  /* 0x0000640e01007387 */ /* 0x0003e80000100800 */
[----:B-1----:R-:W3:Y:S04]  /*4a10*/  LDL.LU R14, [R1+0xdb8] ;  /* 0x000db800010e7983 */ /* 0x002ee80000300800 */
[----:B------:R1:W-:Y:S04]  /*4a20*/  STL [R1+0x84], R21 ;  /* 0x0000841501007387 */ /* 0x0003e80000100800 */
[----:B-1----:R-:W4:Y:S04]  /*4a30*/  LDL.LU R21, [R1+0xdb4] ;  /* 0x000db40001157983 */ /* 0x002f280000300800 */
[----:B------:R1:W-:Y:S04]  /*4a40*/  STL [R1+0x8c], R20 ;  /* 0x00008c1401007387 */ /* 0x0003e80000100800 */
[----:B-1----:R-:W5:Y:S04]  /*4a50*/  LDL.LU R20, [R1+0xdb0] ;  /* 0x000db00001147983 */ /* 0x002f680000300800 */
[----:B------:R1:W-:Y:S04]  /*4a60*/  STL [R1+0x94], R19 ;  /* 0x0000941301007387 */ /* 0x0003e80000100800 */
[----:B-1----:R-:W2:Y:S04]  /*4a70*/  LDL.LU R19, [R1+0xdac] ;  /* 0x000dac0001137983 */ /* 0x002ea80000300800 */
        /* <DEDUP_REMOVED lines=43> */
[----:B-1----:R-:W2:Y:S01]  /*4d30*/  LDL.LU R0, [R1+0xd54] ;  /* 0x000d540001007983 */ /* 0x002ea20000300800 */
[----:B------:R-:W-:-:S05]  /*4d40*/  SEL R2, R5, R2, !P3 ;  /* 0x0000000205027207 */ /* 0x000fca0005800000 */
[----:B------:R2:W-:Y:S02]  /*4d50*/  STL [R1+0x80], R2 ;  /* 0x0000800201007387 */ /* 0x0005e40000100800 */
[C---:B--2---:R-:W-:Y:S02]  /*4d60*/  SEL R2, R5.reuse, R0, !P3 ;  /* 0x0000000005027207 */ /* 0x044fe40005800000 */
[----:B------:R-:W2:Y:S04]  /*4d70*/  LDL.LU R0, [R1+0xd50] ;  /* 0x000d500001007983 */ /* 0x000ea80000300800 */
[----:B------:R1:W-:Y:S02]  /*4d80*/  STL [R1+0x7c], R2 ;  /* 0x00007c0201007387 */ /* 0x0003e40000100800 */
[----:B-1----:R-:W-:-:S02]  /*4d90*/  SEL R2, R5, R22, !P3 ;  /* 0x0000001605027207 */ /* 0x002fc40005800000 */
[----:B------:R-:W3:Y:S04]  /*4da0*/  LDL.LU R22, [R1] ;  /* 0x0000000001167983 */ /* 0x000ee80000300800 */
[----:B------:R1:W-:Y:S02]  /*4db0*/  STL [R1+0x78], R2 ;  /* 0x0000780201007387 */ /* 0x0003e40000100800 */
[C---:B-1----:R-:W-:Y:S02]  /*4dc0*/  SEL R2, R5.reuse, R23, !P3 ;  /* 0x0000001705027207 */ /* 0x042fe40005800000 */
[----:B------:R-:W4:Y:S01]  /*4dd0*/  LDL.LU R23, [R1+0x4] ;  /* 0x0000040001177983 */ /* 0x000f220000300800 */
[----:B------:R-:W-:-:S03]  /*4de0*/  SEL R24, R5, R24, !P3 ;  /* 0x0000001805187207 */ /* 0x000fc60005800000 */
[----:B------:R1:W-:Y:S04]  /*4df0*/  STL [R1+0x74], R2 ;  /* 0x0000740201007387 */ /* 0x0003e80000100800 */
[----:B------:R0:W-:Y:S01]  /*4e00*/  STL [R1+0x70], R24 ;  /* 0x0000701801007387 */ /* 0x0001e20000100800 */
[C---:B-1----:R-:W-:Y:S02]  /*4e10*/  SEL R2, R5.reuse, R25, !P3 ;  /* 0x0000001905027207 */ /* 0x042fe40005800000 */
[C---:B------:R-:W-:Y:S02]  /*4e20*/  SEL R25, R5.reuse, R26, !P3 ;  /* 0x0000001a05197207 */ /* 0x040fe40005800000 */
[C---:B0-----:R-:W-:Y:S01]  /*4e30*/  SEL R24, R5.reuse, R27, !P3 ;  /* 0x0000001b05187207 */ /* 0x041fe20005800000 */
[----:B------:R0:W-:Y:S01]  /*4e40*/  STL [R1+0x60], R2 ;  /* 0x0000600201007387 */ /* 0x0001e20000100800 */
[----:B------:R-:W-:-:S03]  /*4e50*/  SEL R13, R5, R13, !P3 ;  /* 0x0000000d050d7207 */ /* 0x000fc60005800000 */
[----:B------:R-:W-:Y:S01]  /*4e60*/  STL [R1+0x5c], R25 ;  /* 0x00005c1901007387 */ /* 0x000fe20000100800 */
[C---:B------:R-:W-:Y:S02]  /*4e70*/  SEL R12, R5.reuse, R12, !P3 ;  /* 0x0000000c050c7207 */ /* 0x040fe40005800000 */
[C---:B0-----:R-:W-:Y:S01]  /*4e80*/  SEL R2, R5.reuse, R28, !P3 ;  /* 0x0000001c05027207 */ /* 0x041fe20005800000 */
[----:B------:R-:W-:Y:S04]  /*4e90*/  STL [R1+0x54], R24 ;  /* 0x0000541801007387 */ /* 0x000fe80000100800 */
[----:B------:R0:W-:Y:S01]  /*4ea0*/  STL [R1+0x50], R2 ;  /* 0x0000500201007387 */ /* 0x0001e20000100800 */
[----:B------:R-:W-:-:S03]  /*4eb0*/  SEL R10, R5, R10, !P3 ;  /* 0x0000000a050a7207 */ /* 0x000fc60005800000 */
[----:B------:R-:W-:Y:S01]  /*4ec0*/  STL [R1+0x4c], R13 ;  /* 0x00004c0d01007387 */ /* 0x000fe20000100800 */
[C---:B------:R-:W-:Y:S02]  /*4ed0*/  SEL R9, R5.reuse, R9, !P3 ;  /* 0x0000000905097207 */ /* 0x040fe40005800000 */
[C---:B0-----:R-:W-:Y:S01]  /*4ee0*/  SEL R2, R5.reuse, R11, !P3 ;  /* 0x0000000b05027207 */ /* 0x041fe20005800000 */
[----:B------:R-:W-:Y:S01]  /*4ef0*/  STL [R1+0x44], R12 ;  /* 0x0000440c01007387 */ /* 0x000fe20000100800 */
[----:B------:R-:W-:-:S03]  /*4f00*/  SEL R7, R5, R7, !P3 ;  /* 0x0000000705077207 */ /* 0x000fc60005800000 */
[----:B------:R0:W-:Y:S01]  /*4f10*/  STL [R1+0x40], R2 ;  /* 0x0000400201007387 */ /* 0x0001e20000100800 */
[----:B------:R-:W-:-:S03]  /*4f20*/  SEL R6, R5, R6, !P3 ;  /* 0x0000000605067207 */ /* 0x000fc60005800000 */
[----:B------:R-:W-:Y:S01]  /*4f30*/  STL [R1+0x3c], R10 ;  /* 0x00003c0a01007387 */ /* 0x000fe20000100800 */
[----:B0-----:R-:W-:-:S03]  /*4f40*/  SEL R2, R5, R8, !P3 ;  /* 0x0000000805027207 */ /* 0x001fc60005800000 */
[----:B------:R-:W-:Y:S04]  /*4f50*/  STL [R1+0x38], R9 ;  /* 0x0000380901007387 */ /* 0x000fe80000100800 */
[----:B------:R0:W-:Y:S04]  /*4f60*/  STL [R1+0x30], R2 ;  /* 0x0000300201007387 */ /* 0x0001e80000100800 */
[----:B------:R-:W-:Y:S04]  /*4f70*/  STL [R1+0x2c], R7 ;  /* 0x00002c0701007387 */ /* 0x000fe80000100800 */
[----:B------:R-:W5:Y:S01]  /*4f80*/  LDL.LU R11, [R1+0x14] ;  /* 0x00001400010b7983 */ /* 0x000f620000300800 */
[----:B0-----:R-:W-:-:S03]  /*4f90*/  SEL R2, R5, R4, !P3 ;  /* 0x0000000405027207 */ /* 0x001fc60005800000 */
[----:B------:R-:W-:Y:S01]  /*4fa0*/  STL [R1+0x24], R6 ;  /* 0x0000240601007387 */ /* 0x000fe20000100800 */
[----:B------:R-:W-:-:S03]  /*4fb0*/  LEA.HI.X.SX32 R29, R29, UR15, 0x1, P4 ;  /* 0x0000000f1d1d7c11 */ /* 0x000fc6000a0f0eff */
[----:B------:R-:W5:Y:S04]  /*4fc0*/  LDL.LU R12, [R1+0x18] ;  /* 0x00001800010c7983 */ /* 0x000f680000300800 */
[----:B------:R0:W-:Y:S04]  /*4fd0*/  STL [R1+0x1c], R2 ;  /* 0x00001c0201007387 */ /* 0x0001e80000100800 */
[----:B------:R-:W5:Y:S01]  /*4fe0*/  LDL.LU R13, [R1+0x20] ;  /* 0x00002000010d7983 */ /* 0x000f620000300800 */
[----:B0-----:R-:W-:-:S05]  /*4ff0*/  SEL R2, R5, R3, !P3 ;  /* 0x0000000305027207 */ /* 0x001fca0005800000 */
[----:B------:R-:W-:Y:S04]  /*5000*/  STL [R1+0xcec], R2 ;  /* 0x000cec0201007387 */ /* 0x000fe80000100800 */
[----:B------:R2:W-:Y:S04]  /*5010*/  STL [R1+0xce4], R29 ;  /* 0x000ce41d01007387 */ /* 0x0005e80000100800 */
[----:B------:R-:W5:Y:S01]  /*5020*/  LDL.LU R25, [R1+0x28] ;  /* 0x0000280001197983 */ /* 0x000f620000300800 */
[----:B--2---:R-:W-:Y:S02]  /*5030*/  IMAD R29, R0, UR4, RZ ;  /* 0x00000004001d7c24 */ /* 0x004fe4000f8e02ff */
[----:B---3--:R-:W-:-:S02]  /*5040*/  IMAD R2, R22, UR6, RZ ;  /* 0x0000000616027c24 */ /* 0x008fc4000f8e02ff */
[----:B----4-:R-:W-:-:S05]  /*5050*/  IMAD R0, R23, UR6, RZ ;  /* 0x0000000617007c24 */ /* 0x010fca000f8e02ff */
[----:B------:R0:W-:Y:S04]  /*5060*/  STL [R1+0xc], R0 ;  /* 0x00000c0001007387 */ /* 0x0001e80000100800 */
[----:B------:R-:W-:Y:S04]  /*5070*/  STL [R1+0x8], R2 ;  /* 0x0000080201007387 */ /* 0x000fe80000100800 */
[----:B------:R-:W2:Y:S01]  /*5080*/  LDL.LU R23, [R1+0x34] ;  /* 0x0000340001177983 */ /* 0x000ea20000300800 */
[----:B0-----:R-:W-:-:S03]  /*5090*/  IMAD R0, R16, UR6, RZ ;  /* 0x0000000610007c24 */ /* 0x001fc6000f8e02ff */
[----:B------:R-:W-:Y:S04]  /*50a0*/  STL [R1+0xe8], R29 ;  /* 0x0000e81d01007387 */ /* 0x000fe80000100800 */
[----:B------:R0:W-:Y:S04]  /*50b0*/  STL [R1+0x4], R0 ;  /* 0x0000040001007387 */ /* 0x0001e80000100800 */
[----:B------:R-:W-:Y:S04]  /*50c0*/  STL [R1+0xcf0], R29 ;  /* 0x000cf01d01007387 */ /* 0x000fe80000100800 */
[----:B------:R-:W3:Y:S01]  /*50d0*/  LDL.LU R22, [R1+0x48] ;  /* 0x0000480001167983 */ /* 0x000ee20000300800 */
[----:B0-----:R-:W-:-:S03]  /*50e0*/  IMAD R0, R17, UR6, RZ ;  /* 0x0000000611007c24 */ /* 0x001fc6000f8e02ff */
[----:B------:R-:W4:Y:S04]  /*50f0*/  LDL.LU R24, [R1+0x58] ;  /* 0x0000580001187983 */ /* 0x000f280000300800 */
[----:B------:R0:W-:Y:S04]  /*5100*/  STL [R1], R0 ;  /* 0x0000000001007387 */ /* 0x0001e80000100800 */
[----:B------:R-:W4:Y:S01]  /*5110*/  LDL.LU R26, [R1+0x6c] ;  /* 0x00006c00011a7983 */ /* 0x000f220000300800 */
[----:B------:R-:W-:Y:S02]  /*5120*/  IMAD R28, R18, UR6, RZ ;  /* 0x00000006121c7c24 */ /* 0x000fe4000f8e02ff */
[----:B------:R-:W-:Y:S01]  /*5130*/  IMAD R27, R19, UR6, RZ ;  /* 0x00000006131b7c24 */ /* 0x000fe2000f8e02ff */
[----:B------:R-:W4:Y:S01]  /*5140*/  LDL.LU R10, [R1+0x68] ;  /* 0x00006800010a7983 */ /* 0x000f220000300800 */
[----:B-----5:R-:W-:-:S02]  /*5150*/  IMAD R20, R20, UR6, RZ ;  /* 0x0000000614147c24 */ /* 0x020fc4000f8e02ff */
[----:B------:R-:W-:Y:S01]  /*5160*/  IMAD R21, R21, UR6, RZ ;  /* 0x0000000615157c24 */ /* 0x000fe2000f8e02ff */
[----:B------:R-:W-:Y:S01]  /*5170*/  STL [R1+0xcf4], R28 ;  /* 0x000cf41c01007387 */ /* 0x000fe20000100800 */
[----:B------:R-:W-:Y:S02]  /*5180*/  IMAD R14, R14, UR6, RZ ;  /* 0x000000060e0e7c24 */ /* 0x000fe4000f8e02ff */
[----:B------:R-:W-:Y:S01]  /*5190*/  IMAD R15, R15, UR6, RZ ;  /* 0x000000060f0f7c24 */ /* 0x000fe2000f8e02ff */
[----:B------:R-:W-:Y:S04]  /*51a0*/  STL [R1+0xcf8], R27 ;  /* 0x000cf81b01007387 */ /* 0x000fe80000100800 */
[----:B------:R1:W-:Y:S04]  /*51b0*/  STL [R1+0xcfc], R20 ;  /* 0x000cfc1401007387 */ /* 0x0003e80000100800 */
[----:B------:R-:W-:Y:S04]  /*51c0*/  STL [R1+0xce0], R21 ;  /* 0x000ce01501007387 */ /* 0x000fe80000100800 */
[----:B------:R-:W-:Y:S01]  /*51d0*/  STL [R1+0xcdc], R14 ;  /* 0x000cdc0e01007387 */ /* 0x000fe20000100800 */
[----:B0-----:R-:W-:-:S03]  /*51e0*/  IMAD R0, R11, UR6, RZ ;  /* 0x000000060b007c24 */ /* 0x001fc6000f8e02ff */
[----:B------:R-:W-:Y:S04]  /*51f0*/  STL [R1+0xcd8], R15 ;  /* 0x000cd80f01007387 */ /* 0x000fe80000100800 */
[----:B------:R0:W-:Y:S01]  /*5200*/  STL [R1+0xcd4], R0 ;  /* 0x000cd40001007387 */ /* 0x0001e20000100800 */
[----:B------:R-:W-:-:S03]  /*5210*/  IMAD R3, R12, UR6, RZ ;  /* 0x000000060c037c24 */ /* 0x000fc6000f8e02ff */
[----:B------:R-:W5:Y:S04]  /*5220*/  LDL.LU R11, [R1+0x64] ;  /* 0x00006400010b7983 */ /* 0x000f680000300800 */
[----:B------:R-:W-:Y:S01]  /*5230*/  STL [R1+0xd00], R3 ;  /* 0x000d000301007387 */ /* 0x000fe20000100800 */
[----:B------:R-:W-:-:S03]  /*5240*/  IMAD R4, R13, UR6, RZ ;  /* 0x000000060d047c24 */ /* 0x000fc6000f8e02ff */
[----:B------:R-:W5:Y:S04]  /*5250*/  LDL.LU R12, [R1+0x84] ;  /* 0x00008400010c7983 */ /* 0x000f680000300800 */
[----:B------:R-:W5:Y:S04]  /*5260*/  LDL.LU R13, [R1+0x8c] ;  /* 0x00008c00010d7983 */ /* 0x000f680000300800 */
[----:B------:R0:W-:Y:S04]  /*5270*/  STL [R1+0xd04], R4 ;  /* 0x000d040401007387 */ /* 0x0001e80000100800 */
[----:B------:R-:W5:Y:S04]  /*5280*/  LDL.LU R16, [R1+0x94] ;  /* 0x0000940001107983 */ /* 0x000f680000300800 */
[----:B------:R-:W5:Y:S01]  /*5290*/  LDL.LU R17, [R1+0x9c] ;  /* 0x00009c0001117983 */ /* 0x000f620000300800 */
[----:B------:R-:W-:-:S05]  /*52a0*/  IMAD R5, R25, UR6, RZ ;  /* 0x0000000619057c24 */ /* 0x000fca000f8e02ff */
[----:B------:R-:W-:Y:S04]  /*52b0*/  STL [R1+0xd08], R5 ;  /* 0x000d080501007387 */ /* 0x000fe80000100800 */
[----:B------:R-:W5:Y:S04]  /*52c0*/  LDL.LU R18, [R1+0xa4] ;  /* 0x0000a40001127983 */ /* 0x000f680000300800 */
[----:B------:R-:W5:Y:S01]  /*52d0*/  LDL.LU R19, [R1+0xb8] ;  /* 0x0000b80001137983 */ /* 0x000f620000300800 */
[----:B--2---:R-:W-:-:S05]  /*52e0*/  IMAD R6, R23, UR6, RZ ;  /* 0x0000000617067c24 */ /* 0x004fca000f8e02ff */
[----:B------:R-:W-:Y:S01]  /*52f0*/  STL [R1+0xd0c], R6 ;  /* 0x000d0c0601007387 */ /* 0x000fe20000100800 */
[----:B---3--:R-:W-:-:S03]  /*5300*/  IMAD R7, R22, UR6, RZ ;  /* 0x0000000616077c24 */ /* 0x008fc6000f8e02ff */
[----:B------:R-:W2:Y:S01]  /*5310*/  LDL.LU R22, [R1+0xc0] ;  /* 0x0000c00001167983 */ /* 0x000ea20000300800 */
[----:B----4-:R-:W-:-:S03]  /*5320*/  IMAD R8, R24, UR6, RZ ;  /* 0x0000000618087c24 */ /* 0x010fc6000f8e02ff */
[----:B------:R-:W3:Y:S04]  /*5330*/  LDL.LU R23, [R1+0xc8] ;  /* 0x0000c80001177983 */ /* 0x000ee80000300800 */
[----:B------:R-:W-:Y:S01]  /*5340*/  STL [R1+0xd10], R7 ;  /* 0x000d100701007387 */ /* 0x000fe20000100800 */
[----:B------:R-:W-:-:S03]  /*5350*/  IMAD R9, R26, UR6, RZ ;  /* 0x000000061a097c24 */ /* 0x000fc6000f8e02ff */
[----:B------:R-:W4:Y:S04]  /*5360*/  LDL.LU R24, [R1+0xe4] ;  /* 0x0000e40001187983 */ /* 0x000f280000300800 */
[----:B------:R-:W4:Y:S04]  /*5370*/  LDL.LU R25, [R1+0xe0] ;  /* 0x0000e00001197983 */ /* 0x000f280000300800 */
[----:B------:R-:W-:Y:S04]  /*5380*/  STL [R1+0xd14], R8 ;  /* 0x000d140801007387 */ /* 0x000fe80000100800 */
[----:B------:R-:W4:Y:S04]  /*5390*/  LDL.LU R26, [R1+0xdc] ;  /* 0x0000dc00011a7983 */ /* 0x000f280000300800 */
[----:B-1----:R-:W0:Y:S04]  /*53a0*/  LDL.LU R20, [R1+0xd8] ;  /* 0x0000d80001147983 */ /* 0x002e280000300800 */
[----:B------:R-:W-:Y:S04]  /*53b0*/  STL [R1+0xd18], R9 ;  /* 0x000d180901007387 */ /* 0x000fe80000100800 */
[----:B------:R-:W4:Y:S04]  /*53c0*/  LDL.LU R27, [R1+0xd4] ;  /* 0x0000d400011b7983 */ /* 0x000f280000300800 */
[----:B------:R-:W4:Y:S04]  /*53d0*/  LDL.LU R28, [R1+0xd0] ;  /* 0x0000d000011c7983 */ /* 0x000f280000300800 */
[----:B------:R-:W4:Y:S04]  /*53e0*/  LDL.LU R29, [R1+0xcc] ;  /* 0x0000cc00011d7983 */ /* 0x000f280000300800 */
[----:B------:R-:W4:Y:S01]  /*53f0*/  LDL.LU R2, [R1+0xc4] ;  /* 0x0000c40001027983 */ /* 0x000f220000300800 */
[----:B------:R-:W-:-:S02]  /*5400*/  IMAD R10, R10, UR6, RZ ;  /* 0x000000060a0a7c24 */ /* 0x000fc4000f8e02ff */
[----:B-----5:R-:W-:-:S03]  /*5410*/  IMAD R11, R11, UR6, RZ ;  /* 0x000000060b0b7c24 */ /* 0x020fc6000f8e02ff */
[----:B------:R-:W-:Y:S01]  /*5420*/  STL [R1+0xd1c], R10 ;  /* 0x000d1c0a01007387 */ /* 0x000fe20000100800 */
[----:B------:R-:W-:-:S03]  /*5430*/  IMAD R12, R12, UR6, RZ ;  /* 0x000000060c0c7c24 */ /* 0x000fc6000f8e02ff */
[----:B------:R-:W-:Y:S01]  /*5440*/  STL [R1+0xd20], R11 ;  /* 0x000d200b01007387 */ /* 0x000fe20000100800 */
[----:B------:R-:W-:-:S03]  /*5450*/  IMAD R13, R13, UR6, RZ ;  /* 0x000000060d0d7c24 */ /* 0x000fc6000f8e02ff */
[----:B------:R-:W-:Y:S01]  /*5460*/  STL [R1+0xd24], R12 ;  /* 0x000d240c01007387 */ /* 0x000fe20000100800 */
[----:B------:R-:W-:-:S03]  /*5470*/  IMAD R16, R16, UR6, RZ ;  /* 0x0000000610107c24 */ /* 0x000fc6000f8e02ff */
[----:B------:R-:W-:Y:S01]  /*5480*/  STL [R1+0xd28], R13 ;  /* 0x000d280d01007387 */ /* 0x000fe20000100800 */
[----:B------:R-:W-:-:S03]  /*5490*/  IMAD R17, R17, UR6, RZ ;  /* 0x0000000611117c24 */ /* 0x000fc6000f8e02ff */
[----:B------:R-:W-:Y:S04]  /*54a0*/  STL [R1+0xd2c], R16 ;  /* 0x000d2c1001007387 */ /* 0x000fe80000100800 */
[----:B------:R-:W-:Y:S01]  /*54b0*/  STL [R1+0xd30], R17 ;  /* 0x000d301101007387 */ /* 0x000fe20000100800 */
[----:B------:R-:W-:Y:S02]  /*54c0*/  IMAD R18, R18, UR6, RZ ;  /* 0x0000000612127c24 */ /* 0x000fe4000f8e02ff */
[----:B------:R-:W-:-:S03]  /*54d0*/  IMAD R19, R19, UR6, RZ ;  /* 0x0000000613137c24 */ /* 0x000fc6000f8e02ff */
[----:B------:R-:W-:Y:S04]  /*54e0*/  STL [R1+0xd34], R18 ;  /* 0x000d341201007387 */ /* 0x000fe80000100800 */
[----:B------:R-:W-:Y:S01]  /*54f0*/  STL [R1+0xd38], R19 ;  /* 0x000d381301007387 */ /* 0x000fe20000100800 */
[----:B--2---:R-:W-:Y:S02]  /*5500*/  IMAD R22, R22, UR6, RZ ;  /* 0x0000000616167c24 */ /* 0x004fe4000f8e02ff */
[----:B---3--:R-:W-:-:S03]  /*5510*/  IMAD R23, R23, UR6, RZ ;  /* 0x0000000617177c24 */ /* 0x008fc6000f8e02ff */
[----:B------:R-:W-:Y:S01]  /*5520*/  STL [R1+0xd3c], R22 ;  /* 0x000d3c1601007387 */ /* 0x000fe20000100800 */
[----:B----4-:R-:W-:-:S03]  /*5530*/  IMAD R24, R24, UR6, RZ ;  /* 0x0000000618187c24 */ /* 0x010fc6000f8e02ff */
[----:B------:R-:W-:Y:S01]  /*5540*/  STL [R1+0xd40], R23 ;  /* 0x000d401701007387 */ /* 0x000fe20000100800 */
[----:B------:R-:W-:-:S03]  /*5550*/  IMAD R25, R25, UR6, RZ ;  /* 0x0000000619197c24 */ /* 0x000fc6000f8e02ff */
[----:B------:R-:W-:Y:S01]  /*5560*/  STL [R1+0xd44], R24 ;  /* 0x000d441801007387 */ /* 0x000fe20000100800 */
[----:B------:R-:W-:-:S03]  /*5570*/  IMAD R26, R26, UR6, RZ ;  /* 0x000000061a1a7c24 */ /* 0x000fc6000f8e02ff */
[----:B------:R-:W-:Y:S01]  /*5580*/  STL [R1+0xd48], R25 ;  /* 0x000d481901007387 */ /* 0x000fe20000100800 */
[----:B0-----:R-:W-:-:S03]  /*5590*/  IMAD R0, R20, UR6, RZ ;  /* 0x0000000614007c24 */ /* 0x001fc6000f8e02ff */
[----:B------:R-:W-:Y:S04]  /*55a0*/  STL [R1+0xd4c], R26 ;  /* 0x000d4c1a01007387 */ /* 0x000fe80000100800 */
[----:B------:R-:W2:Y:S04]  /*55b0*/  LDL.LU R14, [R1+0xbc] ;  /* 0x0000bc00010e7983 */ /* 0x000ea80000300800 */
[----:B------:R-:W3:Y:S04]  /*55c0*/  LDL.LU R21, [R1+0xb4] ;  /* 0x0000b40001157983 */ /* 0x000ee80000300800 */
[----:B------:R0:W-:Y:S01]  /*55d0*/  STL [R1+0x14], R0 ;  /* 0x0000140001007387 */ /* 0x0001e20000100800 */
[----:B------:R-:W-:-:S02]  /*55e0*/  IMAD R4, R28, UR6, RZ ;  /* 0x000000061c047c24 */ /* 0x000fc4000f8e02ff */
[----:B------:R-:W-:Y:S02]  /*55f0*/  IMAD R3, R29, UR6, RZ ;  /* 0x000000061d037c24 */ /* 0x000fe4000f8e02ff */
[----:B0-----:R-:W-:-:S05]  /*5600*/  IMAD R0, R27, UR6, RZ ;  /* 0x000000061b007c24 */ /* 0x001fca000f8e02ff */
[----:B------:R0:W-:Y:S04]  /*5610*/  STL [R1+0x18], R0 ;  /* 0x0000180001007387 */ /* 0x0001e80000100800 */
[----:B------:R1:W-:Y:S04]  /*5620*/  STL [R1+0x20], R4 ;  /* 0x0000200401007387 */ /* 0x0003e80000100800 */
[----:B------:R-:W4:Y:S01]  /*5630*/  LDL.LU R26, [R1+0xb0] ;  /* 0x0000b000011a7983 */ /* 0x000f220000300800 */
[----:B0-----:R-:W-:-:S03]  /*5640*/  IMAD R0, R2, UR6, RZ ;  /* 0x0000000602007c24 */ /* 0x001fc6000f8e02ff */
[----:B------:R0:W-:Y:S04]  /*5650*/  STL [R1+0x28], R3 ;  /* 0x0000280301007387 */ /* 0x0001e80000100800 */
[----:B------:R-:W5:Y:S04]  /*5660*/  LDL.LU R25, [R1+0xac] ;  /* 0x0000ac0001197983 */ /* 0x000f680000300800 */
[----:B------:R3:W-:Y:S04]  /*5670*/  STL [R1+0x34], R0 ;  /* 0x0000340001007387 */ /* 0x0007e80000100800 */
[----:B------:R-:W5:Y:S04]  /*5680*/  LDL.LU R24, [R1+0xa8] ;  /* 0x0000a80001187983 */ /* 0x000f680000300800 */
        /* <DEDUP_REMOVED lines=15> */
[----:B-1----:R-:W5:Y:S04]  /*5780*/  LDL.LU R4, [R1+0x40] ;  /* 0x0000400001047983 */ /* 0x002f680000300800 */
[----:B0-----:R-:W5:Y:S04]  /*5790*/  LDL.LU R3, [R1+0x3c] ;  /* 0x00003c0001037983 */ /* 0x001f680000300800 */
[----:B------:R-:W5:Y:S04]  /*57a0*/  LDL.LU R20, [R1+0x38] ;  /* 0x0000380001147983 */ /* 0x000f680000300800 */
[----:B------:R-:W5:Y:S04]  /*57b0*/  LDL.LU R27, [R1+0x30] ;  /* 0x00003000011b7983 */ /* 0x000f680000300800 */
[----:B------:R-:W5:Y:S04]  /*57c0*/  LDL.LU R28, [R1+0x2c] ;  /* 0x00002c00011c7983 */ /* 0x000f680000300800 */
[----:B------:R-:W5:Y:S04]  /*57d0*/  LDL.LU R29, [R1+0x24] ;  /* 0x00002400011d7983 */ /* 0x000f680000300800 */
[----:B------:R-:W5:Y:S01]  /*57e0*/  LDL.LU R2, [R1+0x1c] ;  /* 0x00001c0001027983 */ /* 0x000f620000300800 */
[----:B--2---:R-:W-:-:S02]  /*57f0*/  IMAD R14, R14, UR6, RZ ;  /* 0x000000060e0e7c24 */ /* 0x004fc4000f8e02ff */
[----:B---3--:R-:W-:Y:S02]  /*5800*/  IMAD R0, R21, UR6, RZ ;  /* 0x0000000615007c24 */ /* 0x008fe4000f8e02ff */
[----:B------:R-:W2:Y:S04]  /*5810*/  LDL.LU R21, [R1+0xc] ;  /* 0x00000c0001157983 */ /* 0x000ea80000300800 */
[----:B------:R0:W-:Y:S04]  /*5820*/  STL [R1+0x48], R14 ;  /* 0x0000480e01007387 */ /* 0x0001e80000100800 */
[----:B0-----:R-:W3:Y:S04]  /*5830*/  LDL.LU R14, [R1+0x8] ;  /* 0x00000800010e7983 */ /* 0x001ee80000300800 */
[----:B------:R0:W-:Y:S04]  /*5840*/  STL [R1+0x58], R0 ;  /* 0x0000580001007387 */ /* 0x0001e80000100800 */
[----:B------:R-:W2:Y:S01]  /*5850*/  LDL.LU R15, [R1+0x4] ;  /* 0x00000400010f7983 */ /* 0x000ea20000300800 */
[----:B----4-:R-:W-:-:S03]  /*5860*/  IMAD R26, R26, UR6, RZ ;  /* 0x000000061a1a7c24 */ /* 0x010fc6000f8e02ff */
[----:B0-----:R-:W4:Y:S01]  /*5870*/  LDL.LU R0, [R1] ;  /* 0x0000000001007983 */ /* 0x001f220000300800 */
[----:B-----5:R-:W-:-:S03]  /*5880*/  IMAD R25, R25, UR6, RZ ;  /* 0x0000000619197c24 */ /* 0x020fc6000f8e02ff */
[----:B------:R0:W-:Y:S01]  /*5890*/  STL [R1+0x64], R26 ;  /* 0x0000641a01007387 */ /* 0x0001e20000100800 */
[----:B------:R-:W-:-:S03]  /*58a0*/  IMAD R24, R24, UR6, RZ ;  /* 0x0000000618187c24 */ /* 0x000fc6000f8e02ff */
[----:B0-----:R-:W5:Y:S01]  /*58b0*/  LDL.LU R26, [R1+0xd4c] ;  /* 0x000d4c00011a7983 */ /* 0x001f620000300800 */
[----:B------:R-:W-:-:S03]  /*58c0*/  IMAD R23, R23, UR6, RZ ;  /* 0x0000000617177c24 */ /* 0x000fc6000f8e02ff */
[----:B------:R0:W-:Y:S01]  /*58d0*/  STL [R1+0x68], R25 ;  /* 0x0000681901007387 */ /* 0x0001e20000100800 */
[----:B------:R-:W-:Y:S02]  /*58e0*/  IMAD R22, R22, UR6, RZ ;  /* 0x0000000616167c24 */ /* 0x000fe4000f8e02ff */
[----:B------:R-:W-:Y:S01]  /*58f0*/  IMAD R19, R19, UR6, RZ ;  /* 0x0000000613137c24 */ /* 0x000fe2000f8e02ff */
[----:B0-----:R-:W2:Y:S01]  /*5900*/  LDL.LU R25, [R1+0xd48] ;  /* 0x000d480001197983 */ /* 0x001ea20000300800 */
[----:B------:R-:W-:-:S03]  /*5910*/  IMAD R18, R18, UR6, RZ ;  /* 0x0000000612127c24 */ /* 0x000fc6000f8e02ff */
[----:B------:R0:W-:Y:S01]  /*5920*/  STL [R1+0x6c], R24 ;  /* 0x00006c1801007387 */ /* 0x0001e20000100800 */
[----:B------:R-:W-:Y:S02]  /*5930*/  IMAD R17, R17, UR6, RZ ;  /* 0x0000000611117c24 */ /* 0x000fe4000f8e02ff */
[----:B------:R-:W-:Y:S01]  /*5940*/  IMAD R16, R16, UR6, RZ ;  /* 0x0000000610107c24 */ /* 0x000fe2000f8e02ff */
[----:B0-----:R-:W2:Y:S04]  /*5950*/  LDL.LU R24, [R1+0xd44] ;  /* 0x000d440001187983 */ /* 0x001ea80000300800 */
[----:B------:R0:W-:Y:S01]  /*5960*/  STL [R1+0x84], R23 ;  /* 0x0000841701007387 */ /* 0x0001e20000100800 */
[----:B------:R-:W-:-:S03]  /*5970*/  IMAD R13, R13, UR6, RZ ;  /* 0x000000060d0d7c24 */ /* 0x000fc6000f8e02ff */
        /* <DEDUP_REMOVED lines=46> */
[----:B------:R0:W-:Y:S04]  /*5c60*/  STL [R1+0x3c], R3 ;  /* 0x00003c0301007387 */ /* 0x0001e80000100800 */
        /* <DEDUP_REMOVED lines=10> */
[----:B0-----:R-:W2:Y:S02]  /*5d10*/  LDL.LU R2, [R1+0xcec] ;  /* 0x000cec0001027983 */ /* 0x001ea40000300800 */
[----:B--2---:R-:W-:-:S05]  /*5d20*/  IMAD R2, R2, UR6, RZ ;  /* 0x0000000602027c24 */ /* 0x004fca000f8e02ff */
[----:B------:R0:W-:Y:S04]  /*5d30*/  STL [R1+0x10], R2 ;  /* 0x0000100201007387 */ /* 0x0001e80000100800 */
[----:B0-----:R-:W2:Y:S01]  /*5d40*/  LDL.LU R2, [R1+0xce8] ;  /* 0x000ce80001027983 */ /* 0x001ea20000300800 */
[----:B------:R-:W-:-:S05]  /*5d50*/  LEA R29, P0, R29, UR12, 0x1 ;  /* 0x0000000c1d1d7c11 */ /* 0x000fca000f8008ff */
[----:B------:R2:W-:Y:S02]  /*5d60*/  STL [R1+0x6b8], R29 ;  /* 0x0006b81d01007387 */ /* 0x0005e40000100800 */
[----:B--2---:R-:W-:-:S05]  /*5d70*/  LEA R29, P2, R21, R2, 0x1 ;  /* 0x00000002151d7211 */ /* 0x004fca00078408ff */
[----:B------:R3:W-:Y:S02]  /*5d80*/  STL [R1+0xca0], R29 ;  /* 0x000ca01d01007387 */ /* 0x0007e40000100800 */
[----:B---3--:R-:W-:-:S05]  /*5d90*/  LEA R29, P3, R14, R2, 0x1 ;  /* 0x000000020e1d7211 */ /* 0x008fca00078608ff */
[----:B------:R0:W-:Y:S02]  /*5da0*/  STL [R1+0xca4], R29 ;  /* 0x000ca41d01007387 */ /* 0x0001e40000100800 */
[----:B0-----:R-:W-:-:S05]  /*5db0*/  LEA R29, P4, R15, R2, 0x1 ;  /* 0x000000020f1d7211 */ /* 0x001fca00078808ff */
[----:B------:R4:W-:Y:S02]  /*5dc0*/  STL [R1+0xca8], R29 ;  /* 0x000ca81d01007387 */ /* 0x0009e40000100800 */
[----:B----4-:R-:W-:-:S05]  /*5dd0*/  LEA R29, P5, R0, R2, 0x1 ;  /* 0x00000002001d7211 */ /* 0x010fca00078a08ff */
[----:B------:R0:W-:Y:S02]  /*5de0*/  STL [R1+0xcac], R29 ;  /* 0x000cac1d01007387 */ /* 0x0001e40000100800 */
[----:B0-----:R-:W-:-:S05]  /*5df0*/  LEA R29, P6, R28, R2, 0x1 ;  /* 0x000000021c1d7211 */ /* 0x001fca00078c08ff */
[----:B------:R0:W-:Y:S02]  /*5e00*/  STL [R1+0xcb0], R29 ;  /* 0x000cb01d01007387 */ /* 0x0001e40000100800 */
[----:B0-----:R-:W-:-:S05]  /*5e10*/  LEA R29, P1, R27, R2, 0x1 ;  /* 0x000000021b1d7211 */ /* 0x001fca00078208ff */
[----:B------:R0:W-:Y:S04]  /*5e20*/  STL [R1+0xcb4], R29 ;  /* 0x000cb41d01007387 */ /* 0x0001e80000100800 */
[----:B0-----:R-:W2:Y:S02]  /*5e30*/  LDL.LU R29, [R1+0xce4] ;  /* 0x000ce400011d7983 */ /* 0x001ea40000300800 */
[----:B--2---:R-:W-:-:S05]  /*5e40*/  LEA.HI.X.SX32 R21, R21, R29, 0x1, P2 ;  /* 0x0000001d15157211 */ /* 0x004fca00010f0eff */
[----:B------:R0:W-:Y:S02]  /*5e50*/  STL [R1+0xc98], R21 ;  /* 0x000c981501007387 */ /* 0x0001e40000100800 */
[----:B0-----:R-:W-:-:S05]  /*5e60*/  LEA R21, P2, R20, R2, 0x1 ;  /* 0x0000000214157211 */ /* 0x001fca00078408ff */
[----:B------:R0:W-:Y:S04]  /*5e70*/  STL [R1+0xc9c], R21 ;  /* 0x000c9c1501007387 */ /* 0x0001e80000100800 */
[----:B0-----:R-:W2:Y:S01]  /*5e80*/  LDL.LU R21, [R1+0xce0] ;  /* 0x000ce00001157983 */ /* 0x001ea20000300800 */
[----:B------:R-:W-:-:S05]  /*5e90*/  LEA.HI.X.SX32 R14, R14, R29, 0x1, P3 ;  /* 0x0000001d0e0e7211 */ /* 0x000fca00018f0eff */
[----:B------:R2:W-:Y:S02]  /*5ea0*/  STL [R1+0xc90], R14 ;  /* 0x000c900e01007387 */ /* 0x0005e40000100800 */
[----:B--2---:R-:W-:-:S05]  /*5eb0*/  LEA R14, P3, R21, R2, 0x1 ;  /* 0x00000002150e7211 */ /* 0x004fca00078608ff */
        /* <DEDUP_REMOVED lines=13> */
[----:B------:R2:W-:Y:S01]  /*5f90*/  STL [R1+0xc78], R28 ;  /* 0x000c781c01007387 */ /* 0x0005e20000100800 */
[-C--:B------:R-:W-:Y:S02]  /*5fa0*/  LEA.HI.X.SX32 R14, R14, R29.reuse, 0x1, P4 ;  /* 0x0000001d0e0e7211 */ /* 0x080fe400020f0eff */
[----:B------:R-:W-:Y:S02]  /*5fb0*/  LEA.HI.X.SX32 R15, R15, R29, 0x1, P5 ;  /* 0x0000001d0f0f7211 */ /* 0x000fe400028f0eff */
[----:B--2---:R-:W-:-:S05]  /*5fc0*/  LEA R28, P6, R0, R2, 0x1 ;  /* 0x00000002001c7211 */ /* 0x004fca00078c08ff */
[----:B------:R0:W-:Y:S02]  /*5fd0*/  STL [R1+0xc7c], R28 ;  /* 0x000c7c1c01007387 */ /* 0x0001e40000100800 */
[----:B0-----:R-:W-:Y:S02]  /*5fe0*/  LEA.HI.X.SX32 R28, R27, R29, 0x1, P1 ;  /* 0x0000001d1b1c7211 */ /* 0x001fe400008f0eff */
[----:B------:R-:W-:-:S03]  /*5ff0*/  LEA R27, P1, R3, R2, 0x1 ;  /* 0x00000002031b7211 */ /* 0x000fc600078208ff */
[----:B------:R0:W-:Y:S04]  /*6000*/  STL [R1+0xc70], R28 ;  /* 0x000c701c01007387 */ /* 0x0001e80000100800 */
[----:B------:R1:W-:Y:S01]  /*6010*/  STL [R1+0xc74], R27 ;  /* 0x000c741b01007387 */ /* 0x0003e20000100800 */
[-C--:B0-----:R-:W-:Y:S02]  /*6020*/  LEA.HI.X.SX32 R28, R20, R29.reuse, 0x1, P2 ;  /* 0x0000001d141c7211 */ /* 0x081fe400010f0eff */
[-C--:B------:R-:W-:Y:S02]  /*6030*/  LEA.HI.X.SX32 R20, R21, R29.reuse, 0x1, P3 ;  /* 0x0000001d15147211 */ /* 0x080fe400018f0eff */
[-C--:B-1----:R-:W-:Y:S02]  /*6040*/  LEA R27, P2, R4, R2.reuse, 0x1 ;  /* 0x00000002041b7211 */ /* 0x082fe400078408ff */
[----:B------:R-:W-:Y:S01]  /*6050*/  LEA R21, P3, R5, R2, 0x1 ;  /* 0x0000000205157211 */ /* 0x000fe200078608ff */
[----:B------:R-:W-:Y:S04]  /*6060*/  STL [R1+0xc68], R28 ;  /* 0x000c681c01007387 */ /* 0x000fe80000100800 */
[----:B------:R-:W-:Y:S04]  /*6070*/  STL [R1+0xc6c], R27 ;  /* 0x000c6c1b01007387 */ /* 0x000fe80000100800 */
[----:B------:R0:W-:Y:S01]  /*6080*/  STL [R1+0xc60], R20 ;  /* 0x000c601401007387 */ /* 0x0001e20000100800 */
[----:B------:R-:W-:-:S03]  /*6090*/  LEA.HI.X.SX32 R0, R0, R29, 0x1, P6 ;  /* 0x0000001d00007211 */ /* 0x000fc600030f0eff */
[----:B------:R-:W-:Y:S04]  /*60a0*/  STL [R1+0xc64], R21 ;  /* 0x000c641501007387 */ /* 0x000fe80000100800 */
[----:B------:R1:W-:Y:S01]  /*60b0*/  STL [R1+0xc58], R14 ;  /* 0x000c580e01007387 */ /* 0x0003e20000100800 */
[----:B0-----:R-:W-:-:S05]  /*60c0*/  LEA R20, P4, R6, R2, 0x1 ;  /* 0x0000000206147211 */ /* 0x001fca00078808ff */
[----:B------:R-:W-:Y:S01]  /*60d0*/  STL [R1+0xc5c], R20 ;  /* 0x000c5c1401007387 */ /* 0x000fe20000100800 */
[----:B-1----:R-:W-:-:S03]  /*60e0*/  LEA R14, P5, R7, R2, 0x1 ;  /* 0x00000002070e7211 */ /* 0x002fc600078a08ff */
[----:B------:R0:W-:Y:S04]  /*60f0*/  STL [R1+0xc50], R15 ;  /* 0x000c500f01007387 */ /* 0x0001e80000100800 */
[----:B------:R1:W-:Y:S04]  /*6100*/  STL [R1+0xc54], R14 ;  /* 0x000c540e01007387 */ /* 0x0003e80000100800 */
[----:B------:R2:W-:Y:S01]  /*6110*/  STL [R1+0xc48], R0 ;  /* 0x000c480001007387 */ /* 0x0005e20000100800 */
[----:B0-----:R-:W-:Y:S02]  /*6120*/  LEA R15, P6, R8, R2, 0x1 ;  /* 0x00000002080f7211 */ /* 0x001fe400078c08ff */
[----:B-1----:R-:W-:-:S03]  /*6130*/  LEA.HI.X.SX32 R14, R3, R29, 0x1, P1 ;  /* 0x0000001d030e7211 */ /* 0x002fc600008f0eff */
[----:B------:R-:W-:Y:S01]  /*6140*/  STL [R1+0xc4c], R15 ;  /* 0x000c4c0f01007387 */ /* 0x000fe20000100800 */
[----:B--2---:R-:W-:-:S03]  /*6150*/  LEA R0, P1, R9, R2, 0x1 ;  /* 0x0000000209007211 */ /* 0x004fc600078208ff */
[----:B------:R-:W-:Y:S01]  /*6160*/  STL [R1+0xc40], R14 ;  /* 0x000c400e01007387 */ /* 0x000fe20000100800 */
[-C--:B------:R-:W-:Y:S02]  /*6170*/  LEA.HI.X.SX32 R3, R4, R29.reuse, 0x1, P2 ;  /* 0x0000001d04037211 */ /* 0x080fe400010f0eff */
[----:B------:R-:W-:Y:S01]  /*6180*/  LEA R4, P2, R10, R2, 0x1 ;  /* 0x000000020a047211 */ /* 0x000fe200078408ff */
[----:B------:R0:W-:Y:S04]  /*6190*/  STL [R1+0xc44], R0 ;  /* 0x000c440001007387 */ /* 0x0001e80000100800 */
[----:B------:R1:W-:Y:S01]  /*61a0*/  STL [R1+0xc38], R3 ;  /* 0x000c380301007387 */ /* 0x0003e20000100800 */
[----:B0-----:R-:W-:-:S03]  /*61b0*/  LEA.HI.X.SX32 R0, R5, R29, 0x1, P3 ;  /* 0x0000001d05007211 */ /* 0x001fc600018f0eff */
[----:B------:R0:W-:Y:S01]  /*61c0*/  STL [R1+0xc3c], R4 ;  /* 0x000c3c0401007387 */ /* 0x0001e20000100800 */
[----:B-1----:R-:W-:-:S03]  /*61d0*/  LEA R3, P3, R11, R2, 0x1 ;  /* 0x000000020b037211 */ /* 0x002fc600078608ff */
[----:B------:R1:W-:Y:S01]  /*61e0*/  STL [R1+0xc30], R0 ;  /* 0x000c300001007387 */ /* 0x0003e20000100800 */
[----:B0-----:R-:W-:-:S03]  /*61f0*/  LEA.HI.X.SX32 R4, R6, R29, 0x1, P4 ;  /* 0x0000001d06047211 */ /* 0x001fc600020f0eff */
[----:B------:R0:W-:Y:S01]  /*6200*/  STL [R1+0xc34], R3 ;  /* 0x000c340301007387 */ /* 0x0001e20000100800 */
[----:B-1----:R-:W-:-:S03]  /*6210*/  LEA R0, P4, R12, R2, 0x1 ;  /* 0x000000020c007211 */ /* 0x002fc600078808ff */
[----:B------:R-:W-:Y:S04]  /*6220*/  STL [R1+0xc28], R4 ;  /* 0x000c280401007387 */ /* 0x000fe80000100800 */
[----:B------:R-:W2:Y:S01]  /*6230*/  LDL.LU R27, [R1+0x14] ;  /* 0x00001400011b7983 */ /* 0x000ea20000300800 */
[----:B0-----:R-:W-:-:S03]  /*6240*/  LEA.HI.X.SX32 R3, R7, R29, 0x1, P5 ;  /* 0x0000001d07037211 */ /* 0x001fc600028f0eff */
[----:B------:R0:W-:Y:S04]  /*6250*/  STL [R1+0xc2c], R0 ;  /* 0x000c2c0001007387 */ /* 0x0001e80000100800 */
[----:B------:R1:W-:Y:S04]  /*6260*/  STL [R1+0xc20], R3 ;  /* 0x000c200301007387 */ /* 0x0003e80000100800 */
[----:B------:R-:W3:Y:S01]  /*6270*/  LDL.LU R7, [R1+0x18] ;  /* 0x0000180001077983 */ /* 0x000ee20000300800 */
[----:B0-----:R-:W-:Y:S02]  /*6280*/  LEA R0, P5, R13, R2, 0x1 ;  /* 0x000000020d007211 */ /* 0x001fe400078a08ff */
[----:B-1----:R-:W-:-:S03]  /*6290*/  LEA.HI.X.SX32 R3, R8, R29, 0x1, P6 ;  /* 0x0000001d08037211 */ /* 0x002fc600030f0eff */
[----:B------:R0:W-:Y:S04]  /*62a0*/  STL [R1+0xc24], R0 ;  /* 0x000c240001007387 */ /* 0x0001e80000100800 */
[----:B------:R1:W-:Y:S04]  /*62b0*/  STL [R1+0xc18], R3 ;  /* 0x000c180301007387 */ /* 0x0003e80000100800 */
[----:B------:R-:W4:Y:S01]  /*62c0*/  LDL.LU R6, [R1+0x20] ;  /* 0x0000200001067983 */ /* 0x000f220000300800 */
[----:B0-----:R-:W-:Y:S02]  /*62d0*/  LEA R0, P6, R16, R2, 0x1 ;  /* 0x0000000210007211 */ /* 0x001fe400078c08ff */
[----:B-1----:R-:W-:-:S03]  /*62e0*/  LEA.HI.X.SX32 R3, R9, R29, 0x1, P1 ;  /* 0x0000001d09037211 */ /* 0x002fc600008f0eff */
[----:B------:R0:W-:Y:S04]  /*62f0*/  STL [R1+0xc1c], R0 ;  /* 0x000c1c0001007387 */ /* 0x0001e80000100800 */
[----:B------:R1:W-:Y:S04]  /*6300*/  STL [R1+0xc10], R3 ;  /* 0x000c100301007387 */ /* 0x0003e80000100800 */
[----:B------:R-:W4:Y:S01]  /*6310*/  LDL.LU R5, [R1+0x28] ;  /* 0x0000280001057983 */ /* 0x000f220000300800 */
[----:B0-----:R-:W-:Y:S02]  /*6320*/  LEA R0, P1, R17, R2, 0x1 ;  /* 0x0000000211007211 */ /* 0x001fe400078208ff */
[----:B-1----:R-:W-:-:S03]  /*6330*/  LEA.HI.X.SX32 R3, R10, R29, 0x1, P2 ;  /* 0x0000001d0a037211 */ /* 0x002fc600010f0eff */
[----:B------:R0:W-:Y:S01]  /*6340*/  STL [R1+0xc14], R0 ;  /* 0x000c140001007387 */ /* 0x0001e20000100800 */
[----:B------:R-:W-:-:S03]  /*6350*/  LEA.HI.X.SX32 R8, R11, R29, 0x1, P3 ;  /* 0x0000001d0b087211 */ /* 0x000fc600018f0eff */
[----:B------:R1:W-:Y:S04]  /*6360*/  STL [R1+0xc08], R3 ;  /* 0x000c080301007387 */ /* 0x0003e80000100800 */
[----:B------:R-:W4:Y:S01]  /*6370*/  LDL.LU R4, [R1+0x34] ;  /* 0x0000340001047983 */ /* 0x000f220000300800 */
[----:B0-----:R-:W-:-:S05]  /*6380*/  LEA R0, P2, R18, R2, 0x1 ;  /* 0x0000000212007211 */ /* 0x001fca00078408ff */
[----:B------:R0:W-:Y:S04]  /*6390*/  STL [R1+0xc0c], R0 ;  /* 0x000c0c0001007387 */ /* 0x0001e80000100800 */
[----:B-1----:R-:W4:Y:S01]  /*63a0*/  LDL.LU R3, [R1+0x48] ;  /* 0x0000480001037983 */ /* 0x002f220000300800 */
[----:B0-----:R-:W-:-:S03]  /*63b0*/  LEA R0, P3, R19, R2, 0x1 ;  /* 0x0000000213007211 */ /* 0x001fc600078608ff */
[----:B------:R-:W-:Y:S04]  /*63c0*/  STL [R1+0xc00], R8 ;  /* 0x000c000801007387 */ /* 0x000fe80000100800 */
[----:B------:R0:W-:Y:S04]  /*63d0*/  STL [R1+0xc04], R0 ;  /* 0x000c040001007387 */ /* 0x0001e80000100800 */
[----:B0-----:R-:W4:Y:S01]  /*63e0*/  LDL.LU R0, [R1+0x58] ;  /* 0x0000580001007983 */ /* 0x001f220000300800 */
[----:B------:R-:W-:Y:S02]  /*63f0*/  LEA.HI.X.SX32 R8, R12, R29, 0x1, P4 ;  /* 0x0000001d0c087211 */ /* 0x000fe400020f0eff */
[----:B------:R-:W-:-:S03]  /*6400*/  LEA R9, P4, R22, R2, 0x1 ;  /* 0x0000000216097211 */ /* 0x000fc600078808ff */
[----:B------:R0:W-:Y:S04]  /*6410*/  STL [R1+0xbf8], R8 ;  /* 0x000bf80801007387 */ /* 0x0001e80000100800 */
[----:B------:R1:W-:Y:S04]  /*6420*/  STL [R1+0xbfc], R9 ;  /* 0x000bfc0901007387 */ /* 0x0003e80000100800 */
[----:B------:R-:W4:Y:S01]  /*6430*/  LDL.LU R15, [R1+0x64] ;  /* 0x00006400010f7983 */ /* 0x000f220000300800 */
[----:B0-----:R-:W-:Y:S02]  /*6440*/  LEA.HI.X.SX32 R8, R13, R29, 0x1, P5 ;  /* 0x0000001d0d087211 */ /* 0x001fe400028f0eff */
[----:B-1----:R-:W-:-:S03]  /*6450*/  LEA R9, P5, R23, R2, 0x1 ;  /* 0x0000000217097211 */ /* 0x002fc600078a08ff */
[----:B------:R0:W-:Y:S04]  /*6460*/  STL [R1+0xbf0], R8 ;  /* 0x000bf00801007387 */ /* 0x0001e80000100800 */
[----:B------:R-:W4:Y:S01]  /*6470*/  LDL.LU R14, [R1+0x68] ;  /* 0x00006800010e7983 */ /* 0x000f220000300800 */
[----:B0-----:R-:W-:-:S03]  /*6480*/  LEA.HI.X.SX32 R8, R16, R29, 0x1, P6 ;  /* 0x0000001d10087211 */ /* 0x001fc600030f0eff */
        /* <DEDUP_REMOVED lines=11> */
[----:B-----5:R-:W-:-:S03]  /*6540*/  LEA R10, P2, R26, R2, 0x1 ;  /* 0x000000021a0a7211 */ /* 0x020fc600078408ff */
[----:B------:R-:W-:Y:S01]  /*6550*/  STL [R1+0xbd8], R8 ;  /* 0x000bd80801007387 */ /* 0x000fe20000100800 */
[----:B0-----:R-:W-:-:S03]  /*6560*/  LEA.HI.X.SX32 R9, R19, R29, 0x1, P3 ;  /* 0x0000001d13097211 */ /* 0x001fc600018f0eff */
[----:B------:R0:W-:Y:S04]  /*6570*/  STL [R1+0xbdc], R10 ;  /* 0x000bdc0a01007387 */ /* 0x0001e80000100800 */
[----:B------:R-:W5:Y:S04]  /*6580*/  LDL.LU R28, [R1+0x8c] ;  /* 0x00008c00011c7983 */ /* 0x000f680000300800 */
[----:B------:R1:W-:Y:S01]  /*6590*/  STL [R1+0xbd0], R9 ;  /* 0x000bd00901007387 */ /* 0x0003e20000100800 */
[-C--:B0-----:R-:W-:Y:S02]  /*65a0*/  LEA.HI.X.SX32 R10, R23, R29.reuse, 0x1, P5 ;  /* 0x0000001d170a7211 */ /* 0x081fe400028f0eff */
[----:B-1----:R-:W-:-:S02]  /*65b0*/  LEA.HI.X.SX32 R9, R22, R29, 0x1, P4 ;  /* 0x0000001d16097211 */ /* 0x002fc400020f0eff */
[----:B--2---:R-:W-:-:S05]  /*65c0*/  LEA R8, P3, R27, R2, 0x1 ;  /* 0x000000021b087211 */ /* 0x004fca00078608ff */
[----:B------:R3:W-:Y:S04]  /*65d0*/  STL [R1+0xbd4], R8 ;  /* 0x000bd40801007387 */ /* 0x0007e80000100800 */
[----:B------:R-:W2:Y:S04]  /*65e0*/  LDL.LU R18, [R1+0x90] ;  /* 0x0000900001127983 */ /* 0x000ea80000300800 */
[----:B------:R4:W-:Y:S01]  /*65f0*/  STL [R1+0xbc8], R9 ;  /* 0x000bc80901007387 */ /* 0x0009e20000100800 */
[----:B---3--:R-:W-:-:S05]  /*6600*/  LEA R8, P4, R7, R2, 0x1 ;  /* 0x0000000207087211 */ /* 0x008fca00078808ff */
[----:B------:R0:W-:Y:S04]  /*6610*/  STL [R1+0xbcc], R8 ;  /* 0x000bcc0801007387 */ /* 0x0001e80000100800 */
[----:B------:R1:W-:Y:S01]  /*6620*/  STL [R1+0xbc0], R10 ;  /* 0x000bc00a01007387 */ /* 0x0003e20000100800 */
[----:B----4-:R-:W-:-:S03]  /*6630*/  LEA R9, P5, R6, R2, 0x1 ;  /* 0x0000000206097211 */ /* 0x010fc600078a08ff */
[----:B------:R-:W3:Y:S01]  /*6640*/  LDL.LU R17, [R1+0x88] ;  /* 0x0000880001117983 */ /* 0x000ee20000300800 */
[----:B0-----:R-:W-:-:S03]  /*6650*/  LEA.HI.X.SX32 R8, R24, R29, 0x1, P6 ;  /* 0x0000001d18087211 */ /* 0x001fc600030f0eff */
[----:B------:R0:W-:Y:S04]  /*6660*/  STL [R1+0xbc4], R9 ;  /* 0x000bc40901007387 */ /* 0x0001e80000100800 */
[----:B------:R4:W-:Y:S01]  /*6670*/  STL [R1+0xbb8], R8 ;  /* 0x000bb80801007387 */ /* 0x0009e20000100800 */
[----:B-1----:R-:W-:Y:S02]  /*6680*/  LEA R10, P6, R5, R2, 0x1 ;  /* 0x00000002050a7211 */ /* 0x002fe400078c08ff */
[----:B0-----:R-:W-:-:S03]  /*6690*/  LEA.HI.X.SX32 R9, R25, R29, 0x1, P1 ;  /* 0x0000001d19097211 */ /* 0x001fc600008f0eff */
[----:B------:R0:W-:Y:S04]  /*66a0*/  STL [R1+0xbbc], R10 ;  /* 0x000bbc0a01007387 */ /* 0x0001e80000100800 */
[----:B------:R-:W3:Y:S04]  /*66b0*/  LDL.LU R16, [R1+0x80] ;  /* 0x0000800001107983 */ /* 0x000ee80000300800 */
[----:B------:R1:W-:Y:S01]  /*66c0*/  STL [R1+0xbb0], R9 ;  /* 0x000bb00901007387 */ /* 0x0003e20000100800 */
[----:B----4-:R-:W-:Y:S02]  /*66d0*/  LEA R8, P1, R4, R2, 0x1 ;  /* 0x0000000204087211 */ /* 0x010fe400078208ff */
[----:B0-----:R-:W-:-:S03]  /*66e0*/  LEA.HI.X.SX32 R10, R26, R29, 0x1, P2 ;  /* 0x0000001d1a0a7211 */ /* 0x001fc600010f0eff */
[----:B------:R0:W-:Y:S01]  /*66f0*/  STL [R1+0xbb4], R8 ;  /* 0x000bb40801007387 */ /* 0x0001e20000100800 */
[----:B-1----:R-:W-:-:S03]  /*6700*/  LEA R9, P2, R3, R2, 0x1 ;  /* 0x0000000203097211 */ /* 0x002fc600078408ff */
[----:B------:R-:W-:Y:S01]  /*6710*/  STL [R1+0xad4], R10 ;  /* 0x000ad40a01007387 */ /* 0x000fe20000100800 */
[----:B0-----:R-:W-:-:S03]  /*6720*/  LEA.HI.X.SX32 R8, R27, R29, 0x1, P3 ;  /* 0x0000001d1b087211 */ /* 0x001fc600018f0eff */
[----:B------:R-:W4:Y:S04]  /*6730*/  LDL.LU R27, [R1+0x7c] ;  /* 0x00007c00011b7983 */ /* 0x000f280000300800 */
[----:B------:R0:W-:Y:S04]  /*6740*/  STL [R1+0xaf0], R9 ;  /* 0x000af00901007387 */ /* 0x0001e80000100800 */
[----:B------:R1:W-:Y:S01]  /*6750*/  STL [R1+0xad8], R8 ;  /* 0x000ad80801007387 */ /* 0x0003e20000100800 */
[----:B0-----:R-:W-:-:S05]  /*6760*/  LEA R9, P3, R0, R2, 0x1 ;  /* 0x0000000200097211 */ /* 0x001fca00078608ff */
[----:B------:R-:W-:Y:S04]  /*6770*/  STL [R1+0xaf8], R9 ;  /* 0x000af80901007387 */ /* 0x000fe80000100800 */
[----:B------:R-:W4:Y:S01]  /*6780*/  LDL.LU R13, [R1+0x78] ;  /* 0x00007800010d7983 */ /* 0x000f220000300800 */
[----:B------:R-:W-:Y:S02]  /*6790*/  LEA.HI.X.SX32 R7, R7, R29, 0x1, P4 ;  /* 0x0000001d07077211 */ /* 0x000fe400020f0eff */
[----:B-1----:R-:W-:-:S03]  /*67a0*/  LEA R8, P4, R15, R2, 0x1 ;  /* 0x000000020f087211 */ /* 0x002fc600078808ff */
[----:B------:R0:W-:Y:S01]  /*67b0*/  STL [R1+0xadc], R7 ;  /* 0x000adc0701007387 */ /* 0x0001e20000100800 */
[----:B------:R-:W-:-:S03]  /*67c0*/  LEA.HI.X.SX32 R5, R5, R29, 0x1, P6 ;  /* 0x0000001d05057211 */ /* 0x000fc600030f0eff */
[----:B------:R-:W-:Y:S01]  /*67d0*/  STL [R1+0xb00], R8 ;  /* 0x000b000801007387 */ /* 0x000fe20000100800 */
[----:B0-----:R-:W-:Y:S02]  /*67e0*/  LEA.HI.X.SX32 R7, R6, R29, 0x1, P5 ;  /* 0x0000001d06077211 */ /* 0x001fe400028f0eff */
[----:B------:R-:W-:-:S03]  /*67f0*/  LEA R6, P5, R14, R2, 0x1 ;  /* 0x000000020e067211 */ /* 0x000fc600078a08ff */
[----:B------:R-:W-:Y:S04]  /*6800*/  STL [R1+0xae0], R7 ;  /* 0x000ae00701007387 */ /* 0x000fe80000100800 */
[----:B------:R-:W4:Y:S04]  /*6810*/  LDL.LU R12, [R1+0x74] ;  /* 0x00007400010c7983 */ /* 0x000f280000300800 */
[----:B------:R0:W-:Y:S04]  /*6820*/  STL [R1+0xb08], R6 ;  /* 0x000b080601007387 */ /* 0x0001e80000100800 */
[----:B------:R1:W-:Y:S04]  /*6830*/  STL [R1+0xae4], R5 ;  /* 0x000ae40501007387 */ /* 0x0003e80000100800 */
[----:B------:R-:W4:Y:S01]  /*6840*/  LDL.LU R11, [R1+0x70] ;  /* 0x00007000010b7983 */ /* 0x000f220000300800 */
[----:B0-----:R-:W-:-:S02]  /*6850*/  LEA R6, P6, R21, R2, 0x1 ;  /* 0x0000000215067211 */ /* 0x001fc400078c08ff */
[----:B-1----:R-:W-:-:S03]  /*6860*/  LEA.HI.X.SX32 R5, R4, R29, 0x1, P1 ;  /* 0x0000001d04057211 */ /* 0x002fc600008f0eff */
[----:B------:R-:W-:Y:S04]  /*6870*/  STL [R1+0xb10], R6 ;  /* 0x000b100601007387 */ /* 0x000fe80000100800 */
[----:B------:R-:W-:Y:S04]  /*6880*/  STL [R1+0xae8], R5 ;  /* 0x000ae80501007387 */ /* 0x000fe80000100800 */
[----:B------:R-:W4:Y:S01]  /*6890*/  LDL.LU R10, [R1+0x60] ;  /* 0x00006000010a7983 */ /* 0x000f220000300800 */
[----:B------:R-:W-:Y:S02]  /*68a0*/  LEA R4, P1, R20, R2, 0x1 ;  /* 0x0000000214047211 */ /* 0x000fe400078208ff */
[----:B------:R-:W-:-:S03]  /*68b0*/  LEA.HI.X.SX32 R3, R3, R29, 0x1, P2 ;  /* 0x0000001d03037211 */ /* 0x000fc600010f0eff */
[----:B------:R5:W-:Y:S04]  /*68c0*/  STL [R1+0xb18], R4 ;  /* 0x000b180401007387 */ /* 0x000be80000100800 */
[----:B------:R-:W4:Y:S04]  /*68d0*/  LDL.LU R9, [R1+0x5c] ;  /* 0x00005c0001097983 */ /* 0x000f280000300800 */
[----:B------:R0:W-:Y:S01]  /*68e0*/  STL [R1+0xaec], R3 ;  /* 0x000aec0301007387 */ /* 0x0001e20000100800 */
[----:B-----5:R-:W-:-:S03]  /*68f0*/  LEA R4, P2, R28, R2, 0x1 ;  /* 0x000000021c047211 */ /* 0x020fc600078408ff */
[----:B------:R-:W5:Y:S01]  /*6900*/  LDL.LU R8, [R1+0x54] ;  /* 0x0000540001087983 */ /* 0x000f620000300800 */
[----:B0-----:R-:W-:-:S03]  /*6910*/  LEA.HI.X.SX32 R3, R0, R29, 0x1, P3 ;  /* 0x0000001d00037211 */ /* 0x001fc600018f0eff */
[----:B------:R-:W-:Y:S04]  /*6920*/  STL [R1+0xb20], R4 ;  /* 0x000b200401007387 */ /* 0x000fe80000100800 */
[----:B------:R0:W-:Y:S04]  /*6930*/  STL [R1+0xaf4], R3 ;  /* 0x000af40301007387 */ /* 0x0001e80000100800 */
[----:B------:R-:W5:Y:S01]  /*6940*/  LDL.LU R7, [R1+0x50] ;  /* 0x0000500001077983 */ /* 0x000f620000300800 */
[-C--:B0-----:R-:W-:Y:S02]  /*6950*/  LEA.HI.X.SX32 R3, R15, R29.reuse, 0x1, P4 ;  /* 0x0000001d0f037211 */ /* 0x081fe400020f0eff */
[----:B------:R-:W-:-:S02]  /*6960*/  LEA.HI.X.SX32 R15, R21, R29, 0x1, P6 ;  /* 0x0000001d150f7211 */ /* 0x000fc400030f0eff */
[----:B------:R-:W-:Y:S02]  /*6970*/  LEA.HI.X.SX32 R19, R20, R29, 0x1, P1 ;  /* 0x0000001d14137211 */ /* 0x000fe400008f0eff */
[----:B--2---:R-:W-:-:S05]  /*6980*/  LEA R0, P3, R18, R2, 0x1 ;  /* 0x0000000212007211 */ /* 0x004fca00078608ff */
[----:B------:R3:W-:Y:S04]  /*6990*/  STL [R1+0xb28], R0 ;  /* 0x000b280001007387 */ /* 0x0007e80000100800 */
[----:B------:R-:W2:Y:S04]  /*69a0*/  LDL.LU R6, [R1+0x4c] ;  /* 0x00004c0001067983 */ /* 0x000ea80000300800 */
[----:B------:R0:W-:Y:S04]  /*69b0*/  STL [R1+0xafc], R3 ;  /* 0x000afc0301007387 */ /* 0x0001e80000100800 */
[----:B------:R-:W2:Y:S01]  /*69c0*/  LDL.LU R5, [R1+0x44] ;  /* 0x0000440001057983 */ /* 0x000ea20000300800 */
[----:B---3--:R-:W-:-:S02]  /*69d0*/  LEA R0, P4, R17, R2, 0x1 ;  /* 0x0000000211007211 */ /* 0x008fc400078808ff */
[----:B0-----:R-:W-:-:S03]  /*69e0*/  LEA.HI.X.SX32 R3, R14, R29, 0x1, P5 ;  /* 0x0000001d0e037211 */ /* 0x001fc600028f0eff */
[----:B------:R0:W-:Y:S04]  /*69f0*/  STL [R1+0xb30], R0 ;  /* 0x000b300001007387 */ /* 0x0001e80000100800 */
[----:B------:R-:W3:Y:S04]  /*6a00*/  LDL.LU R4, [R1+0x40] ;  /* 0x0000400001047983 */ /* 0x000ee80000300800 */
[----:B------:R1:W-:Y:S01]  /*6a10*/  STL [R1+0xb04], R3 ;  /* 0x000b040301007387 */ /* 0x0003e20000100800 */
[----:B0-----:R-:W-:-:S03]  /*6a20*/  LEA R0, P5, R16, R2, 0x1 ;  /* 0x0000000210007211 */ /* 0x001fc600078a08ff */
[----:B-1----:R-:W3:Y:S04]  /*6a30*/  LDL.LU R3, [R1+0x3c] ;  /* 0x00003c0001037983 */ /* 0x002ee80000300800 */
[----:B------:R0:W-:Y:S04]  /*6a40*/  STL [R1+0xb38], R0 ;  /* 0x000b380001007387 */ /* 0x0001e80000100800 */
[----:B0-----:R-:W3:Y:S04]  /*6a50*/  LDL.LU R0, [R1+0x38] ;  /* 0x0000380001007983 */ /* 0x001ee80000300800 */
[----:B------:R0:W-:Y:S01]  /*6a60*/  STL [R1+0xb0c], R15 ;  /* 0x000b0c0f01007387 */ /* 0x0001e20000100800 */
[----:B----4-:R-:W-:-:S03]  /*6a70*/  LEA R14, P6, R27, R2, 0x1 ;  /* 0x000000021b0e7211 */ /* 0x010fc600078c08ff */
[----:B0-----:R-:W4:Y:S04]  /*6a80*/  LDL.LU R15, [R1+0x30] ;  /* 0x00003000010f7983 */ /* 0x001f280000300800 */
[----:B------:R0:W-:Y:S04]  /*6a90*/  STL [R1+0xb40], R14 ;  /* 0x000b400e01007387 */ /* 0x0001e80000100800 */
[----:B0-----:R-:W4:Y:S01]  /*6aa0*/  LDL.LU R14, [R1+0x2c] ;  /* 0x00002c00010e7983 */ /* 0x001f220000300800 */
[----:B------:R-:W-:-:S03]  /*6ab0*/  LEA R20, P1, R13, R2, 0x1 ;  /* 0x000000020d147211 */ /* 0x000fc600078208ff */
[----:B------:R0:W-:Y:S04]  /*6ac0*/  STL [R1+0xb14], R19 ;  /* 0x000b141301007387 */ /* 0x0001e80000100800 */
[----:B------:R-:W4:Y:S01]  /*6ad0*/  LDL.LU R21, [R1+0x24] ;  /* 0x0000240001157983 */ /* 0x000f220000300800 */
[----:B0-----:R-:W-:-:S03]  /*6ae0*/  LEA.HI.X.SX32 R19, R28, R29, 0x1, P2 ;  /* 0x0000001d1c137211 */ /* 0x001fc600010f0eff */
[----:B------:R0:W-:Y:S04]  /*6af0*/  STL [R1+0xb48], R20 ;  /* 0x000b481401007387 */ /* 0x0001e80000100800 */
[----:B------:R-:W4:Y:S04]  /*6b00*/  LDL.LU R28, [R1+0x1c] ;  /* 0x00001c00011c7983 */ /* 0x000f280000300800 */
[----:B------:R1:W-:Y:S04]  /*6b10*/  STL [R1+0xb1c], R19 ;  /* 0x000b1c1301007387 */ /* 0x0003e80000100800 */
[----:B0-----:R-:W4:Y:S01]  /*6b20*/  LDL.LU R20, [R1+0x10] ;  /* 0x0000100001147983 */ /* 0x001f220000300800 */
[----:B------:R-:W-:-:S02]  /*6b30*/  LEA R22, P2, R12, R2, 0x1 ;  /* 0x000000020c167211 */ /* 0x000fc400078408ff */
[----:B-1----:R-:W-:-:S03]  /*6b40*/  LEA.HI.X.SX32 R19, R18, R29, 0x1, P3 ;  /* 0x0000001d12137211 */ /* 0x002fc600018f0eff */
[----:B------:R-:W-:Y:S01]  /*6b50*/  STL [R1+0xb50], R22 ;  /* 0x000b501601007387 */ /* 0x000fe20000100800 */
[----:B------:R-:W-:Y:S02]  /*6b60*/  LEA.HI.X.SX32 R17, R17, R29, 0x1, P4 ;  /* 0x0000001d11117211 */ /* 0x000fe400020f0eff */
[-C--:B------:R-:W-:Y:S01]  /*6b70*/  LEA R18, P3, R11, R2.reuse, 0x1 ;  /* 0x000000020b127211 */ /* 0x080fe200078608ff */
[----:B------:R0:W-:Y:S04]  /*6b80*/  STL [R1+0xb24], R19 ;  /* 0x000b241301007387 */ /* 0x0001e80000100800 */
[----:B------:R1:W-:Y:S04]  /*6b90*/  STL [R1+0xb58], R18 ;  /* 0x000b581201007387 */ /* 0x0003e80000100800 */
[----:B------:R1:W-:Y:S01]  /*6ba0*/  STL [R1+0xb2c], R17 ;  /* 0x000b2c1101007387 */ /* 0x0003e20000100800 */
[----:B0-----:R-:W-:-:S02]  /*6bb0*/  LEA R19, P4, R10, R2, 0x1 ;  /* 0x000000020a137211 */ /* 0x001fc400078808ff */
[-C--:B-1----:R-:W-:Y:S02]  /*6bc0*/  LEA.HI.X.SX32 R18, R16, R29.reuse, 0x1, P5 ;  /* 0x0000001d10127211 */ /* 0x082fe400028f0eff */
[----:B------:R-:W-:Y:S01]  /*6bd0*/  LEA.HI.X.SX32 R16, R27, R29, 0x1, P6 ;  /* 0x0000001d1b107211 */ /* 0x000fe200030f0eff */
[----:B------:R-:W-:Y:S04]  /*6be0*/  STL [R1+0xb60], R19 ;  /* 0x000b601301007387 */ /* 0x000fe80000100800 */
[----:B------:R5:W-:Y:S04]  /*6bf0*/  STL [R1+0xb34], R18 ;  /* 0x000b341201007387 */ /* 0x000be80000100800 */
[----:B------:R-:W4:Y:S01]  /*6c00*/  LDL.LU R27, [R1+0xe8] ;  /* 0x0000e800011b7983 */ /* 0x000f220000300800 */
[----:B------:R-:W-:-:S05]  /*6c10*/  LEA R17, P5, R9, R2, 0x1 ;  /* 0x0000000209117211 */ /* 0x000fca00078a08ff */
[----:B------:R0:W-:Y:S01]  /*6c20*/  STL [R1+0xb68], R17 ;  /* 0x000b681101007387 */ /* 0x0001e20000100800 */
[----:B-----5:R-:W-:-:S03]  /*6c30*/  LEA R18, P6, R8, R2, 0x1 ;  /* 0x0000000208127211 */ /* 0x020fc600078c08ff */
[----:B------:R1:W-:Y:S01]  /*6c40*/  STL [R1+0xb3c], R16 ;  /* 0x000b3c1001007387 */ /* 0x0003e20000100800 */
[-C--:B------:R-:W-:Y:S02]  /*6c50*/  LEA.HI.X.SX32 R11, R11, R29.reuse, 0x1, P3 ;  /* 0x0000001d0b0b7211 */ /* 0x080fe400018f0eff */
[-C--:B0-----:R-:W-:Y:S02]  /*6c60*/  LEA.HI.X.SX32 R17, R13, R29.reuse, 0x1, P1 ;  /* 0x0000001d0d117211 */ /* 0x081fe400008f0eff */
[-C--:B------:R-:W-:Y:S02]  /*6c70*/  LEA.HI.X.SX32 R13, R12, R29.reuse, 0x1, P2 ;  /* 0x0000001d0c0d7211 */ /* 0x080fe400010f0eff */
[----:B-1----:R-:W-:Y:S01]  /*6c80*/  LEA R16, P1, R7, R2, 0x1 ;  /* 0x0000000207107211 */ /* 0x002fe200078208ff */
[----:B------:R-:W-:Y:S04]  /*6c90*/  STL [R1+0xb70], R18 ;  /* 0x000b701201007387 */ /* 0x000fe80000100800 */
[----:B------:R-:W-:Y:S04]  /*6ca0*/  STL [R1+0xb44], R17 ;  /* 0x000b441101007387 */ /* 0x000fe80000100800 */
[----:B------:R-:W-:Y:S04]  /*6cb0*/  STL [R1+0xb78], R16 ;  /* 0x000b781001007387 */ /* 0x000fe80000100800 */
[----:B------:R0:W-:Y:S01]  /*6cc0*/  STL [R1+0xb4c], R13 ;  /* 0x000b4c0d01007387 */ /* 0x0001e20000100800 */
[----:B------:R-:W-:-:S02]  /*6cd0*/  LEA.HI.X.SX32 R8, R8, R29, 0x1, P6 ;  /* 0x0000001d08087211 */ /* 0x000fc400030f0eff */
[----:B--2---:R-:W-:-:S05]  /*6ce0*/  LEA R12, P2, R6, R2, 0x1 ;  /* 0x00000002060c7211 */ /* 0x004fca00078408ff */
[----:B------:R1:W-:Y:S01]  /*6cf0*/  STL [R1+0xb80], R12 ;  /* 0x000b800c01007387 */ /* 0x0003e20000100800 */
[----:B0-----:R-:W-:-:S03]  /*6d00*/  LEA R13, P3, R5, R2, 0x1 ;  /* 0x00000002050d7211 */ /* 0x001fc600078608ff */
[----:B------:R3:W-:Y:S01]  /*6d10*/  STL [R1+0xb54], R11 ;  /* 0x000b540b01007387 */ /* 0x0007e20000100800 */
[-C--:B-1----:R-:W-:Y:S02]  /*6d20*/  LEA.HI.X.SX32 R12, R10, R29.reuse, 0x1, P4 ;  /* 0x0000001d0a0c7211 */ /* 0x082fe400020f0eff */
[----:B------:R-:W-:Y:S02]  /*6d30*/  LEA.HI.X.SX32 R10, R9, R29, 0x1, P5 ;  /* 0x0000001d090a7211 */ /* 0x000fe400028f0eff */
[-C--:B---3--:R-:W-:Y:S01]  /*6d40*/  LEA R11, P4, R4, R2.reuse, 0x1 ;  /* 0x00000002040b7211 */ /* 0x088fe200078808ff */
[----:B------:R-:W-:Y:S04]  /*6d50*/  STL [R1+0xb88], R13 ;  /* 0x000b880d01007387 */ /* 0x000fe80000100800 */
[----:B------:R-:W-:Y:S04]  /*6d60*/  STL [R1+0xb5c], R12 ;  /* 0x000b5c0c01007387 */ /* 0x000fe80000100800 */
[----:B------:R-:W-:Y:S01]  /*6d70*/  STL [R1+0xb90], R11 ;  /* 0x000b900b01007387 */ /* 0x000fe20000100800 */
[----:B------:R-:W-:-:S03]  /*6d80*/  LEA R9, P5, R3, R2, 0x1 ;  /* 0x0000000203097211 */ /* 0x000fc600078a08ff */
[----:B------:R0:W-:Y:S04]  /*6d90*/  STL [R1+0xb64], R10 ;  /* 0x000b640a01007387 */ /* 0x0001e80000100800 */
[----:B------:R1:W-:Y:S04]  /*6da0*/  STL [R1+0xb98], R9 ;  /* 0x000b980901007387 */ /* 0x0003e80000100800 */
[----:B------:R4:W-:Y:S01]  /*6db0*/  STL [R1+0xb6c], R8 ;  /* 0x000b6c0801007387 */ /* 0x0009e20000100800 */
[----:B0-----:R-:W-:Y:S02]  /*6dc0*/  LEA R10, P6, R0, R2, 0x1 ;  /* 0x00000002000a7211 */ /* 0x001fe400078c08ff */
[----:B-1----:R-:W-:-:S02]  /*6dd0*/  LEA.HI.X.SX32 R9, R7, R29, 0x1, P1 ;  /* 0x0000001d07097211 */ /* 0x002fc400008f0eff */
[-C--:B------:R-:W-:Y:S01]  /*6de0*/  LEA.HI.X.SX32 R7, R6, R29.reuse, 0x1, P2 ;  /* 0x0000001d06077211 */ /* 0x080fe200010f0eff */
[----:B------:R-:W-:Y:S01]  /*6df0*/  STL [R1+0xb9c], R10 ;  /* 0x000b9c0a01007387 */ /* 0x000fe20000100800 */
[----:B------:R-:W-:-:S03]  /*6e00*/  LEA.HI.X.SX32 R5, R5, R29, 0x1, P3 ;  /* 0x0000001d05057211 */ /* 0x000fc600018f0eff */
[----:B------:R-:W-:Y:S01]  /*6e10*/  STL [R1+0xb74], R9 ;  /* 0x000b740901007387 */ /* 0x000fe20000100800 */
[----:B----4-:R-:W-:-:S05]  /*6e20*/  LEA R8, P1, R15, R2, 0x1 ;  /* 0x000000020f087211 */ /* 0x010fca00078208ff */
[----:B------:R-:W-:Y:S04]  /*6e30*/  STL [R1+0xba0], R8 ;  /* 0x000ba00801007387 */ /* 0x000fe80000100800 */
[----:B------:R0:W-:Y:S01]  /*6e40*/  STL [R1+0xb7c], R7 ;  /* 0x000b7c0701007387 */ /* 0x0001e20000100800 */
[----:B------:R-:W-:-:S05]  /*6e50*/  LEA R6, P2, R14, R2, 0x1 ;  /* 0x000000020e067211 */ /* 0x000fca00078408ff */
[----:B------:R1:W-:Y:S01]  /*6e60*/  STL [R1+0xba4], R6 ;  /* 0x000ba40601007387 */ /* 0x0003e20000100800 */
[----:B0-----:R-:W-:-:S03]  /*6e70*/  LEA R7, P3, R21, R2, 0x1 ;  /* 0x0000000215077211 */ /* 0x001fc600078608ff */
[----:B------:R0:W-:Y:S01]  /*6e80*/  STL [R1+0xb84], R5 ;  /* 0x000b840501007387 */ /* 0x0001e20000100800 */
[-C--:B------:R-:W-:Y:S02]  /*6e90*/  LEA.HI.X.SX32 R0, R0, R29.reuse, 0x1, P6 ;  /* 0x0000001d00007211 */ /* 0x080fe400030f0eff */
[-C--:B-1----:R-:W-:Y:S02]  /*6ea0*/  LEA.HI.X.SX32 R6, R4, R29.reuse, 0x1, P4 ;  /* 0x0000001d04067211 */ /* 0x082fe400020f0eff */
[----:B------:R-:W-:Y:S02]  /*6eb0*/  LEA.HI.X.SX32 R4, R3, R29, 0x1, P5 ;  /* 0x0000001d03047211 */ /* 0x000fe400028f0eff */
[-C--:B0-----:R-:W-:Y:S01]  /*6ec0*/  LEA R5, P4, R28, R2.reuse, 0x1 ;  /* 0x000000021c057211 */ /* 0x081fe200078808ff */
[----:B------:R-:W-:Y:S04]  /*6ed0*/  STL [R1+0xba8], R7 ;  /* 0x000ba80701007387 */ /* 0x000fe80000100800 */
[----:B------:R-:W-:Y:S01]  /*6ee0*/  STL [R1+0xb8c], R6 ;  /* 0x000b8c0601007387 */ /* 0x000fe20000100800 */
[----:B------:R-:W-:-:S03]  /*6ef0*/  LEA R3, P5, R20, R2, 0x1 ;  /* 0x0000000214037211 */ /* 0x000fc600078a08ff */
[----:B------:R-:W-:Y:S01]  /*6f00*/  STL [R1+0xbac], R5 ;  /* 0x000bac0501007387 */ /* 0x000fe20000100800 */
[----:B------:R-:W-:-:S03]  /*6f10*/  LEA.HI.X.SX32 R2, R15, R29, 0x1, P1 ;  /* 0x0000001d0f027211 */ /* 0x000fc600008f0eff */
[----:B------:R-:W-:Y:S04]  /*6f20*/  STL [R1+0xb94], R4 ;  /* 0x000b940401007387 */ /* 0x000fe80000100800 */
[----:B------:R-:W-:Y:S04]  /*6f30*/  STL [R1+0xad0], R3 ;  /* 0x000ad00301007387 */ /* 0x000fe80000100800 */
[----:B------:R-:W-:Y:S04]  /*6f40*/  STL [R1+0xabc], R0 ;  /* 0x000abc0001007387 */ /* 0x000fe80000100800 */
[----:B------:R0:W-:Y:S02]  /*6f50*/  STL [R1+0xac0], R2 ;  /* 0x000ac00201007387 */ /* 0x0001e40000100800 */
[----:B0-----:R-:W-:-:S02]  /*6f60*/  LEA.HI.X.SX32 R2, R28, R29, 0x1, P4 ;  /* 0x0000001d1c027211 */ /* 0x001fc400020f0eff */
[----:B------:R-:W0:Y:S01]  /*6f70*/  S2R R28, SR_TID.X ;  /* 0x00000000001c7919 */ /* 0x000e220000002100 */
[-C--:B------:R-:W-:Y:S02]  /*6f80*/  LEA.HI.X.SX32 R3, R14, R29.reuse, 0x1, P2 ;  /* 0x0000001d0e037211 */ /* 0x080fe400010f0eff */
[----:B------:R-:W-:-:S03]  /*6f90*/  LEA.HI.X.SX32 R0, R21, R29, 0x1, P3 ;  /* 0x0000001d15007211 */ /* 0x000fc600018f0eff */
[----:B------:R-:W-:Y:S04]  /*6fa0*/  STL [R1+0xac4], R3 ;  /* 0x000ac40301007387 */ /* 0x000fe80000100800 */
[----:B------:R1:W-:Y:S01]  /*6fb0*/  STL [R1+0xac8], R0 ;  /* 0x000ac80001007387 */ /* 0x0003e20000100800 */
[----:B------:R-:W-:Y:S01]  /*6fc0*/  LEA.HI.X.SX32 R9, R27, UR13, 0x1, P0 ;  /* 0x0000000d1b097c11 */ /* 0x000fe200080f0eff */
[----:B------:R-:W2:Y:S02]  /*6fd0*/  LDCU UR13, c[0x0][0x3a8] ;  /* 0x00007500ff0d77ac */ /* 0x000ea40008000800 */
[----:B------:R0:W-:Y:S01]  /*6fe0*/  STL [R1+0xacc], R2 ;  /* 0x000acc0201007387 */ /* 0x0001e20000100800 */
[----:B-1----:R-:W-:-:S05]  /*6ff0*/  LEA.HI.X.SX32 R0, R20, R29, 0x1, P5 ;  /* 0x0000001d14007211 */ /* 0x002fca00028f0eff */
[----:B------:R1:W-:Y:S01]  /*7000*/  STL [R1+0x6c0], R0 ;  /* 0x0006c00001007387 */ /* 0x0003e20000100800 */
[----:B0-----:R-:W-:-:S03]  /*7010*/  IMAD.SHL.U32 R2, R28, 0x40, RZ ;  /* 0x000000401c027824 */ /* 0x001fc600078e00ff */
[----:B------:R-:W-:Y:S01]  /*7020*/  STL [R1+0x6b4], R9 ;  /* 0x0006b40901007387 */ /* 0x000fe20000100800 */
[----:B-1----:R-:W0:Y:S03]  /*7030*/  LDC R0, c[0x0][0x3a8] ;  /* 0x0000ea00ff007b82 */ /* 0x002e260000000800 */
[----:B------:R-:W-:Y:S04]  /*7040*/  STL [R1+0xcbc], R2 ;  /* 0x000cbc0201007387 */ /* 0x000fe80000100800 */
[----:B------:R-:W-:Y:S04]  /*7050*/  STL [R1+0x6bc], RZ ;  /* 0x0006bcff01007387 */ /* 0x000fe80000100800 */
        /* <DEDUP_REMOVED lines=211> */
[----:B------:R-:W-:Y:S01]  /*7d90*/  STL [R1+0x18c], RZ ;  /* 0x00018cff01007387 */ /* 0x000fe20000100800 */
[----:B0-----:R-:W-:-:S03]  /*7da0*/  IMAD R28, R0, 0x55, RZ ;  /* 0x00000055001c7824 */ /* 0x001fc600078e02ff */
[----:B------:R-:W-:Y:S01]  /*7db0*/  STL [R1+0x170], RZ ;  /* 0x000170ff01007387 */ /* 0x000fe20000100800 */
[----:B------:R-:W-:-:S03]  /*7dc0*/  IMAD R26, R0, 0x53, RZ ;  /* 0x00000053001a7824 */ /* 0x000fc600078e02ff */
[----:B------:R-:W-:Y:S01]  /*7dd0*/  STL [R1+0x174], RZ ;  /* 0x000174ff01007387 */ /* 0x000fe20000100800 */
[----:B------:R-:W-:-:S03]  /*7de0*/  IMAD R24, R0, 0x51, RZ ;  /* 0x0000005100187824 */ /* 0x000fc600078e02ff */
[----:B------:R-:W-:Y:S01]  /*7df0*/  STL [R1+0x178], RZ ;  /* 0x000178ff01007387 */ /* 0x000fe20000100800 */
[----:B------:R-:W-:-:S03]  /*7e00*/  IMAD R22, R0, 0x4f, RZ ;  /* 0x0000004f00167824 */ /* 0x000fc600078e02ff */
[----:B------:R-:W-:Y:S01]  /*7e10*/  STL [R1+0x17c], RZ ;  /* 0x00017cff01007387 */ /* 0x000fe20000100800 */
[----:B------:R-:W-:-:S03]  /*7e20*/  IMAD R20, R0, 0x4d, RZ ;  /* 0x0000004d00147824 */ /* 0x000fc600078e02ff */
[----:B------:R-:W-:Y:S04]  /*7e30*/  STL [R1+0x160], RZ ;  /* 0x000160ff01007387 */ /* 0x000fe80000100800 */
[----:B------:R-:W-:Y:S04]  /*7e40*/  STL [R1+0x164], RZ ;  /* 0x000164ff01007387 */ /* 0x000fe80000100800 */
[----:B------:R-:W-:Y:S04]  /*7e50*/  STL [R1+0x168], RZ ;  /* 0x000168ff01007387 */ /* 0x000fe80000100800 */
[----:B------:R-:W-:Y:S04]  /*7e60*/  STL [R1+0x16c], RZ ;  /* 0x00016cff01007387 */ /* 0x000fe80000100800 */
[----:B------:R-:W-:Y:S04]  /*7e70*/  STL [R1+0xcc0], R28 ;  /* 0x000cc01c01007387 */ /* 0x000fe80000100800 */
[----:B------:R0:W-:Y:S04]  /*7e80*/  STL [R1+0xcc4], R26 ;  /* 0x000cc41a01007387 */ /* 0x0001e80000100800 */
[----:B------:R1:W-:Y:S04]  /*7e90*/  STL [R1+0xcc8], R24 ;  /* 0x000cc81801007387 */ /* 0x0003e80000100800 */
[----:B------:R3:W-:Y:S01]  /*7ea0*/  STL [R1+0xccc], R22 ;  /* 0x000ccc1601007387 */ /* 0x0007e20000100800 */
[C---:B------:R-:W-:Y:S01]  /*7eb0*/  IMAD R18, R0.reuse, 0x4b, RZ ;  /* 0x0000004b00127824 */ /* 0x040fe200078e02ff */
[----:B0-----:R-:W0:Y:S02]  /*7ec0*/  LDC R26, c[0x0][0x3a8] ;  /* 0x0000ea00ff1a7b82 */ /* 0x001e240000000800 */
[----:B------:R4:W-:Y:S04]  /*7ed0*/  STL [R1+0xcd0], R20 ;  /* 0x000cd01401007387 */ /* 0x0009e80000100800 */
[----:B------:R-:W5:Y:S01]  /*7ee0*/  LDL R6, [R1+0x6b8] ;  /* 0x0006b80001067983 */ /* 0x000f620000100800 */
[C---:B-1----:R-:W-:Y:S01]  /*7ef0*/  IMAD R24, R0.reuse, 0x9a, RZ ;  /* 0x0000009a00187824 */ /* 0x042fe200078e02ff */
[----:B---3--:R-:W1:Y:S01]  /*7f00*/  LDC R22, c[0x0][0x3a8] ;  /* 0x0000ea00ff167b82 */ /* 0x008e620000000800 */
[----:B------:R-:W-:-:S02]  /*7f10*/  IMAD R28, R0, 0x96, RZ ;  /* 0x00000096001c7824 */ /* 0x000fc400078e02ff */
[C---:B------:R-:W-:Y:S02]  /*7f20*/  IMAD R16, R0.reuse, 0x49, RZ ;  /* 0x0000004900107824 */ /* 0x040fe400078e02ff */
[C---:B------:R-:W-:Y:S02]  /*7f30*/  IMAD R29, R0.reuse, 0x92, RZ ;  /* 0x00000092001d7824 */ /* 0x040fe400078e02ff */
[C---:B------:R-:W-:Y:S01]  /*7f40*/  IMAD R14, R0.reuse, 0x47, RZ ;  /* 0x00000047000e7824 */ /* 0x040fe200078e02ff */
[----:B----4-:R-:W3:Y:S01]  /*7f50*/  LDC R20, c[0x0][0x3a8] ;  /* 0x0000ea00ff147b82 */ /* 0x010ee20000000800 */
[C---:B------:R-:W-:Y:S02]  /*7f60*/  IMAD R27, R0.reuse, 0x8e, RZ ;  /* 0x0000008e001b7824 */ /* 0x040fe400078e02ff */
[C---:B------:R-:W-:Y:S02]  /*7f70*/  IMAD R12, R0.reuse, 0x45, RZ ;  /* 0x00000045000c7824 */ /* 0x040fe400078e02ff */
[----:B------:R-:W-:-:S02]  /*7f80*/  IMAD R25, R0, 0x8a, RZ ;  /* 0x0000008a00197824 */ /* 0x000fc400078e02ff */
[C---:B------:R-:W-:Y:S02]  /*7f90*/  IMAD R11, R0.reuse, 0x43, RZ ;  /* 0x00000043000b7824 */ /* 0x040fe400078e02ff */
[C---:B------:R-:W-:Y:S02]  /*7fa0*/  IMAD R23, R0.reuse, 0x86, RZ ;  /* 0x0000008600177824 */ /* 0x040fe400078e02ff */
[C---:B------:R-:W-:Y:S02]  /*7fb0*/  IMAD R10, R0.reuse, 0x41, RZ ;  /* 0x00000041000a7824 */ /* 0x040fe400078e02ff */
        /* <DEDUP_REMOVED lines=10> */
[----:B------:R-:W-:Y:S02]  /*8060*/  IMAD R7, R0, 0xbc, RZ ;  /* 0x000000bc00077824 */ /* 0x000fe400078e02ff */
[----:B------:R-:W4:Y:S01]  /*8070*/  LDC R0, c[0x0][0x3a8] ;  /* 0x0000ea00ff007b82 */ /* 0x000f220000000800 */
[----:B---3--:R-:W-:Y:S02]  /*8080*/  IMAD R20, R20, 0xfa, RZ ;  /* 0x000000fa14147824 */ /* 0x008fe400078e02ff */
[----:B-1----:R-:W-:Y:S02]  /*8090*/  IMAD R22, R22, 0xf6, RZ ;  /* 0x000000f616167824 */ /* 0x002fe400078e02ff */
[----:B0-----:R-:W-:Y:S02]  /*80a0*/  IMAD R26, R26, 0xf2, RZ ;  /* 0x000000f21a1a7824 */ /* 0x001fe400078e02ff */
[----:B----4-:R-:W-:-:S05]  /*80b0*/  IMAD R0, R0, 0xfe, RZ ;  /* 0x000000fe00007824 */ /* 0x010fca00078e02ff */
[----:B-----5:R-:W-:-:S05]  /*80c0*/  IADD3 R0, P2, PT, R0, R6, RZ ;  /* 0x0000000600007210 */ /* 0x020fca0007f5e0ff */
[----:B------:R0:W-:Y:S02]  /*80d0*/  STL [R1+0x6c8], R0 ;  /* 0x0006c80001007387 */ /* 0x0001e40000100800 */
[-C--:B0-----:R-:W-:Y:S02]  /*80e0*/  IADD3 R0, P4, PT, R20, R6.reuse, RZ ;  /* 0x0000000614007210 */ /* 0x081fe40007f9e0ff */
[-C--:B------:R-:W-:Y:S02]  /*80f0*/  IADD3 R20, P5, PT, R22, R6.reuse, RZ ;  /* 0x0000000616147210 */ /* 0x080fe40007fbe0ff */
[----:B------:R-:W0:Y:S01]  /*8100*/  LDC R22, c[0x0][0x3a8] ;  /* 0x0000ea00ff167b82 */ /* 0x000e220000000800 */
[----:B------:R1:W-:Y:S04]  /*8110*/  STL [R1+0x6d8], R0 ;  /* 0x0006d80001007387 */ /* 0x0003e80000100800 */
[----:B------:R3:W-:Y:S01]  /*8120*/  STL [R1+0x6e8], R20 ;  /* 0x0006e81401007387 */ /* 0x0007e20000100800 */
[----:B-1----:R-:W-:-:S02]  /*8130*/  IADD3 R0, P6, PT, R26, R6, RZ ;  /* 0x000000061a007210 */ /* 0x002fc40007fde0ff */
[----:B------:R-:W1:Y:S03]  /*8140*/  LDC R26, c[0x0][0x3a8] ;  /* 0x0000ea00ff1a7b82 */ /* 0x000e660000000800 */
[----:B------:R4:W-:Y:S05]  /*8150*/  STL [R1+0x6f8], R0 ;  /* 0x0006f80001007387 */ /* 0x0009ea0000100800 */
[----:B---3--:R-:W3:Y:S08]  /*8160*/  LDC R20, c[0x0][0x3a8] ;  /* 0x0000ea00ff147b82 */ /* 0x008ef00000000800 */
[----:B----4-:R-:W4:Y:S01]  /*8170*/  LDC R0, c[0x0][0x3a8] ;  /* 0x0000ea00ff007b82 */ /* 0x010f220000000800 */
[----:B0-----:R-:W-:-:S02]  /*8180*/  IMAD R22, R22, 0xe6, RZ ;  /* 0x000000e616167824 */ /* 0x001fc400078e02ff */
[----:B-1----:R-:W-:Y:S02]  /*8190*/  IMAD R26, R26, 0x7f, RZ ;  /* 0x0000007f1a1a7824 */ /* 0x002fe400078e02ff */
[----:B---3--:R-:W-:Y:S02]  /*81a0*/  IMAD R20, R20, 0xea, RZ ;  /* 0x000000ea14147824 */ /* 0x008fe400078e02ff */
[----:B----4-:R-:W-:-:S05]  /*81b0*/  IMAD R0, R0, 0xee, RZ ;  /* 0x000000ee00007824 */ /* 0x010fca00078e02ff */
[----:B------:R-:W-:-:S05]  /*81c0*/  IADD3 R0, P0, PT, R0, R6, RZ ;  /* 0x0000000600007210 */ /* 0x000fca0007f1e0ff */
[----:B------:R0:W-:Y:S02]  /*81d0*/  STL [R1+0x708], R0 ;  /* 0x0007080001007387 */ /* 0x0001e40000100800 */
[-C--:B0-----:R-:W-:Y:S02]  /*81e0*/  IADD3 R0, P3, PT, R20, R6.reuse, RZ ;  /* 0x0000000614007210 */ /* 0x081fe40007f7e0ff */
[----:B------:R-:W-:Y:S02]  /*81f0*/  IADD3 R20, P1, PT, R22, R6, RZ ;  /* 0x0000000616147210 */ /* 0x000fe40007f3e0ff */
[----:B------:R-:W0:Y:S01]  /*8200*/  LDC R22, c[0x0][0x3a8] ;  /* 0x0000ea00ff167b82 */ /* 0x000e220000000800 */
[----:B------:R1:W-:Y:S04]  /*8210*/  STL [R1+0x718], R0 ;  /* 0x0007180001007387 */ /* 0x0003e80000100800 */
[----:B------:R3:W-:Y:S01]  /*8220*/  STL [R1+0x728], R20 ;  /* 0x0007281401007387 */ /* 0x0007e20000100800 */
[----:B-1----:R-:W-:-:S02]  /*8230*/  LEA.HI.X.SX32 R0, R26, R9, 0x1, P2 ;  /* 0x000000091a007211 */ /* 0x002fc400010f0eff */
        /* <DEDUP_REMOVED lines=10> */
[-C--:B0-----:R-:W-:Y:S02]  /*82e0*/  LEA.HI.X.SX32 R0, R20, R9.reuse, 0x1, P4 ;  /* 0x0000000914007211 */ /* 0x081fe400020f0eff */
        /* <DEDUP_REMOVED lines=108> */
[----:B----4-:R-:W-:-:S03]  /*89b0*/  IMAD R0, R0, 0xaa, RZ ;  /* 0x000000aa00007824 */ /* 0x010fc600078e02ff */
[----:B------:R-:W-:Y:S02]  /*89c0*/  LEA.HI.X.SX32 R20, R20, R9, 0x1, P4 ;  /* 0x0000000914147211 */ /* 0x000fe400020f0eff */
[----:B------:R-:W-:-:S05]  /*89d0*/  IADD3 R0, P2, PT, R0, R6, RZ ;  /* 0x0000000600007210 */ /* 0x000fca0007f5e0ff */
[----:B------:R0:W-:Y:S04]  /*89e0*/  STL [R1+0x818], R0 ;  /* 0x0008180001007387 */ /* 0x0001e80000100800 */
[----:B------:R1:W-:Y:S01]  /*89f0*/  STL [R1+0x7b4], R20 ;  /* 0x0007b41401007387 */ /* 0x0003e20000100800 */
[----:B0-----:R-:W-:Y:S02]  /*8a00*/  IADD3 R0, P4, PT, R22, R6, RZ ;  /* 0x0000000616007210 */ /* 0x001fe40007f9e0ff */
[----:B------:R-:W0:Y:S01]  /*8a10*/  LDC R22, c[0x0][0x3a8] ;  /* 0x0000ea00ff167b82 */ /* 0x000e220000000800 */
[----:B-1----:R-:W-:Y:S02]  /*8a20*/  LEA.HI.X.SX32 R20, R26, R9, 0x1, P5 ;  /* 0x000000091a147211 */ /* 0x002fe400028f0eff */
[----:B------:R1:W-:Y:S04]  /*8a30*/  STL [R1+0x828], R0 ;  /* 0x0008280001007387 */ /* 0x0003e80000100800 */
[----:B------:R3:W-:Y:S01]  /*8a40*/  STL [R1+0x7c4], R20 ;  /* 0x0007c41401007387 */ /* 0x0007e20000100800 */
[----:B------:R-:W4:Y:S08]  /*8a50*/  LDC R26, c[0x0][0x3a8] ;  /* 0x0000ea00ff1a7b82 */ /* 0x000f300000000800 */
[----:B-1----:R-:W1:Y:S08]  /*8a60*/  LDC R0, c[0x0][0x3a8] ;  /* 0x0000ea00ff007b82 */ /* 0x002e700000000800 */
[----:B---3--:R-:W3:Y:S01]  /*8a70*/  LDC R20, c[0x0][0x3a8] ;  /* 0x0000ea00ff147b82 */ /* 0x008ee20000000800 */
[----:B0-----:R-:W-:-:S05]  /*8a80*/  IMAD R22, R22, 0x5d, RZ ;  /* 0x0000005d16167824 */ /* 0x001fca00078e02ff */
[----:B------:R-:W-:Y:S01]  /*8a90*/  LEA.HI.X.SX32 R22, R22, R9, 0x1, P6 ;  /* 0x0000000916167211 */ /* 0x000fe200030f0eff */
[----:B----4-:R-:W-:Y:S02]  /*8aa0*/  IMAD R26, R26, 0x5b, RZ ;  /* 0x0000005b1a1a7824 */ /* 0x010fe400078e02ff */
[----:B-1----:R-:W-:Y:S02]  /*8ab0*/  IMAD R0, R0, 0x9e, RZ ;  /* 0x0000009e00007824 */ /* 0x002fe400078e02ff */
[----:B---3--:R-:W-:-:S03]  /*8ac0*/  IMAD R20, R20, 0xa2, RZ ;  /* 0x000000a214147824 */ /* 0x008fc600078e02ff */
[-C--:B------:R-:W-:Y:S02]  /*8ad0*/  IADD3 R0, P6, PT, R0, R6.reuse, RZ ;  /* 0x0000000600007210 */ /* 0x080fe40007fde0ff */
[----:B------:R-:W-:-:S05]  /*8ae0*/  IADD3 R20, P5, PT, R20, R6, RZ ;  /* 0x0000000614147210 */ /* 0x000fca0007fbe0ff */
[----:B------:R0:W-:Y:S04]  /*8af0*/  STL [R1+0x838], R20 ;  /* 0x0008381401007387 */ /* 0x0001e80000100800 */
[----:B0-----:R-:W3:Y:S04]  /*8b00*/  LDL.LU R20, [R1+0xcd0] ;  /* 0x000cd00001147983 */ /* 0x001ee80000300800 */
[----:B------:R0:W-:Y:S04]  /*8b10*/  STL [R1+0x7d4], R22 ;  /* 0x0007d41601007387 */ /* 0x0001e80000100800 */
[----:B0-----:R-:W4:Y:S04]  /*8b20*/  LDL.LU R22, [R1+0xccc] ;  /* 0x000ccc0001167983 */ /* 0x001f280000300800 */
[----:B------:R0:W-:Y:S02]  /*8b30*/  STL [R1+0x848], R0 ;  /* 0x0008480001007387 */ /* 0x0001e40000100800 */
[----:B0-----:R-:W-:-:S02]  /*8b40*/  LEA.HI.X.SX32 R0, R26, R9, 0x1, P0 ;  /* 0x000000091a007211 */ /* 0x001fc400000f0eff */
[----:B------:R-:W0:Y:S01]  /*8b50*/  LDC R26, c[0x0][0x3a8] ;  /* 0x0000ea00ff1a7b82 */ /* 0x000e220000000800 */
[----:B------:R-:W-:Y:S02]  /*8b60*/  IADD3 R24, P0, PT, R24, R6, RZ ;  /* 0x0000000618187210 */ /* 0x000fe40007f1e0ff */
[----:B------:R1:W-:Y:S04]  /*8b70*/  STL [R1+0x7e4], R0 ;  /* 0x0007e40001007387 */ /* 0x0003e80000100800 */
[----:B------:R5:W-:Y:S01]  /*8b80*/  STL [R1+0x858], R24 ;  /* 0x0008581801007387 */ /* 0x000be20000100800 */
[----:B-1----:R-:W1:Y:S03]  /*8b90*/  LDC R0, c[0x0][0x3a8] ;  /* 0x0000ea00ff007b82 */ /* 0x002e660000000800 */
[----:B-----5:R-:W5:Y:S01]  /*8ba0*/  LDL.LU R24, [R1+0xcc8] ;  /* 0x000cc80001187983 */ /* 0x020f620000300800 */
[----:B0-----:R-:W-:-:S05]  /*8bb0*/  IMAD R26, R26, 0x59, RZ ;  /* 0x000000591a1a7824 */ /* 0x001fca00078e02ff */
[----:B------:R-:W-:Y:S02]  /*8bc0*/  LEA.HI.X.SX32 R26, R26, R9, 0x1, P3 ;  /* 0x000000091a1a7211 */ /* 0x000fe400018f0eff */
[----:B------:R-:W-:-:S03]  /*8bd0*/  IADD3 R28, P3, PT, R28, R6, RZ ;  /* 0x000000061c1c7210 */ /* 0x000fc60007f7e0ff */
[----:B------:R0:W-:Y:S04]  /*8be0*/  STL [R1+0x7f4], R26 ;  /* 0x0007f41a01007387 */ /* 0x0001e80000100800 */
[----:B0-----:R-:W2:Y:S04]  /*8bf0*/  LDL.LU R26, [R1+0xcc4] ;  /* 0x000cc400011a7983 */ /* 0x001ea80000300800 */
[----:B------:R0:W-:Y:S04]  /*8c00*/  STL [R1+0x868], R28 ;  /* 0x0008681c01007387 */ /* 0x0001e80000100800 */
[----:B0-----:R-:W2:Y:S01]  /*8c10*/  LDL.LU R28, [R1+0xcc0] ;  /* 0x000cc000011c7983 */ /* 0x001ea20000300800 */
[----:B-1----:R-:W-:-:S05]  /*8c20*/  IMAD R0, R0, 0x57, RZ ;  /* 0x0000005700007824 */ /* 0x002fca00078e02ff */
[----:B------:R-:W-:Y:S02]  /*8c30*/  LEA.HI.X.SX32 R0, R0, R9, 0x1, P1 ;  /* 0x0000000900007211 */ /* 0x000fe400008f0eff */
[----:B------:R-:W-:-:S03]  /*8c40*/  IADD3 R29, P1, PT, R29, R6, RZ ;  /* 0x000000061d1d7210 */ /* 0x000fc60007f3e0ff */
[----:B------:R0:W-:Y:S04]  /*8c50*/  STL [R1+0x804], R0 ;  /* 0x0008040001007387 */ /* 0x0001e80000100800 */
[----:B------:R-:W-:Y:S01]  /*8c60*/  STL [R1+0x878], R29 ;  /* 0x0008781d01007387 */ /* 0x000fe20000100800 */
[----:B0-----:R-:W0:Y:S01]  /*8c70*/  LDC R0, c[0x0][0x3a8] ;  /* 0x0000ea00ff007b82 */ /* 0x001e220000000800 */
[-C--:B------:R-:W-:Y:S02]  /*8c80*/  LEA.HI.X.SX32 R18, R18, R9.reuse, 0x1, P3 ;  /* 0x0000000912127211 */ /* 0x080fe400018f0eff */
[----:B------:R-:W-:Y:S02]  /*8c90*/  IADD3 R17, P3, PT, R17, R6, RZ ;  /* 0x0000000611117210 */ /* 0x000fe40007f7e0ff */
[----:B------:R-:W-:-:S02]  /*8ca0*/  LEA.HI.X.SX32 R16, R16, R9, 0x1, P1 ;  /* 0x0000000910107211 */ /* 0x000fc400008f0eff */
[-C--:B------:R-:W-:Y:S02]  /*8cb0*/  IADD3 R15, P1, PT, R15, R6.reuse, RZ ;  /* 0x000000060f0f7210 */ /* 0x080fe40007f3e0ff */
[-C--:B---3--:R-:W-:Y:S02]  /*8cc0*/  LEA.HI.X.SX32 R20, R20, R9.reuse, 0x1, P0 ;  /* 0x0000000914147211 */ /* 0x088fe400000f0eff */
[-C--:B------:R-:W-:Y:S02]  /*8cd0*/  IADD3 R19, P0, PT, R19, R6.reuse, RZ ;  /* 0x0000000613137210 */ /* 0x080fe40007f1e0ff */
[----:B----4-:R-:W-:Y:S02]  /*8ce0*/  LEA.HI.X.SX32 R22, R22, R9, 0x1, P6 ;  /* 0x0000000916167211 */ /* 0x010fe400030f0eff */
[----:B------:R-:W-:-:S04]  /*8cf0*/  IADD3 R21, P6, PT, R21, R6, RZ ;  /* 0x0000000615157210 */ /* 0x000fc80007fde0ff */
[-C--:B------:R-:W-:Y:S02]  /*8d00*/  LEA.HI.X.SX32 R10, R10, R9.reuse, 0x1, P6 ;  /* 0x000000090a0a7211 */ /* 0x080fe400030f0eff */
[----:B-----5:R-:W-:Y:S02]  /*8d10*/  LEA.HI.X.SX32 R24, R24, R9, 0x1, P5 ;  /* 0x0000000918187211 */ /* 0x020fe400028f0eff */
[----:B------:R-:W-:-:S04]  /*8d20*/  IADD3 R23, P5, PT, R23, R6, RZ ;  /* 0x0000000617177210 */ /* 0x000fc80007fbe0ff */
[-C--:B------:R-:W-:Y:S02]  /*8d30*/  LEA.HI.X.SX32 R11, R11, R9.reuse, 0x1, P5 ;  /* 0x000000090b0b7211 */ /* 0x080fe400028f0eff */
[-C--:B--2---:R-:W-:Y:S02]  /*8d40*/  LEA.HI.X.SX32 R26, R26, R9.reuse, 0x1, P4 ;  /* 0x000000091a1a7211 */ /* 0x084fe400020f0eff */
[-C--:B------:R-:W-:Y:S02]  /*8d50*/  IADD3 R25, P4, PT, R25, R6.reuse, RZ ;  /* 0x0000000619197210 */ /* 0x080fe40007f9e0ff */
[----:B------:R-:W-:Y:S02]  /*8d60*/  LEA.HI.X.SX32 R28, R28, R9, 0x1, P2 ;  /* 0x000000091c1c7211 */ /* 0x000fe400010f0eff */
[----:B------:R-:W-:-:S03]  /*8d70*/  IADD3 R27, P2, PT, R27, R6, RZ ;  /* 0x000000061b1b7210 */ /* 0x000fc60007f5e0ff */
[----:B------:R-:W-:Y:S04]  /*8d80*/  STL [R1+0x814], R28 ;  /* 0x0008141c01007387 */ /* 0x000fe80000100800 */
[----:B------:R-:W-:Y:S04]  /*8d90*/  STL [R1+0x888], R27 ;  /* 0x0008881b01007387 */ /* 0x000fe80000100800 */
[----:B------:R-:W-:Y:S04]  /*8da0*/  STL [R1+0x824], R26 ;  /* 0x0008241a01007387 */ /* 0x000fe80000100800 */
[----:B------:R-:W-:Y:S04]  /*8db0*/  STL [R1+0x898], R25 ;  /* 0x0008981901007387 */ /* 0x000fe80000100800 */
[----:B------:R-:W-:Y:S04]  /*8dc0*/  STL [R1+0x834], R24 ;  /* 0x0008341801007387 */ /* 0x000fe80000100800 */
[----:B------:R-:W-:Y:S01]  /*8dd0*/  STL [R1+0x8a8], R23 ;  /* 0x0008a81701007387 */ /* 0x000fe20000100800 */
[----:B------:R-:W-:-:S03]  /*8de0*/  LEA.HI.X.SX32 R14, R14, R9, 0x1, P2 ;  /* 0x000000090e0e7211 */ /* 0x000fc600010f0eff */
[----:B------:R-:W-:Y:S01]  /*8df0*/  STL [R1+0x844], R22 ;  /* 0x0008441601007387 */ /* 0x000fe20000100800 */
[----:B------:R-:W-:-:S03]  /*8e00*/  IADD3 R13, P2, PT, R13, R6, RZ ;  /* 0x000000060d0d7210 */ /* 0x000fc60007f5e0ff */
[----:B------:R-:W-:Y:S01]  /*8e10*/  STL [R1+0x8b8], R21 ;  /* 0x0008b81501007387 */ /* 0x000fe20000100800 */
[----:B------:R-:W-:-:S03]  /*8e20*/  LEA.HI.X.SX32 R12, R12, R9, 0x1, P4 ;  /* 0x000000090c0c7211 */ /* 0x000fc600020f0eff */
[----:B------:R-:W-:Y:S01]  /*8e30*/  STL [R1+0x854], R20 ;  /* 0x0008541401007387 */ /* 0x000fe20000100800 */
[----:B------:R-:W-:-:S03]  /*8e40*/  IADD3 R2, P4, PT, R2, R6, RZ ;  /* 0x0000000602027210 */ /* 0x000fc60007f9e0ff */
[----:B------:R-:W-:Y:S04]  /*8e50*/  STL [R1+0x6d0], R19 ;  /* 0x0006d01301007387 */ /* 0x000fe80000100800 */
[----:B------:R-:W-:Y:S04]  /*8e60*/  STL [R1+0x864], R18 ;  /* 0x0008641201007387 */ /* 0x000fe80000100800 */
[----:B------:R-:W-:Y:S04]  /*8e70*/  STL [R1+0x6f0], R17 ;  /* 0x0006f01101007387 */ /* 0x000fe80000100800 */
[----:B------:R-:W-:Y:S04]  /*8e80*/  STL [R1+0x874], R16 ;  /* 0x0008741001007387 */ /* 0x000fe80000100800 */
[----:B------:R-:W-:Y:S04]  /*8e90*/  STL [R1+0x710], R15 ;  /* 0x0007100f01007387 */ /* 0x000fe80000100800 */
[----:B------:R-:W-:Y:S04]  /*8ea0*/  STL [R1+0x884], R14 ;  /* 0x0008840e01007387 */ /* 0x000fe80000100800 */
[----:B------:R-:W-:Y:S04]  /*8eb0*/  STL [R1+0x730], R13 ;  /* 0x0007300d01007387 */ /* 0x000fe80000100800 */
[----:B------:R-:W-:Y:S04]  /*8ec0*/  STL [R1+0x894], R12 ;  /* 0x0008940c01007387 */ /* 0x000fe80000100800 */
[----:B------:R0:W-:Y:S01]  /*8ed0*/  STL [R1+0x750], R2 ;  /* 0x0007500201007387 */ /* 0x0001e20000100800 */
[----:B------:R-:W-:-:S03]  /*8ee0*/  IADD3 R3, P6, PT, R3, R6, RZ ;  /* 0x0000000603037210 */ /* 0x000fc60007fde0ff */
[----:B------:R1:W-:Y:S01]  /*8ef0*/  STL [R1+0x8a4], R11 ;  /* 0x0008a40b01007387 */ /* 0x0003e20000100800 */
[----:B0-----:R-:W-:-:S05]  /*8f00*/  IMAD R2, R0, 0x7e, RZ ;  /* 0x0000007e00027824 */ /* 0x001fca00078e02ff */
[C---:B-1----:R-:W-:Y:S02]  /*8f10*/  IADD3 R11, P5, PT, R2.reuse, R6, RZ ;  /* 0x00000006020b7210 */ /* 0x042fe40007fbe0ff */
[----:B------:R-:W-:-:S03]  /*8f20*/  LEA.HI.X.SX32 R9, R2, R9, 0x1, P0 ;  /* 0x0000000902097211 */ /* 0x000fc600000f0eff */
[----:B------:R-:W-:Y:S04]  /*8f30*/  STL [R1+0x8c8], R11 ;  /* 0x0008c80b01007387 */ /* 0x000fe80000100800 */
[----:B------:R-:W-:Y:S04]  /*8f40*/  STL [R1+0x8b4], R10 ;  /* 0x0008b40a01007387 */ /* 0x000fe80000100800 */
[----:B------:R0:W-:Y:S04]  /*8f50*/  STL [R1+0x770], R3 ;  /* 0x0007700301007387 */ /* 0x0001e80000100800 */
[----:B------:R-:W2:Y:S01]  /*8f60*/  LDL R2, [R1+0x6b4] ;  /* 0x0006b40001027983 */ /* 0x000ea20000100800 */
[----:B0-----:R-:W-:-:S03]  /*8f70*/  IMAD R3, R0, 0x7a, RZ ;  /* 0x0000007a00037824 */ /* 0x001fc600078e02ff */
[----:B------:R0:W-:Y:S02]  /*8f80*/  STL [R1+0x6cc], R9 ;  /* 0x0006cc0901007387 */ /* 0x0001e40000100800 */
[----:B0-----:R-:W-:-:S05]  /*8f90*/  IADD3 R9, P0, PT, R3, R6, RZ ;  /* 0x0000000603097210 */ /* 0x001fca0007f1e0ff */
[----:B------:R-:W-:Y:S01]  /*8fa0*/  STL [R1+0x8d8], R9 ;  /* 0x0008d80901007387 */ /* 0x000fe20000100800 */
[----:B--2---:R-:W-:Y:S02]  /*8fb0*/  LEA.HI.X.SX32 R4, R4, R2, 0x1, P5 ;  /* 0x0000000204047211 */ /* 0x004fe400028f0eff */
[----:B------:R-:W-:-:S03]  /*8fc0*/  IADD3 R8, P5, PT, R8, R6, RZ ;  /* 0x0000000608087210 */ /* 0x000fc60007fbe0ff */
[----:B------:R0:W-:Y:S04]  /*8fd0*/  STL [R1+0x8c4], R4 ;  /* 0x0008c40401007387 */ /* 0x0001e80000100800 */
[----:B------:R1:W-:Y:S01]  /*8fe0*/  STL [R1+0x790], R8 ;  /* 0x0007900801007387 */ /* 0x0003e20000100800 */
[C---:B0-----:R-:W-:Y:S01]  /*8ff0*/  IMAD R4, R0.reuse, 0x76, RZ ;  /* 0x0000007600047824 */ /* 0x041fe200078e02ff */
[----:B-1----:R-:W-:Y:S01]  /*9000*/  LEA.HI.X.SX32 R8, R3, R2, 0x1, P3 ;  /* 0x0000000203087211 */ /* 0x002fe200018f0eff */
[----:B------:R-:W-:-:S04]  /*9010*/  IMAD R3, R0, 0x3d, RZ ;  /* 0x0000003d00037824 */ /* 0x000fc800078e02ff */
[----:B------:R0:W-:Y:S01]  /*9020*/  STL [R1+0x6ec], R8 ;  /* 0x0006ec0801007387 */ /* 0x0001e20000100800 */
[----:B------:R-:W-:Y:S02]  /*9030*/  LEA.HI.X.SX32 R3, R3, R2, 0x1, P0 ;  /* 0x0000000203037211 */ /* 0x000fe400000f0eff */
[-C--:B------:R-:W-:Y:S02]  /*9040*/  IADD3 R5, P0, PT, R5, R6.reuse, RZ ;  /* 0x0000000605057210 */ /* 0x080fe40007f1e0ff */
[C---:B0-----:R-:W-:Y:S02]  /*9050*/  IADD3 R8, P3, PT, R4.reuse, R6, RZ ;  /* 0x0000000604087210 */ /* 0x041fe40007f7e0ff */
[----:B------:R-:W-:-:S03]  /*9060*/  LEA.HI.X.SX32 R4, R4, R2, 0x1, P1 ;  /* 0x0000000204047211 */ /* 0x000fc600008f0eff */
[----:B------:R-:W-:Y:S04]  /*9070*/  STL [R1+0x8e8], R8 ;  /* 0x0008e80801007387 */ /* 0x000fe80000100800 */
[----:B------:R-:W-:Y:S04]  /*9080*/  STL [R1+0x8d4], R3 ;  /* 0x0008d40301007387 */ /* 0x000fe80000100800 */
[----:B------:R0:W-:Y:S04]  /*9090*/  STL [R1+0x7b0], R5 ;  /* 0x0007b00501007387 */ /* 0x0001e80000100800 */
[----:B------:R1:W-:Y:S01]  /*90a0*/  STL [R1+0x70c], R4 ;  /* 0x00070c0401007387 */ /* 0x0003e20000100800 */
[----:B0-----:R-:W-:-:S02]  /*90b0*/  IMAD R5, R0, 0x72, RZ ;  /* 0x0000007200057824 */ /* 0x001fc400078e02ff */
[----:B------:R-:W-:-:S03]  /*90c0*/  IMAD R3, R0, 0x3b, RZ ;  /* 0x0000003b00037824 */ /* 0x000fc600078e02ff */
[C---:B-1----:R-:W-:Y:S02]  /*90d0*/  IADD3 R4, P1, PT, R5.reuse, R6, RZ ;  /* 0x0000000605047210 */ /* 0x042fe40007f3e0ff */
[----:B------:R-:W-:-:S03]  /*90e0*/  LEA.HI.X.SX32 R5, R5, R2, 0x1, P2 ;  /* 0x0000000205057211 */ /* 0x000fc600010f0eff */
[----:B------:R0:W-:Y:S02]  /*90f0*/  STL [R1+0x8f8], R4 ;  /* 0x0008f80401007387 */ /* 0x0001e40000100800 */
[----:B0-----:R-:W-:Y:S02]  /*9100*/  LEA.HI.X.SX32 R4, R3, R2, 0x1, P3 ;  /* 0x0000000203047211 */ /* 0x001fe400018f0eff */
[----:B------:R-:W-:-:S03]  /*9110*/  IADD3 R3, P3, PT, R7, R6, RZ ;  /* 0x0000000607037210 */ /* 0x000fc60007f7e0ff */
[----:B------:R-:W-:Y:S04]  /*9120*/  STL [R1+0x8e4], R4 ;  /* 0x0008e40401007387 */ /* 0x000fe80000100800 */
[----:B------:R-:W-:Y:S04]  /*9130*/  STL [R1+0x7d0], R3 ;  /* 0x0007d00301007387 */ /* 0x000fe80000100800 */
[----:B------:R0:W-:Y:S04]  /*9140*/  STL [R1+0x72c], R5 ;  /* 0x00072c0501007387 */ /* 0x0001e80000100800 */
[----:B0-----:R-:W2:Y:S01]  /*9150*/  LDL R5, [R1+0x6b8] ;  /* 0x0006b80001057983 */ /* 0x001ea20000100800 */
[----:B------:R-:W-:-:S02]  /*9160*/  IMAD R6, R0, 0x6e, RZ ;  /* 0x0000006e00067824 */ /* 0x000fc400078e02ff */
[C---:B------:R-:W-:Y:S02]  /*9170*/  IMAD R4, R0.reuse, 0x39, RZ ;  /* 0x0000003900047824 */ /* 0x040fe400078e02ff */
[----:B------:R-:W-:-:S03]  /*9180*/  IMAD R3, R0, 0xb4, RZ ;  /* 0x000000b400037824 */ /* 0x000fc600078e02ff */
[----:B------:R-:W-:Y:S01]  /*9190*/  LEA.HI.X.SX32 R4, R4, R2, 0x1, P1 ;  /* 0x0000000204047211 */ /* 0x000fe200008f0eff */
        /* <DEDUP_REMOVED lines=21> */
[----:B------:R-:W-:Y:S01]  /*92f0*/  IMAD R29, R0, 0x2a, RZ ;  /* 0x0000002a001d7824 */ /* 0x000fe200078e02ff */
[CC--:B--2---:R-:W-:Y:S02]  /*9300*/  IADD3 R7, P2, PT, R6.reuse, R5.reuse, RZ ;  /* 0x0000000506077210 */ /* 0x0c4fe40007f5e0ff */
[----:B------:R-:W-:Y:S02]  /*9310*/  IADD3 R3, P1, PT, R3, R5, RZ ;  /* 0x0000000503037210 */ /* 0x000fe40007f3e0ff */
[----:B------:R-:W-:Y:S01]  /*9320*/  LEA.HI.X.SX32 R6, R6, R2, 0x1, P4 ;  /* 0x0000000206067211 */ /* 0x000fe200020f0eff */
[----:B------:R0:W-:Y:S04]  /*9330*/  STL [R1+0x908], R7 ;  /* 0x0009080701007387 */ /* 0x0001e80000100800 */
[----:B------:R1:W-:Y:S01]  /*9340*/  STL [R1+0x8f4], R4 ;  /* 0x0008f40401007387 */ /* 0x0003e20000100800 */
[----:B0-----:R-:W-:-:S03]  /*9350*/  IMAD R7, R0, 0x6a, RZ ;  /* 0x0000006a00077824 */ /* 0x001fc600078e02ff */
[----:B------:R0:W-:Y:S01]  /*9360*/  STL [R1+0x7f0], R3 ;  /* 0x0007f00301007387 */ /* 0x0001e20000100800 */
[----:B-1----:R-:W-:-:S03]  /*9370*/  IMAD R4, R0, 0x37, RZ ;  /* 0x0000003700047824 */ /* 0x002fc600078e02ff */
[----:B------:R1:W-:Y:S01]  /*9380*/  STL [R1+0x74c], R6 ;  /* 0x00074c0601007387 */ /* 0x0003e20000100800 */
[----:B0-----:R-:W-:Y:S01]  /*9390*/  IMAD R3, R0, 0xac, RZ ;  /* 0x000000ac00037824 */ /* 0x001fe200078e02ff */
[----:B-1----:R-:W-:Y:S02]  /*93a0*/  IADD3 R6, P4, PT, R7, R5, RZ ;  /* 0x0000000507067210 */ /* 0x002fe40007f9e0ff */
[----:B------:R-:W-:-:S03]  /*93b0*/  LEA.HI.X.SX32 R4, R4, R2, 0x1, P2 ;  /* 0x0000000204047211 */ /* 0x000fc600010f0eff */
[----:B------:R0:W-:Y:S01]  /*93c0*/  STL [R1+0x918], R6 ;  /* 0x0009180601007387 */ /* 0x0001e20000100800 */
[----:B------:R-:W-:-:S03]  /*93d0*/  LEA.HI.X.SX32 R7, R7, R2, 0x1, P6 ;  /* 0x0000000207077211 */ /* 0x000fc600030f0eff */
[----:B------:R1:W-:Y:S01]  /*93e0*/  STL [R1+0x904], R4 ;  /* 0x0009040401007387 */ /* 0x0003e20000100800 */
[-C--:B0-----:R-:W-:Y:S01]  /*93f0*/  IADD3 R6, P2, PT, R3, R5.reuse, RZ ;  /* 0x0000000503067210 */ /* 0x081fe20007f5e0ff */
[C---:B------:R-:W-:Y:S02]  /*9400*/  IMAD R3, R0.reuse, 0xa4, RZ ;  /* 0x000000a400037824 */ /* 0x040fe400078e02ff */
[----:B-1----:R-:W-:Y:S02]  /*9410*/  IMAD R4, R0, 0x35, RZ ;  /* 0x0000003500047824 */ /* 0x002fe400078e02ff */
[----:B------:R0:W-:Y:S04]  /*9420*/  STL [R1+0x810], R6 ;  /* 0x0008100601007387 */ /* 0x0001e80000100800 */
[----:B------:R1:W-:Y:S01]  /*9430*/  STL [R1+0x76c], R7 ;  /* 0x00076c0701007387 */ /* 0x0003e20000100800 */
[----:B0-----:R-:W-:-:S02]  /*9440*/  IADD3 R6, P6, PT, R8, R5, RZ ;  /* 0x0000000508067210 */ /* 0x001fc40007fde0ff */
[----:B-1----:R-:W-:-:S03]  /*9450*/  LEA.HI.X.SX32 R7, R4, R2, 0x1, P4 ;  /* 0x0000000204077211 */ /* 0x002fc600020f0eff */
[----:B------:R0:W-:Y:S01]  /*9460*/  STL [R1+0x928], R6 ;  /* 0x0009280601007387 */ /* 0x0001e20000100800 */
[----:B------:R-:W-:-:S03]  /*9470*/  IMAD R4, R0, 0x33, RZ ;  /* 0x0000003300047824 */ /* 0x000fc600078e02ff */
[----:B------:R1:W-:Y:S01]  /*9480*/  STL [R1+0x914], R7 ;  /* 0x0009140701007387 */ /* 0x0003e20000100800 */
[----:B0-----:R-:W-:Y:S01]  /*9490*/  IADD3 R6, P4, PT, R3, R5, RZ ;  /* 0x0000000503067210 */ /* 0x001fe20007f9e0ff */
[----:B------:R-:W-:-:S04]  /*94a0*/  IMAD R3, R0, 0x9c, RZ ;  /* 0x0000009c00037824 */ /* 0x000fc800078e02ff */
[----:B------:R0:W-:Y:S01]  /*94b0*/  STL [R1+0x830], R6 ;  /* 0x0008300601007387 */ /* 0x0001e20000100800 */
[-C--:B-1----:R-:W-:Y:S02]  /*94c0*/  LEA.HI.X.SX32 R7, R4, R2.reuse, 0x1, P6 ;  /* 0x0000000204077211 */ /* 0x082fe400030f0eff */
[----:B0-----:R-:W-:Y:S02]  /*94d0*/  LEA.HI.X.SX32 R6, R8, R2, 0x1, P5 ;  /* 0x0000000208067211 */ /* 0x001fe400028f0eff */
[----:B------:R-:W-:-:S03]  /*94e0*/  IADD3 R8, P5, PT, R9, R5, RZ ;  /* 0x0000000509087210 */ /* 0x000fc60007fbe0ff */
[----:B------:R0:W-:Y:S01]  /*94f0*/  STL [R1+0x78c], R6 ;  /* 0x00078c0601007387 */ /* 0x0001e20000100800 */
[----:B------:R-:W-:-:S03]  /*9500*/  IMAD R4, R0, 0x31, RZ ;  /* 0x0000003100047824 */ /* 0x000fc600078e02ff */
[----:B------:R-:W-:Y:S01]  /*9510*/  STL [R1+0x938], R8 ;  /* 0x0009380801007387 */ /* 0x000fe20000100800 */
[----:B0-----:R-:W-:-:S03]  /*9520*/  IADD3 R6, P6, PT, R3, R5, RZ ;  /* 0x0000000503067210 */ /* 0x001fc60007fde0ff */
[----:B------:R-:W-:Y:S01]  /*9530*/  STL [R1+0x924], R7 ;  /* 0x0009240701007387 */ /* 0x000fe20000100800 */
[----:B------:R-:W-:-:S03]  /*9540*/  IMAD R3, R0, 0x94, RZ ;  /* 0x0000009400037824 */ /* 0x000fc600078e02ff */
[----:B------:R0:W-:Y:S02]  /*9550*/  STL [R1+0x850], R6 ;  /* 0x0008500601007387 */ /* 0x0001e40000100800 */
[-C--:B0-----:R-:W-:Y:S02]  /*9560*/  LEA.HI.X.SX32 R6, R9, R2.reuse, 0x1, P0 ;  /* 0x0000000209067211 */ /* 0x081fe400000f0eff */
[----:B------:R-:W-:Y:S02]  /*9570*/  IADD3 R8, P0, PT, R10, R5, RZ ;  /* 0x000000050a087210 */ /* 0x000fe40007f1e0ff */
[----:B------:R-:W-:Y:S01]  /*9580*/  LEA.HI.X.SX32 R7, R4, R2, 0x1, P5 ;  /* 0x0000000204077211 */ /* 0x000fe200028f0eff */
        /* <DEDUP_REMOVED lines=52> */
[----:B------:R1:W-:Y:S01]  /*98d0*/  STL [R1+0x998], R8 ;  /* 0x0009980801007387 */ /* 0x0003e20000100800 */
[----:B0-----:R-:W-:-:S03]  /*98e0*/  IADD3 R6, P4, PT, R3, R5, RZ ;  /* 0x0000000503067210 */ /* 0x001fc60007f9e0ff */
[----:B------:R0:W-:Y:S01]  /*98f0*/  STL [R1+0x984], R7 ;  /* 0x0009840701007387 */ /* 0x0001e20000100800 */
[----:B------:R-:W-:Y:S01]  /*9900*/  IMAD R3, R0, 0xc8, RZ ;  /* 0x000000c800037824 */ /* 0x000fe200078e02ff */
[----:B-1----:R-:W-:Y:S02]  /*9910*/  LEA.HI.X.SX32 R8, R15, R2, 0x1, P5 ;  /* 0x000000020f087211 */ /* 0x002fe400028f0eff */
[----:B------:R1:W-:Y:S01]  /*9920*/  STL [R1+0x760], R6 ;  /* 0x0007600601007387 */ /* 0x0003e20000100800 */
[----:B0-----:R-:W-:-:S03]  /*9930*/  IADD3 R7, P5, PT, R16, R5, RZ ;  /* 0x0000000510077210 */ /* 0x001fc60007fbe0ff */
[----:B------:R-:W-:Y:S01]  /*9940*/  STL [R1+0x86c], R8 ;  /* 0x00086c0801007387 */ /* 0x000fe20000100800 */
[----:B-1----:R-:W-:-:S03]  /*9950*/  LEA.HI.X.SX32 R6, R4, R2, 0x1, P6 ;  /* 0x0000000204067211 */ /* 0x002fc600030f0eff */
[----:B------:R-:W-:Y:S01]  /*9960*/  STL [R1+0x9a8], R7 ;  /* 0x0009a80701007387 */ /* 0x000fe20000100800 */
[-C--:B------:R-:W-:Y:S01]  /*9970*/  IADD3 R4, P6, PT, R3, R5.reuse, RZ ;  /* 0x0000000503047210 */ /* 0x080fe20007fde0ff */
[----:B------:R-:W-:Y:S02]  /*9980*/  IMAD R3, R0, 0x23, RZ ;  /* 0x0000002300037824 */ /* 0x000fe400078e02ff */
[----:B------:R0:W-:Y:S04]  /*9990*/  STL [R1+0x994], R6 ;  /* 0x0009940601007387 */ /* 0x0001e80000100800 */
[----:B------:R1:W-:Y:S01]  /*99a0*/  STL [R1+0x7a0], R4 ;  /* 0x0007a00401007387 */ /* 0x0003e20000100800 */
[----:B0-----:R-:W-:Y:S02]  /*99b0*/  LEA.HI.X.SX32 R6, R16, R2, 0x1, P0 ;  /* 0x0000000210067211 */ /* 0x001fe400000f0eff */
[----:B------:R-:W-:Y:S01]  /*99c0*/  IADD3 R7, P0, PT, R17, R5, RZ ;  /* 0x0000000511077210 */ /* 0x000fe20007f1e0ff */
[----:B-1----:R-:W-:-:S02]  /*99d0*/  IMAD R4, R0, 0xb8, RZ ;  /* 0x000000b800047824 */ /* 0x002fc400078e02ff */
[----:B------:R0:W-:Y:S04]  /*99e0*/  STL [R1+0x88c], R6 ;  /* 0x00088c0601007387 */ /* 0x0001e80000100800 */
[----:B------:R1:W-:Y:S01]  /*99f0*/  STL [R1+0x9b8], R7 ;  /* 0x0009b80701007387 */ /* 0x0003e20000100800 */
[----:B0-----:R-:W-:Y:S01]  /*9a00*/  LEA.HI.X.SX32 R6, R3, R2, 0x1, P5 ;  /* 0x0000000203067211 */ /* 0x001fe200028f0eff */
[----:B------:R-:W-:Y:S01]  /*9a10*/  IMAD R3, R0, 0x21, RZ ;  /* 0x0000002100037824 */ /* 0x000fe200078e02ff */
[----:B-1----:R-:W-:-:S03]  /*9a20*/  IADD3 R7, P5, PT, R4, R5, RZ ;  /* 0x0000000504077210 */ /* 0x002fc60007fbe0ff */
[----:B------:R0:W-:Y:S01]  /*9a30*/  STL [R1+0x9a4], R6 ;  /* 0x0009a40601007387 */ /* 0x0001e20000100800 */
[-C--:B------:R-:W-:Y:S02]  /*9a40*/  LEA.HI.X.SX32 R4, R17, R2.reuse, 0x1, P3 ;  /* 0x0000000211047211 */ /* 0x080fe400018f0eff */
[----:B------:R-:W-:Y:S01]  /*9a50*/  LEA.HI.X.SX32 R3, R3, R2, 0x1, P0 ;  /* 0x0000000203037211 */ /* 0x000fe200000f0eff */
[----:B------:R1:W-:Y:S01]  /*9a60*/  STL [R1+0x7e0], R7 ;  /* 0x0007e00701007387 */ /* 0x0003e20000100800 */
[----:B0-----:R-:W-:-:S03]  /*9a70*/  IADD3 R6, P3, PT, R18, R5, RZ ;  /* 0x0000000512067210 */ /* 0x001fc60007f7e0ff */
[----:B------:R0:W-:Y:S01]  /*9a80*/  STL [R1+0x8ac], R4 ;  /* 0x0008ac0401007387 */ /* 0x0001e20000100800 */
[----:B-1----:R-:W-:-:S03]  /*9a90*/  IADD3 R7, P0, PT, R19, R5, RZ ;  /* 0x0000000513077210 */ /* 0x002fc60007f1e0ff */
[----:B------:R1:W-:Y:S01]  /*9aa0*/  STL [R1+0x8d0], R6 ;  /* 0x0008d00601007387 */ /* 0x0003e20000100800 */
[----:B0-----:R-:W-:-:S03]  /*9ab0*/  IMAD R4, R0, 0xa8, RZ ;  /* 0x000000a800047824 */ /* 0x001fc600078e02ff */
[----:B------:R0:W-:Y:S01]  /*9ac0*/  STL [R1+0x9b4], R3 ;  /* 0x0009b40301007387 */ /* 0x0001e20000100800 */
[----:B-1----:R-:W-:-:S03]  /*9ad0*/  LEA.HI.X.SX32 R6, R18, R2, 0x1, P1 ;  /* 0x0000000212067211 */ /* 0x002fc600008f0eff */
[----:B------:R1:W-:Y:S04]  /*9ae0*/  STL [R1+0x9c8], R7 ;  /* 0x0009c80701007387 */ /* 0x0003e80000100800 */
[----:B------:R2:W-:Y:S01]  /*9af0*/  STL [R1+0x6dc], R6 ;  /* 0x0006dc0601007387 */ /* 0x0005e20000100800 */
[----:B0-----:R-:W-:Y:S01]  /*9b00*/  IMAD R3, R0, 0x1f, RZ ;  /* 0x0000001f00037824 */ /* 0x001fe200078e02ff */
[-C--:B-1----:R-:W-:Y:S02]  /*9b10*/  IADD3 R7, P1, PT, R4, R5.reuse, RZ ;  /* 0x0000000504077210 */ /* 0x082fe40007f3e0ff */
[-C--:B------:R-:W-:Y:S02]  /*9b20*/  LEA.HI.X.SX32 R4, R19, R2.reuse, 0x1, P3 ;  /* 0x0000000213047211 */ /* 0x080fe400018f0eff */
[----:B--2---:R-:W-:Y:S01]  /*9b30*/  IADD3 R6, P3, PT, R20, R5, RZ ;  /* 0x0000000514067210 */ /* 0x004fe20007f7e0ff */
[----:B------:R0:W-:Y:S01]  /*9b40*/  STL [R1+0x820], R7 ;  /* 0x0008200701007387 */ /* 0x0001e20000100800 */
[----:B------:R-:W-:-:S03]  /*9b50*/  LEA.HI.X.SX32 R3, R3, R2, 0x1, P0 ;  /* 0x0000000203037211 */ /* 0x000fc600000f0eff */
[----:B------:R1:W-:Y:S04]  /*9b60*/  STL [R1+0x8cc], R4 ;  /* 0x0008cc0401007387 */ /* 0x0003e80000100800 */
[----:B------:R2:W-:Y:S01]  /*9b70*/  STL [R1+0x8f0], R6 ;  /* 0x0008f00601007387 */ /* 0x0005e20000100800 */
[----:B0-----:R-:W-:Y:S01]  /*9b80*/  IADD3 R7, P0, PT, R21, R5, RZ ;  /* 0x0000000515077210 */ /* 0x001fe20007f1e0ff */
[----:B-1----:R-:W-:Y:S02]  /*9b90*/  IMAD R4, R0, 0x98, RZ ;  /* 0x0000009800047824 */ /* 0x002fe400078e02ff */
[----:B------:R0:W-:Y:S01]  /*9ba0*/  STL [R1+0x9c4], R3 ;  /* 0x0009c40301007387 */ /* 0x0001e20000100800 */
[----:B--2---:R-:W-:-:S03]  /*9bb0*/  LEA.HI.X.SX32 R6, R20, R2, 0x1, P2 ;  /* 0x0000000214067211 */ /* 0x004fc600010f0eff */
        /* <DEDUP_REMOVED lines=42> */
[----:B------:R1:W-:Y:S01]  /*9e60*/  STL [R1+0xa08], R7 ;  /* 0x000a080701007387 */ /* 0x0003e20000100800 */
[----:B------:R-:W-:-:S03]  /*9e70*/  IADD3 R4, P5, PT, R4, R5, RZ ;  /* 0x0000000504047210 */ /* 0x000fc60007fbe0ff */
[----:B------:R2:W-:Y:S01]  /*9e80*/  STL [R1+0x7dc], R6 ;  /* 0x0007dc0601007387 */ /* 0x0005e20000100800 */
[----:B0-----:R-:W-:Y:S01]  /*9e90*/  IMAD R3, R0, 0x17, RZ ;  /* 0x0000001700037824 */ /* 0x001fe200078e02ff */
[----:B-1----:R-:W-:Y:S02]  /*9ea0*/  LEA.HI.X.SX32 R7, R27, R2, 0x1, P3 ;  /* 0x000000021b077211 */ /* 0x002fe400018f0eff */
[----:B------:R0:W-:Y:S01]  /*9eb0*/  STL [R1+0x780], R4 ;  /* 0x0007800401007387 */ /* 0x0001e20000100800 */
[----:B--2---:R-:W-:-:S03]  /*9ec0*/  IADD3 R6, P3, PT, R28, R5, RZ ;  /* 0x000000051c067210 */ /* 0x004fc60007f7e0ff */
[----:B------:R-:W-:Y:S04]  /*9ed0*/  STL [R1+0x94c], R7 ;  /* 0x00094c0701007387 */ /* 0x000fe80000100800 */
[----:B------:R1:W-:Y:S01]  /*9ee0*/  STL [R1+0x970], R6 ;  /* 0x0009700601007387 */ /* 0x0003e20000100800 */
[----:B0-----:R-:W-:Y:S01]  /*9ef0*/  LEA.HI.X.SX32 R4, R3, R2, 0x1, P0 ;  /* 0x0000000203047211 */ /* 0x001fe200000f0eff */
[----:B------:R-:W-:Y:S01]  /*9f00*/  IMAD R3, R0, 0xb0, RZ ;  /* 0x000000b000037824 */ /* 0x000fe200078e02ff */
[----:B-1----:R-:W-:-:S03]  /*9f10*/  IADD3 R6, P0, PT, R29, R5, RZ ;  /* 0x000000051d067210 */ /* 0x002fc60007f1e0ff */
[----:B------:R0:W-:Y:S01]  /*9f20*/  STL [R1+0xa04], R4 ;  /* 0x000a040401007387 */ /* 0x0001e20000100800 */
[----:B------:R-:W-:-:S03]  /*9f30*/  LEA.HI.X.SX32 R7, R28, R2, 0x1, P1 ;  /* 0x000000021c077211 */ /* 0x000fc600008f0eff */
[----:B------:R1:W-:Y:S01]  /*9f40*/  STL [R1+0xa18], R6 ;  /* 0x000a180601007387 */ /* 0x0003e20000100800 */
[----:B------:R-:W-:Y:S01]  /*9f50*/  LEA.HI.X.SX32 R9, R29, R2, 0x1, P3 ;  /* 0x000000021d097211 */ /* 0x000fe200018f0eff */
[C---:B0-----:R-:W-:Y:S01]  /*9f60*/  IMAD R4, R0.reuse, 0x4c, RZ ;  /* 0x0000004c00047824 */ /* 0x041fe200078e02ff */
[-C--:B-1----:R-:W-:Y:S01]  /*9f70*/  IADD3 R6, P1, PT, R3, R5.reuse, RZ ;  /* 0x0000000503067210 */ /* 0x082fe20007f3e0ff */
[----:B------:R-:W-:Y:S01]  /*9f80*/  IMAD R3, R0, 0x15, RZ ;  /* 0x0000001500037824 */ /* 0x000fe200078e02ff */
[----:B------:R0:W-:Y:S02]  /*9f90*/  STL [R1+0x81c], R7 ;  /* 0x00081c0701007387 */ /* 0x0001e40000100800 */
[----:B------:R-:W-:Y:S02]  /*9fa0*/  IADD3 R8, P3, PT, R4, R5, RZ ;  /* 0x0000000504087210 */ /* 0x000fe40007f7e0ff */
[----:B------:R1:W-:Y:S01]  /*9fb0*/  STL [R1+0x800], R6 ;  /* 0x0008000601007387 */ /* 0x0003e20000100800 */
[----:B0-----:R-:W-:-:S03]  /*9fc0*/  IMAD R7, R0, 0x26, RZ ;  /* 0x0000002600077824 */ /* 0x001fc600078e02ff */
[----:B------:R-:W-:Y:S01]  /*9fd0*/  STL [R1+0x96c], R9 ;  /* 0x00096c0901007387 */ /* 0x000fe20000100800 */
[----:B-1----:R-:W-:-:S03]  /*9fe0*/  LEA.HI.X.SX32 R6, R3, R2, 0x1, P0 ;  /* 0x0000000203067211 */ /* 0x002fc600000f0eff */
[----:B------:R0:W-:Y:S01]  /*9ff0*/  STL [R1+0x990], R8 ;  /* 0x0009900801007387 */ /* 0x0001e20000100800 */
[----:B------:R-:W-:-:S03]  /*a000*/  IMAD R3, R0, 0x90, RZ ;  /* 0x0000009000037824 */ /* 0x000fc600078e02ff */
[----:B------:R1:W-:Y:S01]  /*a010*/  STL [R1+0xa14], R6 ;  /* 0x000a140601007387 */ /* 0x0003e20000100800 */
[----:B0-----:R-:W-:Y:S02]  /*a020*/  IADD3 R8, P0, PT, R7, R5, RZ ;  /* 0x0000000507087210 */ /* 0x001fe40007f1e0ff */
[----:B-1----:R-:W-:-:S03]  /*a030*/  LEA.HI.X.SX32 R6, R4, R2, 0x1, P2 ;  /* 0x0000000204067211 */ /* 0x002fc600010f0eff */
[----:B------:R0:W-:Y:S01]  /*a040*/  STL [R1+0xa28], R8 ;  /* 0x000a280801007387 */ /* 0x0001e20000100800 */
[----:B------:R-:W-:-:S03]  /*a050*/  IMAD R4, R0, 0x44, RZ ;  /* 0x0000004400047824 */ /* 0x000fc600078e02ff */
[----:B------:R1:W-:Y:S01]  /*a060*/  STL [R1+0x85c], R6 ;  /* 0x00085c0601007387 */ /* 0x0003e20000100800 */
[----:B------:R-:W-:Y:S02]  /*a070*/  LEA.HI.X.SX32 R9, R7, R2, 0x1, P3 ;  /* 0x0000000207097211 */ /* 0x000fe400018f0eff */
[----:B0-----:R-:W-:Y:S01]  /*a080*/  IADD3 R8, P2, PT, R3, R5, RZ ;  /* 0x0000000503087210 */ /* 0x001fe20007f5e0ff */
[----:B-1----:R-:W-:-:S04]  /*a090*/  IMAD R6, R0, 0x13, RZ ;  /* 0x0000001300067824 */ /* 0x002fc800078e02ff */
[----:B------:R0:W-:Y:S01]  /*a0a0*/  STL [R1+0x880], R8 ;  /* 0x0008800801007387 */ /* 0x0001e20000100800 */
[----:B------:R-:W-:Y:S01]  /*a0b0*/  IMAD R3, R0, 0x22, RZ ;  /* 0x0000002200037824 */ /* 0x000fe200078e02ff */
[----:B------:R-:W-:Y:S01]  /*a0c0*/  LEA.HI.X.SX32 R7, R6, R2, 0x1, P0 ;  /* 0x0000000206077211 */ /* 0x000fe200000f0eff */
[----:B------:R-:W-:Y:S01]  /*a0d0*/  IMAD R6, R0, 0xe0, RZ ;  /* 0x000000e000067824 */ /* 0x000fe200078e02ff */
[----:B------:R-:W-:Y:S01]  /*a0e0*/  STL [R1+0x98c], R9 ;  /* 0x00098c0901007387 */ /* 0x000fe20000100800 */
[----:B0-----:R-:W-:-:S05]  /*a0f0*/  IADD3 R8, P3, PT, R4, R5, RZ ;  /* 0x0000000504087210 */ /* 0x001fca0007f7e0ff */
[----:B------:R0:W-:Y:S04]  /*a100*/  STL [R1+0x9b0], R8 ;  /* 0x0009b00801007387 */ /* 0x0001e80000100800 */
[----:B------:R1:W-:Y:S01]  /*a110*/  STL [R1+0xa24], R7 ;  /* 0x000a240701007387 */ /* 0x0003e20000100800 */
[CC--:B0-----:R-:W-:Y:S02]  /*a120*/  IADD3 R8, P0, PT, R3.reuse, R5.reuse, RZ ;  /* 0x0000000503087210 */ /* 0x0c1fe40007f1e0ff */
[-C--:B-1----:R-:W-:Y:S01]  /*a130*/  LEA.HI.X.SX32 R7, R4, R2.reuse, 0x1, P4 ;  /* 0x0000000204077211 */ /* 0x082fe200020f0eff */
[----:B------:R-:W-:Y:S01]  /*a140*/  IMAD R4, R0, 0x78, RZ ;  /* 0x0000007800047824 */ /* 0x000fe200078e02ff */
[----:B------:R-:W-:Y:S01]  /*a150*/  IADD3 R6, P4, PT, R6, R5, RZ ;  /* 0x0000000506067210 */ /* 0x000fe20007f9e0ff */
[----:B------:R0:W-:Y:S01]  /*a160*/  STL [R1+0xa38], R8 ;  /* 0x000a380801007387 */ /* 0x0001e20000100800 */
[----:B------:R-:W-:-:S03]  /*a170*/  LEA.HI.X.SX32 R3, R3, R2, 0x1, P3 ;  /* 0x0000000203037211 */ /* 0x000fc600018f0eff */
[----:B------:R1:W-:Y:S04]  /*a180*/  STL [R1+0x89c], R7 ;  /* 0x00089c0701007387 */ /* 0x0003e80000100800 */
[----:B------:R2:W-:Y:S01]  /*a190*/  STL [R1+0x740], R6 ;  /* 0x0007400601007387 */ /* 0x0005e20000100800 */
[----:B0-----:R-:W-:Y:S01]  /*a1a0*/  IADD3 R8, P3, PT, R4, R5, RZ ;  /* 0x0000000504087210 */ /* 0x001fe20007f7e0ff */
[C---:B-1----:R-:W-:Y:S02]  /*a1b0*/  IMAD R7, R0.reuse, 0x11, RZ ;  /* 0x0000001100077824 */ /* 0x042fe400078e02ff */
[----:B------:R0:W-:Y:S01]  /*a1c0*/  STL [R1+0x9ac], R3 ;  /* 0x0009ac0301007387 */ /* 0x0001e20000100800 */
[----:B--2---:R-:W-:Y:S02]  /*a1d0*/  IMAD R6, R0, 0x3c, RZ ;  /* 0x0000003c00067824 */ /* 0x004fe400078e02ff */
[-C--:B------:R-:W-:Y:S01]  /*a1e0*/  LEA.HI.X.SX32 R9, R7, R2.reuse, 0x1, P0 ;  /* 0x0000000207097211 */ /* 0x080fe200000f0eff */
[----:B------:R1:W-:Y:S01]  /*a1f0*/  STL [R1+0x8e0], R8 ;  /* 0x0008e00801007387 */ /* 0x0003e20000100800 */
[----:B------:R-:W-:Y:S01]  /*a200*/  LEA.HI.X.SX32 R7, R4, R2, 0x1, P6 ;  /* 0x0000000204077211 */ /* 0x000fe200030f0eff */
[----:B------:R-:W-:-:S02]  /*a210*/  IMAD R4, R0, 0xa0, RZ ;  /* 0x000000a000047824 */ /* 0x000fc400078e02ff */
[----:B0-----:R-:W-:Y:S01]  /*a220*/  IMAD R3, R0, 0x1e, RZ ;  /* 0x0000001e00037824 */ /* 0x001fe200078e02ff */
[----:B------:R-:W-:Y:S01]  /*a230*/  STL [R1+0xa34], R9 ;  /* 0x000a340901007387 */ /* 0x000fe20000100800 */
[----:B-1----:R-:W-:-:S05]  /*a240*/  IADD3 R8, P0, PT, R6, R5, RZ ;  /* 0x0000000506087210 */ /* 0x002fca0007f1e0ff */
        /* <DEDUP_REMOVED lines=17> */
[----:B0-----:R-:W-:-:S02]  /*a360*/  IMAD R3, R0, 0x1a, RZ ;  /* 0x0000001a00037824 */ /* 0x001fc400078e02ff */
[----:B------:R-:W-:Y:S01]  /*a370*/  STL [R1+0xa44], R9 ;  /* 0x000a440901007387 */ /* 0x000fe20000100800 */
[----:B-1----:R-:W-:Y:S01]  /*a380*/  IADD3 R8, P6, PT, R4, R5, RZ ;  /* 0x0000000504087210 */ /* 0x002fe20007fde0ff */
[----:B------:R-:W-:-:S04]  /*a390*/  IMAD R6, R0, 0xc0, RZ ;  /* 0x000000c000067824 */ /* 0x000fc800078e02ff */
[----:B------:R0:W-:Y:S04]  /*a3a0*/  STL [R1+0x9f0], R8 ;  /* 0x0009f00801007387 */ /* 0x0001e80000100800 */
[----:B------:R1:W-:Y:S01]  /*a3b0*/  STL [R1+0x77c], R7 ;  /* 0x00077c0701007387 */ /* 0x0003e20000100800 */
[----:B0-----:R-:W-:Y:S02]  /*a3c0*/  IADD3 R8, P5, PT, R3, R5, RZ ;  /* 0x0000000503087210 */ /* 0x001fe40007fbe0ff */
[----:B-1----:R-:W-:-:S03]  /*a3d0*/  LEA.HI.X.SX32 R7, R4, R2, 0x1, P0 ;  /* 0x0000000204077211 */ /* 0x002fc600000f0eff */
[----:B------:R0:W-:Y:S01]  /*a3e0*/  STL [R1+0xa58], R8 ;  /* 0x000a580801007387 */ /* 0x0001e20000100800 */
[----:B------:R-:W-:-:S03]  /*a3f0*/  IMAD R4, R0, 0x58, RZ ;  /* 0x0000005800047824 */ /* 0x000fc600078e02ff */
[----:B------:R1:W-:Y:S01]  /*a400*/  STL [R1+0x91c], R7 ;  /* 0x00091c0701007387 */ /* 0x0003e20000100800 */
[----:B0-----:R-:W-:Y:S01]  /*a410*/  IADD3 R8, P0, PT, R6, R5, RZ ;  /* 0x0000000506087210 */ /* 0x001fe20007f1e0ff */
[----:B------:R-:W-:Y:S01]  /*a420*/  IMAD R6, R0, 0xd, RZ ;  /* 0x0000000d00067824 */ /* 0x000fe200078e02ff */
[----:B-1----:R-:W-:-:S03]  /*a430*/  LEA.HI.X.SX32 R7, R3, R2, 0x1, P6 ;  /* 0x0000000203077211 */ /* 0x002fc600030f0eff */
[----:B------:R0:W-:Y:S01]  /*a440*/  STL [R1+0x7c0], R8 ;  /* 0x0007c00801007387 */ /* 0x0001e20000100800 */
[----:B------:R-:W-:Y:S01]  /*a450*/  IMAD R3, R0, 0x2c, RZ ;  /* 0x0000002c00037824 */ /* 0x000fe200078e02ff */
[----:B------:R-:W-:Y:S02]  /*a460*/  LEA.HI.X.SX32 R6, R6, R2, 0x1, P5 ;  /* 0x0000000206067211 */ /* 0x000fe400028f0eff */
[----:B------:R1:W-:Y:S01]  /*a470*/  STL [R1+0x9ec], R7 ;  /* 0x0009ec0701007387 */ /* 0x0003e20000100800 */
[----:B0-----:R-:W-:-:S05]  /*a480*/  IADD3 R8, P6, PT, R4, R5, RZ ;  /* 0x0000000504087210 */ /* 0x001fca0007fde0ff */
[----:B------:R0:W-:Y:S01]  /*a490*/  STL [R1+0x960], R8 ;  /* 0x0009600801007387 */ /* 0x0001e20000100800 */
[----:B-1----:R-:W-:Y:S01]  /*a4a0*/  IMAD R7, R0, 0x16, RZ ;  /* 0x0000001600077824 */ /* 0x002fe200078e02ff */
[----:B------:R-:W-:Y:S02]  /*a4b0*/  LEA.HI.X.SX32 R4, R4, R2, 0x1, P1 ;  /* 0x0000000204047211 */ /* 0x000fe400008f0eff */
[----:B------:R1:W-:Y:S01]  /*a4c0*/  STL [R1+0xa54], R6 ;  /* 0x000a540601007387 */ /* 0x0003e20000100800 */
[----:B0-----:R-:W-:Y:S01]  /*a4d0*/  IADD3 R8, P5, PT, R3, R5, RZ ;  /* 0x0000000503087210 */ /* 0x001fe20007fbe0ff */
[----:B-1----:R-:W-:-:S04]  /*a4e0*/  IMAD R6, R0, 0x48, RZ ;  /* 0x0000004800067824 */ /* 0x002fc800078e02ff */
[----:B------:R0:W-:Y:S01]  /*a4f0*/  STL [R1+0xa10], R8 ;  /* 0x000a100801007387 */ /* 0x0001e20000100800 */
[----:B------:R-:W-:-:S03]  /*a500*/  LEA.HI.X.SX32 R3, R3, R2, 0x1, P6 ;  /* 0x0000000203037211 */ /* 0x000fc600030f0eff */
[----:B------:R1:W-:Y:S01]  /*a510*/  STL [R1+0x7fc], R4 ;  /* 0x0007fc0401007387 */ /* 0x0003e20000100800 */
[-C--:B------:R-:W-:Y:S02]  /*a520*/  IADD3 R9, P6, PT, R6, R5.reuse, RZ ;  /* 0x0000000506097210 */ /* 0x080fe40007fde0ff */
[----:B0-----:R-:W-:Y:S01]  /*a530*/  IADD3 R8, P1, PT, R7, R5, RZ ;  /* 0x0000000507087210 */ /* 0x001fe20007f3e0ff */
[----:B-1----:R-:W-:-:S04]  /*a540*/  IMAD R4, R0, 0x24, RZ ;  /* 0x0000002400047824 */ /* 0x002fc800078e02ff */
[----:B------:R0:W-:Y:S04]  /*a550*/  STL [R1+0xa68], R8 ;  /* 0x000a680801007387 */ /* 0x0001e80000100800 */
[----:B------:R1:W-:Y:S04]  /*a560*/  STL [R1+0x95c], R3 ;  /* 0x00095c0301007387 */ /* 0x0003e80000100800 */
[----:B------:R2:W-:Y:S01]  /*a570*/  STL [R1+0x9a0], R9 ;  /* 0x0009a00901007387 */ /* 0x0005e20000100800 */
[----:B0-----:R-:W-:Y:S01]  /*a580*/  LEA.HI.X.SX32 R8, R7, R2, 0x1, P5 ;  /* 0x0000000207087211 */ /* 0x001fe200028f0eff */
[----:B------:R-:W-:-:S02]  /*a590*/  IMAD R7, R0, 0x12, RZ ;  /* 0x0000001200077824 */ /* 0x000fc400078e02ff */
[----:B-1----:R-:W-:Y:S01]  /*a5a0*/  IMAD R3, R0, 0xb, RZ ;  /* 0x0000000b00037824 */ /* 0x002fe200078e02ff */
[-C--:B--2---:R-:W-:Y:S01]  /*a5b0*/  IADD3 R9, P5, PT, R4, R5.reuse, RZ ;  /* 0x0000000504097210 */ /* 0x084fe20007fbe0ff */
[----:B------:R0:W-:Y:S04]  /*a5c0*/  STL [R1+0xa0c], R8 ;  /* 0x000a0c0801007387 */ /* 0x0001e80000100800 */
[----:B------:R1:W-:Y:S01]  /*a5d0*/  STL [R1+0xa30], R9 ;  /* 0x000a300901007387 */ /* 0x0003e20000100800 */
[----:B0-----:R-:W-:Y:S01]  /*a5e0*/  LEA.HI.X.SX32 R8, R3, R2, 0x1, P1 ;  /* 0x0000000203087211 */ /* 0x001fe200008f0eff */
[----:B------:R-:W-:Y:S01]  /*a5f0*/  IMAD R3, R0, 0x70, RZ ;  /* 0x0000007000037824 */ /* 0x000fe200078e02ff */
[----:B-1----:R-:W-:-:S03]  /*a600*/  IADD3 R9, P1, PT, R7, R5, RZ ;  /* 0x0000000507097210 */ /* 0x002fc60007f3e0ff */
[----:B------:R0:W-:Y:S01]  /*a610*/  STL [R1+0xa64], R8 ;  /* 0x000a640801007387 */ /* 0x0001e20000100800 */
[----:B------:R-:W-:-:S03]  /*a620*/  LEA.HI.X.SX32 R6, R6, R2, 0x1, P2 ;  /* 0x0000000206067211 */ /* 0x000fc600010f0eff */
[----:B------:R1:W-:Y:S01]  /*a630*/  STL [R1+0xa78], R9 ;  /* 0x000a780901007387 */ /* 0x0003e20000100800 */
[-C--:B------:R-:W-:Y:S01]  /*a640*/  LEA.HI.X.SX32 R4, R4, R2.reuse, 0x1, P6 ;  /* 0x0000000204047211 */ /* 0x080fe200030f0eff */
[----:B0-----:R-:W-:Y:S01]  /*a650*/  IMAD R8, R0, 0x38, RZ ;  /* 0x0000003800087824 */ /* 0x001fe200078e02ff */
[-C--:B-1----:R-:W-:Y:S01]  /*a660*/  IADD3 R9, P2, PT, R3, R5.reuse, RZ ;  /* 0x0000000503097210 */ /* 0x082fe20007f5e0ff */
[----:B------:R0:W-:Y:S03]  /*a670*/  STL [R1+0x87c], R6 ;  /* 0x00087c0601007387 */ /* 0x0001e60000100800 */
[----:B------:R-:W-:Y:S01]  /*a680*/  IADD3 R10, P6, PT, R8, R5, RZ ;  /* 0x00000005080a7210 */ /* 0x000fe20007fde0ff */
[----:B------:R1:W-:Y:S04]  /*a690*/  STL [R1+0x900], R9 ;  /* 0x0009000901007387 */ /* 0x0003e80000100800 */
[----:B------:R2:W-:Y:S01]  /*a6a0*/  STL [R1+0x99c], R4 ;  /* 0x00099c0401007387 */ /* 0x0005e20000100800 */
[----:B0-----:R-:W-:Y:S01]  /*a6b0*/  IMAD R6, R0, 0x1c, RZ ;  /* 0x0000001c00067824 */ /* 0x001fe200078e02ff */
[----:B-1----:R-:W-:-:S02]  /*a6c0*/  LEA.HI.X.SX32 R9, R7, R2, 0x1, P5 ;  /* 0x0000000207097211 */ /* 0x002fc400028f0eff */
[----:B------:R0:W-:Y:S01]  /*a6d0*/  STL [R1+0x9e0], R10 ;  /* 0x0009e00a01007387 */ /* 0x0001e20000100800 */
[----:B--2---:R-:W-:-:S03]  /*a6e0*/  IMAD R4, R0, 0x9, RZ ;  /* 0x0000000900047824 */ /* 0x004fc600078e02ff */
[----:B------:R1:W-:Y:S01]  /*a6f0*/  STL [R1+0xa2c], R9 ;  /* 0x000a2c0901007387 */ /* 0x0003e20000100800 */
[----:B------:R-:W-:Y:S01]  /*a700*/  IMAD R7, R0, 0xe, RZ ;  /* 0x0000000e00077824 */ /* 0x000fe200078e02ff */
[----:B0-----:R-:W-:Y:S02]  /*a710*/  IADD3 R10, P5, PT, R6, R5, RZ ;  /* 0x00000005060a7210 */ /* 0x001fe40007fbe0ff */
[----:B-1----:R-:W-:-:S03]  /*a720*/  LEA.HI.X.SX32 R9, R4, R2, 0x1, P1 ;  /* 0x0000000204097211 */ /* 0x002fc600008f0eff */
[----:B------:R0:W-:Y:S01]  /*a730*/  STL [R1+0xa50], R10 ;  /* 0x000a500a01007387 */ /* 0x0001e20000100800 */
[----:B------:R-:W-:-:S03]  /*a740*/  IMAD R4, R0, 0x50, RZ ;  /* 0x0000005000047824 */ /* 0x000fc600078e02ff */
[----:B------:R1:W-:Y:S01]  /*a750*/  STL [R1+0xa74], R9 ;  /* 0x000a740901007387 */ /* 0x0003e20000100800 */
[-C--:B0-----:R-:W-:Y:S02]  /*a760*/  IADD3 R10, P1, PT, R7, R5.reuse, RZ ;  /* 0x00000005070a7210 */ /* 0x081fe40007f3e0ff */
[----:B-1----:R-:W-:Y:S01]  /*a770*/  LEA.HI.X.SX32 R9, R3, R2, 0x1, P4 ;  /* 0x0000000203097211 */ /* 0x002fe200020f0eff */
[----:B------:R-:W-:Y:S02]  /*a780*/  IMAD R3, R0, 0x28, RZ ;  /* 0x0000002800037824 */ /* 0x000fe400078e02ff */
[----:B------:R0:W-:Y:S01]  /*a790*/  STL [R1+0xa88], R10 ;  /* 0x000a880a01007387 */ /* 0x0001e20000100800 */
[----:B------:R-:W-:-:S03]  /*a7a0*/  IADD3 R11, P4, PT, R4, R5, RZ ;  /* 0x00000005040b7210 */ /* 0x000fc60007f9e0ff */
[----:B------:R1:W-:Y:S01]  /*a7b0*/  STL [R1+0x73c], R9 ;  /* 0x00073c0901007387 */ /* 0x0003e20000100800 */
[-C--:B0-----:R-:W-:Y:S02]  /*a7c0*/  LEA.HI.X.SX32 R10, R8, R2.reuse, 0x1, P2 ;  /* 0x00000002080a7211 */ /* 0x081fe400010f0eff */
[----:B------:R-:W-:Y:S01]  /*a7d0*/  IADD3 R8, P2, PT, R3, R5, RZ ;  /* 0x0000000503087210 */ /* 0x000fe20007f5e0ff */
[----:B-1----:R-:W-:Y:S01]  /*a7e0*/  IMAD R9, R0, 0x14, RZ ;  /* 0x0000001400097824 */ /* 0x002fe200078e02ff */
[----:B------:R-:W-:Y:S01]  /*a7f0*/  STL [R1+0x980], R11 ;  /* 0x0009800b01007387 */ /* 0x000fe20000100800 */
[----:B------:R-:W-:-:S03]  /*a800*/  LEA.HI.X.SX32 R6, R6, R2, 0x1, P6 ;  /* 0x0000000206067211 */ /* 0x000fc600030f0eff */
[----:B------:R0:W-:Y:S04]  /*a810*/  STL [R1+0x8fc], R10 ;  /* 0x0008fc0a01007387 */ /* 0x0001e80000100800 */
[----:B------:R1:W-:Y:S01]  /*a820*/  STL [R1+0xa20], R8 ;  /* 0x000a200801007387 */ /* 0x0003e20000100800 */
[----:B------:R-:W-:Y:S01]  /*a830*/  LEA.HI.X.SX32 R7, R7, R2, 0x1, P5 ;  /* 0x0000000207077211 */ /* 0x000fe200028f0eff */
[----:B0-----:R-:W-:Y:S01]  /*a840*/  IMAD R10, R0, 0xa, RZ ;  /* 0x0000000a000a7824 */ /* 0x001fe200078e02ff */
[-C--:B-1----:R-:W-:Y:S01]  /*a850*/  IADD3 R8, P6, PT, R9, R5.reuse, RZ ;  /* 0x0000000509087210 */ /* 0x082fe20007fde0ff */
[----:B------:R0:W-:Y:S03]  /*a860*/  STL [R1+0x9dc], R6 ;  /* 0x0009dc0601007387 */ /* 0x0001e60000100800 */
[----:B------:R-:W-:Y:S01]  /*a870*/  IADD3 R11, P5, PT, R10, R5, RZ ;  /* 0x000000050a0b7210 */ /* 0x000fe20007fbe0ff */
[----:B------:R1:W-:Y:S01]  /*a880*/  STL [R1+0xa70], R8 ;  /* 0x000a700801007387 */ /* 0x0003e20000100800 */
[----:B0-----:R-:W-:-:S03]  /*a890*/  IMAD R6, R0, 0x7, RZ ;  /* 0x0000000700067824 */ /* 0x001fc600078e02ff */
[----:B------:R0:W-:Y:S01]  /*a8a0*/  STL [R1+0xa4c], R7 ;  /* 0x000a4c0701007387 */ /* 0x0001e20000100800 */
[----:B-1----:R-:W-:Y:S01]  /*a8b0*/  IMAD R8, R0, 0x60, RZ ;  /* 0x0000006000087824 */ /* 0x002fe200078e02ff */
[-C--:B------:R-:W-:Y:S02]  /*a8c0*/  LEA.HI.X.SX32 R6, R6, R2.reuse, 0x1, P1 ;  /* 0x0000000206067211 */ /* 0x080fe400008f0eff */
[----:B------:R1:W-:Y:S01]  /*a8d0*/  STL [R1+0xa98], R11 ;  /* 0x000a980b01007387 */ /* 0x0003e20000100800 */
[----:B------:R-:W-:Y:S01]  /*a8e0*/  LEA.HI.X.SX32 R4, R4, R2, 0x1, P3 ;  /* 0x0000000204047211 */ /* 0x000fe200018f0eff */
[----:B0-----:R-:W-:Y:S02]  /*a8f0*/  IMAD R7, R0, 0x30, RZ ;  /* 0x0000003000077824 */ /* 0x001fe400078e02ff */
[----:B------:R0:W-:Y:S01]  /*a900*/  STL [R1+0xa84], R6 ;  /* 0x000a840601007387 */ /* 0x0001e20000100800 */
[----:B-1----:R-:W-:-:S05]  /*a910*/  IADD3 R11, P1, PT, R8, R5, RZ ;  /* 0x00000005080b7210 */ /* 0x002fca0007f3e0ff */
[----:B------:R1:W-:Y:S01]  /*a920*/  STL [R1+0x940], R11 ;  /* 0x0009400b01007387 */ /* 0x0003e20000100800 */
[----:B0-----:R-:W-:-:S03]  /*a930*/  IMAD R6, R0, 0x18, RZ ;  /* 0x0000001800067824 */ /* 0x001fc600078e02ff */
[----:B------:R0:W-:Y:S01]  /*a940*/  STL [R1+0x83c], R4 ;  /* 0x00083c0401007387 */ /* 0x0001e20000100800 */
[----:B-1----:R-:W-:Y:S02]  /*a950*/  IADD3 R11, P3, PT, R7, R5, RZ ;  /* 0x00000005070b7210 */ /* 0x002fe40007f7e0ff */
[----:B0-----:R-:W-:-:S03]  /*a960*/  LEA.HI.X.SX32 R4, R3, R2, 0x1, P4 ;  /* 0x0000000203047211 */ /* 0x001fc600020f0eff */
[----:B------:R0:W-:Y:S01]  /*a970*/  STL [R1+0xa00], R11 ;  /* 0x000a000b01007387 */ /* 0x0001e20000100800 */
[-C--:B------:R-:W-:Y:S01]  /*a980*/  IADD3 R12, P4, PT, R6, R5.reuse, RZ ;  /* 0x00000005060c7210 */ /* 0x080fe20007f9e0ff */
[C---:B------:R-:W-:Y:S02]  /*a990*/  IMAD R3, R0.reuse, 0xc, RZ ;  /* 0x0000000c00037824 */ /* 0x040fe400078e02ff */
[----:B------:R1:W-:Y:S01]  /*a9a0*/  STL [R1+0x97c], R4 ;  /* 0x00097c0401007387 */ /* 0x0003e20000100800 */
[----:B0-----:R-:W-:Y:S01]  /*a9b0*/  LEA.HI.X.SX32 R11, R9, R2, 0x1, P2 ;  /* 0x00000002090b7211 */ /* 0x001fe200010f0eff */
[C---:B------:R-:W-:Y:S02]  /*a9c0*/  IMAD R9, R0.reuse, 0x5, RZ ;  /* 0x0000000500097824 */ /* 0x040fe400078e02ff */
[----:B------:R-:W-:Y:S01]  /*a9d0*/  STL [R1+0xa60], R12 ;  /* 0x000a600c01007387 */ /* 0x000fe20000100800 */
[----:B-1----:R-:W-:Y:S01]  /*a9e0*/  IMAD R4, R0, 0x6, RZ ;  /* 0x0000000600047824 */ /* 0x002fe200078e02ff */
[----:B------:R-:W-:-:S02]  /*a9f0*/  IADD3 R13, P2, PT, R3, R5, RZ ;  /* 0x00000005030d7210 */ /* 0x000fc40007f5e0ff */
[----:B------:R0:W-:Y:S04]  /*aa00*/  STL [R1+0xa1c], R11 ;  /* 0x000a1c0b01007387 */ /* 0x0001e80000100800 */
[----:B------:R-:W-:Y:S01]  /*aa10*/  STL [R1+0xa90], R13 ;  /* 0x000a900d01007387 */ /* 0x000fe20000100800 */
[-C--:B0-----:R-:W-:Y:S02]  /*aa20*/  LEA.HI.X.SX32 R11, R10, R2.reuse, 0x1, P6 ;  /* 0x000000020a0b7211 */ /* 0x081fe400030f0eff */
[----:B------:R-:W-:Y:S02]  /*aa30*/  IADD3 R12, P6, PT, R4, R5, RZ ;  /* 0x00000005040c7210 */ /* 0x000fe40007fde0ff */
[-C--:B------:R-:W-:Y:S01]  /*aa40*/  LEA.HI.X.SX32 R10, R9, R2.reuse, 0x1, P5 ;  /* 0x00000002090a7211 */ /* 0x080fe200028f0eff */
[----:B------:R0:W-:Y:S01]  /*aa50*/  STL [R1+0xa6c], R11 ;  /* 0x000a6c0b01007387 */ /* 0x0001e20000100800 */
[----:B------:R-:W-:-:S03]  /*aa60*/  LEA.HI.X.SX32 R9, R8, R2, 0x1, P0 ;  /* 0x0000000208097211 */ /* 0x000fc600000f0eff */
[----:B------:R-:W-:Y:S01]  /*aa70*/  STL [R1+0xaa8], R12 ;  /* 0x000aa80c01007387 */ /* 0x000fe20000100800 */
[----:B------:R-:W-:-:S03]  /*aa80*/  LEA.HI.X.SX32 R8, R7, R2, 0x1, P1 ;  /* 0x0000000207087211 */ /* 0x000fc600008f0eff */
[----:B------:R1:W-:Y:S01]  /*aa90*/  STL [R1+0xa94], R10 ;  /* 0x000a940a01007387 */ /* 0x0003e20000100800 */
[----:B0-----:R-:W-:Y:S02]  /*aaa0*/  LEA R11, P5, R0, R5, 0x7 ;  /* 0x00000005000b7211 */ /* 0x001fe400078a38ff */
[----:B------:R-:W-:-:S03]  /*aab0*/  LEA.HI.X.SX32 R7, R6, R2, 0x1, P3 ;  /* 0x0000000206077211 */ /* 0x000fc600018f0eff */
[----:B------:R-:W-:Y:S01]  /*aac0*/  STL [R1+0x8c0], R11 ;  /* 0x0008c00b01007387 */ /* 0x000fe20000100800 */
[----:B-1----:R-:W-:-:S03]  /*aad0*/  LEA R10, P0, R0, R5, 0x6 ;  /* 0x00000005000a7211 */ /* 0x002fc600078030ff */
[----:B------:R0:W-:Y:S01]  /*aae0*/  STL [R1+0x7bc], R9 ;  /* 0x0007bc0901007387 */ /* 0x0001e20000100800 */
[----:B------:R-:W-:-:S03]  /*aaf0*/  LEA.HI.X.SX32 R6, R3, R2, 0x1, P4 ;  /* 0x0000000203067211 */ /* 0x000fc600020f0eff */
[----:B------:R-:W-:Y:S04]  /*ab00*/  STL [R1+0x9c0], R10 ;  /* 0x0009c00a01007387 */ /* 0x000fe80000100800 */
[----:B------:R1:W-:Y:S01]  /*ab10*/  STL [R1+0x93c], R8 ;  /* 0x00093c0801007387 */ /* 0x0003e20000100800 */
[----:B0-----:R-:W-:-:S05]  /*ab20*/  LEA R9, P1, R0, R5, 0x5 ;  /* 0x0000000500097211 */ /* 0x001fca00078228ff */
[----:B------:R-:W-:Y:S01]  /*ab30*/  STL [R1+0xa40], R9 ;  /* 0x000a400901007387 */ /* 0x000fe20000100800 */
[----:B-1----:R-:W-:-:S03]  /*ab40*/  LEA R8, P3, R0, R5, 0x4 ;  /* 0x0000000500087211 */ /* 0x002fc600078620ff */
[----:B------:R0:W-:Y:S01]  /*ab50*/  STL [R1+0x9fc], R7 ;  /* 0x0009fc0701007387 */ /* 0x0001e20000100800 */
[----:B------:R-:W-:-:S03]  /*ab60*/  IMAD.SHL.U32 R3, R0, 0x2, RZ ;  /* 0x0000000200037824 */ /* 0x000fc600078e00ff */
[----:B------:R1:W-:Y:S04]  /*ab70*/  STL [R1+0xa80], R8 ;  /* 0x000a800801007387 */ /* 0x0003e80000100800 */
[----:B------:R2:W-:Y:S01]  /*ab80*/  STL [R1+0xa5c], R6 ;  /* 0x000a5c0601007387 */ /* 0x0005e20000100800 */
[----:B0-----:R-:W-:Y:S02]  /*ab90*/  LEA R7, P4, R0, R5, 0x3 ;  /* 0x0000000500077211 */ /* 0x001fe400078818ff */
[-C--:B-1----:R-:W-:Y:S01]  /*aba0*/  LEA.HI.X.SX32 R8, R4, R2.reuse, 0x1, P2 ;  /* 0x0000000204087211 */ /* 0x082fe200010f0eff */
[C---:B------:R-:W-:Y:S02]  /*abb0*/  IMAD.SHL.U32 R4, R0.reuse, 0x40, RZ ;  /* 0x0000004000047824 */ /* 0x040fe400078e00ff */
[----:B--2---:R-:W-:Y:S01]  /*abc0*/  IMAD R6, R0, 0x3, RZ ;  /* 0x0000000300067824 */ /* 0x004fe200078e02ff */
[----:B------:R0:W-:Y:S02]  /*abd0*/  STL [R1+0xaa0], R7 ;  /* 0x000aa00701007387 */ /* 0x0001e40000100800 */
[----:B------:R-:W-:-:S02]  /*abe0*/  LEA.HI.X.SX32 R4, R4, R2, 0x1, P5 ;  /* 0x0000000204047211 */ /* 0x000fc400028f0eff */
[----:B------:R-:W-:Y:S01]  /*abf0*/  LEA.HI.X.SX32 R6, R6, R2, 0x1, P6 ;  /* 0x0000000206067211 */ /* 0x000fe200030f0eff */
[----:B------:R-:W-:Y:S01]  /*ac00*/  STL [R1+0xa8c], R8 ;  /* 0x000a8c0801007387 */ /* 0x000fe20000100800 */
[-C--:B0-----:R-:W-:Y:S02]  /*ac10*/  LEA R7, P2, R0, R5.reuse, 0x2 ;  /* 0x0000000500077211 */ /* 0x081fe400078410ff */
[----:B------:R-:W-:-:S03]  /*ac20*/  IADD3 R5, P6, PT, R3, R5, RZ ;  /* 0x0000000503057210 */ /* 0x000fc60007fde0ff */
[----:B------:R0:W-:Y:S04]  /*ac30*/  STL [R1+0xab0], R7 ;  /* 0x000ab00701007387 */ /* 0x0001e80000100800 */
[----:B------:R1:W-:Y:S04]  /*ac40*/  STL [R1+0xaa4], R6 ;  /* 0x000aa40601007387 */ /* 0x0003e80000100800 */
[----:B------:R2:W-:Y:S01]  /*ac50*/  STL [R1+0xab8], R5 ;  /* 0x000ab80501007387 */ /* 0x0005e20000100800 */
[----:B0-----:R-:W-:-:S03]  /*ac60*/  IMAD.SHL.U32 R7, R0, 0x20, RZ ;  /* 0x0000002000077824 */ /* 0x001fc600078e00ff */
[----:B------:R0:W-:Y:S01]  /*ac70*/  STL [R1+0x8bc], R4 ;  /* 0x0008bc0401007387 */ /* 0x0001e20000100800 */
[C---:B-1----:R-:W-:Y:S01]  /*ac80*/  IMAD.SHL.U32 R6, R0.reuse, 0x10, RZ ;  /* 0x0000001000067824 */ /* 0x042fe200078e00ff */
[----:B------:R-:W-:Y:S01]  /*ac90*/  LEA.HI.X.SX32 R7, R7, R2, 0x1, P0 ;  /* 0x0000000207077211 */ /* 0x000fe200000f0eff */
[----:B--2---:R-:W-:-:S03]  /*aca0*/  IMAD.SHL.U32 R5, R0, 0x8, RZ ;  /* 0x0000000800057824 */ /* 0x004fc600078e00ff */
[-C--:B------:R-:W-:Y:S01]  /*acb0*/  LEA.HI.X.SX32 R6, R6, R2.reuse, 0x1, P1 ;  /* 0x0000000206067211 */ /* 0x080fe200008f0eff */
[----:B0-----:R-:W-:Y:S01]  /*acc0*/  IMAD.SHL.U32 R4, R0, 0x4, RZ ;  /* 0x0000000400047824 */ /* 0x001fe200078e00ff */
[-C--:B------:R-:W-:Y:S01]  /*acd0*/  LEA.HI.X.SX32 R5, R5, R2.reuse, 0x1, P3 ;  /* 0x0000000205057211 */ /* 0x080fe200018f0eff */
[----:B------:R0:W-:Y:S01]  /*ace0*/  STL [R1+0x9bc], R7 ;  /* 0x0009bc0701007387 */ /* 0x0001e20000100800 */
[-C--:B------:R-:W-:Y:S02]  /*acf0*/  LEA.HI.X.SX32 R3, R3, R2.reuse, 0x1, P2 ;  /* 0x0000000203037211 */ /* 0x080fe400010f0eff */
[-C--:B------:R-:W-:Y:S01]  /*ad00*/  LEA.HI.X.SX32 R4, R4, R2.reuse, 0x1, P4 ;  /* 0x0000000204047211 */ /* 0x080fe200020f0eff */
[----:B------:R0:W-:Y:S01]  /*ad10*/  STL [R1+0xa3c], R6 ;  /* 0x000a3c0601007387 */ /* 0x0001e20000100800 */
[----:B------:R-:W-:-:S03]  /*ad20*/  LEA.HI.X.SX32 R0, R0, R2, 0x1, P6 ;  /* 0x0000000200007211 */ /* 0x000fc600030f0eff */
[----:B------:R0:W-:Y:S04]  /*ad30*/  STL [R1+0xa7c], R5 ;  /* 0x000a7c0501007387 */ /* 0x0001e80000100800 */
[----:B------:R0:W-:Y:S04]  /*ad40*/  STL [R1+0xa9c], R4 ;  /* 0x000a9c0401007387 */ /* 0x0001e80000100800 */
[----:B------:R0:W-:Y:S04]  /*ad50*/  STL [R1+0xaac], R3 ;  /* 0x000aac0301007387 */ /* 0x0001e80000100800 */
[----:B------:R0:W-:Y:S04]  /*ad60*/  STL [R1+0x4a0], RZ ;  /* 0x0004a0ff01007387 */ /* 0x0001e80000100800 */
[----:B------:R0:W-:Y:S04]  /*ad70*/  STL [R1+0xab4], R0 ;  /* 0x000ab40001007387 */ /* 0x0001e80000100800 */
        /* <DEDUP_REMOVED lines=34> */
[----:B------:R0:W-:Y:S02]  /*afa0*/  STL [R1+0x11c], RZ ;  /* 0x00011cff01007387 */ /* 0x0001e40000100800 */
.L_x_2:
[----:B0----5:R-:W2:Y:S01]  /*afb0*/  LDL R3, [R1+0x6b4] ;  /* 0x0006b40001037983 */ /* 0x021ea20000100800 */
[----:B------:R-:W0:Y:S03]  /*afc0*/  LDC R0, c[0x0][0x3a0] ;  /* 0x0000e800ff007b82 */ /* 0x000e260000000800 */
[----:B--2---:R1:W-:Y:S04]  /*afd0*/  STL [R1+0x2ec4], R3 ;  /* 0x002ec40301007387 */ /* 0x0043e80000100800 */
[----:B------:R-:W2:Y:S04]  /*afe0*/  LDL R2, [R1+0x6b8] ;  /* 0x0006b80001027983 */ /* 0x000ea80000100800 */
[----:B-1----:R-:W0:Y:S04]  /*aff0*/  LDL R3, [R1+0x6bc] ;  /* 0x0006bc0001037983 */ /* 0x002e280000100800 */
        /* <DEDUP_REMOVED lines=42> */
[----:B------:R1:W-:Y:S04]  /*b2a0*/  STL [R1+0x2ec0], R28 ;  /* 0x002ec01c01007387 */ /* 0x0003e80000100800 */
        /* <DEDUP_REMOVED lines=42> */
[----:B------:R-:W-:Y:S01]  /*b550*/  STL [R1+0x2d80], R5 ;  /* 0x002d800501007387 */ /* 0x000fe20000100800 */
[----:B0-----:R-:W-:-:S03]  /*b560*/  IMAD R0, R3, -0x80, R0 ;  /* 0xffffff8003007824 */ /* 0x001fc600078e0200 */
[----:B------:R-:W-:Y:S04]  /*b570*/  STL [R1+0x2d84], R5 ;  /* 0x002d840501007387 */ /* 0x000fe80000100800 */
[----:B------:R-:W-:Y:S04]  /*b580*/  STL [R1+0x2d88], R5 ;  /* 0x002d880501007387 */ /* 0x000fe80000100800 */
[----:B------:R-:W-:Y:S04]  /*b590*/  STL [R1+0x2d8c], R5 ;  /* 0x002d8c0501007387 */ /* 0x000fe80000100800 */
[----:B------:R-:W-:Y:S04]  /*b5a0*/  STL [R1+0x2d90], R5 ;  /* 0x002d900501007387 */ /* 0x000fe80000100800 */
[----:B------:R-:W2:Y:S01]  /*b5b0*/  LDL.LU R3, [R1+0x2ec4] ;  /* 0x002ec40001037983 */ /* 0x000ea20000300800 */
[----:B------:R-:W-:-:S02]  /*b5c0*/  ISETP.GT.AND P0, PT, R0, RZ, PT ;  /* 0x000000ff0000720c */ /* 0x000fc40003f04270 */
[----:B-1----:R-:W-:-:S11]  /*b5d0*/  PRMT R28, RZ, 0x7610, R28 ;  /* 0x00007610ff1c7816 */ /* 0x002fd6000000001c */
[----:B--2---:R-:W2:Y:S01]  /*b5e0*/  @P0 LDG.E.U16 R28, desc[UR10][R2.64] ;  /* 0x0000000a021c0981 */ /* 0x004ea2000c1e1500 */
[----:B------:R-:W-:-:S03]  /*b5f0*/  ISETP.GT.AND P1, PT, R0, 0x1, PT ;  /* 0x000000010000780c */ /* 0x000fc60003f24270 */
[----:B--2---:R0:W-:Y:S04]  /*b600*/  STL [R1+0x64], R28 ;  /* 0x0000641c01007387 */ /* 0x0041e80000100800 */
[----:B0-----:R-:W2:Y:S04]  /*b610*/  LDL.LU R28, [R1+0x2ec0] ;  /* 0x002ec000011c7983 */ /* 0x001ea80000300800 */
[----:B------:R-:W3:Y:S04]  /*b620*/  LDL R2, [R1+0xab4] ;  /* 0x000ab40001027983 */ /* 0x000ee80000100800 */
[----:B------:R-:W3:Y:S01]  /*b630*/  LDL R3, [R1+0xab8] ;  /* 0x000ab80001037983 */ /* 0x000ee20000100800 */
[----:B------:R-:W-:-:S02]  /*b640*/  PRMT R29, RZ, 0x7610, R29 ;  /* 0x00007610ff1d7816 */ /* 0x000fc4000000001d */
[----:B---3--:R-:W-:-:S04]  /*b650*/  @P1 LOP3.LUT R3, R3, R2, RZ, 0x3c, !PT ;  /* 0x0000000203031212 */ /* 0x008fc800078e3cff */
[----:B------:R-:W-:-:S04]  /*b660*/  @P1 LOP3.LUT R2, R3, R2, RZ, 0x3c, !PT ;  /* 0x0000000203021212 */ /* 0x000fc800078e3cff */
[----:B------:R-:W-:-:S05]  /*b670*/  @P1 LOP3.LUT R3, R3, R2, RZ, 0x3c, !PT ;  /* 0x0000000203031212 */ /* 0x000fca00078e3cff */
[----:B------:R-:W3:Y:S01]  /*b680*/  @P1 LDG.E.U16 R29, desc[UR10][R2.64] ;  /* 0x0000000a021d1981 */ /* 0x000ee2000c1e1500 */
[----:B------:R-:W-:-:S03]  /*b690*/  ISETP.GT.AND P2, PT, R0, 0x2, PT ;  /* 0x000000020000780c */ /* 0x000fc60003f44270 */
[----:B---3--:R0:W-:Y:S04]  /*b6a0*/  STL [R1+0x60], R29 ;  /* 0x0000601d01007387 */ /* 0x0081e80000100800 */
[----:B0-----:R-:W3:Y:S04]  /*b6b0*/  LDL.LU R29, [R1+0x2ebc] ;  /* 0x002ebc00011d7983 */ /* 0x001ee80000300800 */
[----:B------:R-:W4:Y:S04]  /*b6c0*/  LDL R2, [R1+0xaac] ;  /* 0x000aac0001027983 */ /* 0x000f280000100800 */
[----:B------:R-:W4:Y:S01]  /*b6d0*/  LDL R3, [R1+0xab0] ;  /* 0x000ab00001037983 */ /* 0x000f220000100800 */
[----:B------:R-:W-:-:S02]  /*b6e0*/  PRMT R26, RZ, 0x7610, R26 ;  /* 0x00007610ff1a7816 */ /* 0x000fc4000000001a */
[----:B----4-:R-:W-:-:S04]  /*b6f0*/  @P2 LOP3.LUT R3, R3, R2, RZ, 0x3c, !PT ;  /* 0x0000000203032212 */ /* 0x010fc800078e3cff */
[----:B------:R-:W-:-:S04]  /*b700*/  @P2 LOP3.LUT R2, R3, R2, RZ, 0x3c, !PT ;  /* 0x0000000203022212 */ /* 0x000fc800078e3cff */
[----:B------:R-:W-:-:S05]  /*b710*/  @P2 LOP3.LUT R3, R3, R2, RZ, 0x3c, !PT ;  /* 0x0000000203032212 */ /* 0x000fca00078e3cff */
[----:B------:R-:W4:Y:S01]  /*b720*/  @P2 LDG.E.U16 R26, desc[UR10][R2.64] ;  /* 0x0000000a021a2981 */ /* 0x000f22000c1e1500 */
[----:B------:R-:W-:-:S03]  /*b730*/  ISETP.GT.AND P3, PT, R0, 0x3, PT ;  /* 0x000000030000780c */ /* 0x000fc60003f64270 */
[----:B----4-:R0:W-:Y:S04]  /*b740*/  STL [R1+0x68], R26 ;  /* 0x0000681a01007387 */ /* 0x0101e80000100800 */
[----:B0-----:R-:W4:Y:S04]  /*b750*/  LDL.LU R26, [R1+0x2eb8] ;  /* 0x002eb800011a7983 */ /* 0x001f280000300800 */
[----:B------:R-:W3:Y:S04]  /*b760*/  LDL R2, [R1+0xaa4] ;  /* 0x000aa40001027983 */ /* 0x000ee80000100800 */
[----:B------:R-:W3:Y:S01]  /*b770*/  LDL R3, [R1+0xaa8] ;  /* 0x000aa80001037983 */ /* 0x000ee20000100800 */
[----:B--2---:R-:W-:-:S02]  /*b780*/  PRMT R28, RZ, 0x7610, R28 ;  /* 0x00007610ff1c7816 */ /* 0x004fc4000000001c */
[----:B---3--:R-:W-:-:S04]  /*b790*/  @P3 LOP3.LUT R3, R3, R2, RZ, 0x3c, !PT ;  /* 0x0000000203033212 */ /* 0x008fc800078e3cff */
[----:B------:R-:W-:-:S04]  /*b7a0*/  @P3 LOP3.LUT R2, R3, R2, RZ, 0x3c, !PT ;  /* 0x0000000203023212 */ /* 0x000fc800078e3cff */
[----:B------:R-:W-:-:S05]  /*b7b0*/  @P3 LOP3.LUT R3, R3, R2, RZ, 0x3c, !PT ;  /* 0x0000000203033212 */ /* 0x000fca00078e3cff */
[----:B------:R-:W2:Y:S01]  /*b7c0*/  @P3 LDG.E.U16 R28, desc[UR10][R2.64] ;  /* 0x0000000a021c3981 */ /* 0x000ea2000c1e1500 */
        /* <DEDUP_REMOVED lines=33> */
[----:B------:R-:W2:Y:S04]  /*b9e0*/  LDL R2, [R1+0xa84] ;  /* 0x000a840001027983 */ /* 0x000ea80000100800 */
[----:B------:R-:W2:Y:S01]  /*b9f0*/  LDL R3, [R1+0xa88] ;  /* 0x000a880001037983 */ /* 0x000ea20000100800 */
[----:B----4-:R-:W-:-:S02]  /*ba00*/  PRMT R26, RZ, 0x7610, R26 ;  /* 0x00007610ff1a7816 */ /* 0x010fc4000000001a */
[----:B--2---:R-:W-:-:S04]  /*ba10*/  @P2 LOP3.LUT R3, R3, R2, RZ, 0x3c, !PT ;  /* 0x0000000203032212 */ /* 0x004fc800078e3cff */
[----:B------:R-:W-:-:S04]  /*ba20*/  @P2 LOP3.LUT R2, R3, R2, RZ, 0x3c, !PT ;  /* 0x0000000203022212 */ /* 0x000fc800078e3cff */
[----:B------:R-:W-:-:S05]  /*ba30*/  @P2 LOP3.LUT R3, R3, R2, RZ, 0x3c, !PT ;  /* 0x0000000203032212 */ /* 0x000fca00078e3cff */
[----:B------:R-:W2:Y:S01]  /*ba40*/  @P2 LDG.E.U16 R26, desc[UR10][R2.64] ;  /* 0x0000000a021a2981 */ /* 0x000ea2000c1e1500 */
[----:B------:R-:W-:-:S03]  /*ba50*/  ISETP.GT.AND P3, PT, R0, 0x8, PT ;  /* 0x000000080000780c */ /* 0x000fc60003f64270 */
[----:B--2---:R0:W-:Y:S04]  /*ba60*/  STL [R1+0x360], R26 ;  /* 0x0003601a01007387 */ /* 0x0041e80000100800 */
[----:B0-----:R-:W2:Y:S04]  /*ba70*/  LDL.LU R26, [R1+0x2ea4] ;  /* 0x002ea400011a7983 */ /* 0x001ea80000300800 */
        /* <DEDUP_REMOVED lines=10> */
[----:B------:R-:W2:Y:S04]  /*bb20*/  LDL R2, [R1+0xa74] ;  /* 0x000a740001027983 */ /* 0x000ea80000100800 */
[----:B------:R-:W2:Y:S01]  /*bb30*/  LDL R3, [R1+0xa78] ;  /* 0x000a780001037983 */ /* 0x000ea20000100800 */
[----:B---3--:R-:W-:-:S02]  /*bb40*/  PRMT R29, RZ, 0x7610, R29 ;  /* 0x00007610ff1d7816 */ /* 0x008fc4000000001d */
[----:B--2---:R-:W-:-:S04]  /*bb50*/  @P4 LOP3.LUT R3, R3, R2, RZ, 0x3c, !PT ;  /* 0x0000000203034212 */ /* 0x004fc800078e3cff */
        /* <DEDUP_REMOVED lines=8> */
[----:B----4-:R-:W-:-:S02]  /*bbe0*/  PRMT R28, RZ, 0x7610, R28 ;  /* 0x00007610ff1c7816 */ /* 0x010fc4000000001c */
        /* <DEDUP_REMOVED lines=9> */
[----:B--2---:R-:W-:-:S02]  /*bc80*/  PRMT R29, RZ, 0x7610, R29 ;  /* 0x00007610ff1d7816 */ /* 0x004fc4000000001d */
[----:B----4-:R-:W-:-:S04]  /*bc90*/  @P0 LOP3.LUT R3, R3, R2, RZ, 0x3c, !PT ;  /* 0x0000000203030212 */ /* 0x010fc800078e3cff */
        /* <DEDUP_REMOVED lines=408> */
[----:B---3--:R-:W-:-:S02]  /*d620*/  PRMT R28, RZ, 0x7610, R28 ;  /* 0x00007610ff1c7816 */ /* 0x008fc4000000001c */
[----:B----4-:R-:W-:-:S04]  /*d630*/  @P2 LOP3.LUT R3, R3, R2, RZ, 0x3c, !PT ;  /* 0x0000000203032212 */ /* 0x010fc800078e3cff */
        /* <DEDUP_REMOVED lines=18> */
[----:B------:R-:W-:-:S02]  /*d760*/  PRMT R27, RZ, 0x7610, R27 ;  /* 0x00007610ff1b7816 */ /* 0x000fc4000000001b */
[----:B--2---:R-:W-:-:S04]  /*d770*/  @P4 LOP3.LUT R3, R3, R2, RZ, 0x3c, !PT ;  /* 0x0000000203034212 */ /* 0x004fc800078e3cff */
[----:B------:R-:W-:-:S04]  /*d780*/  @P4 LOP3.LUT R2, R3, R2, RZ, 0x3c, !PT ;  /* 0x0000000203024212 */ /* 0x000fc800078e3cff */
[----:B------:R-:W-:-:S05]  /*d790*/  @P4 LOP3.LUT R3, R3, R2, RZ, 0x3c, !PT ;  /* 0x0000000203034212 */ /* 0x000fca00078e3cff */
[----:B------:R-:W2:Y:S01]  /*d7a0*/  @P4 LDG.E.U16 R27, desc[UR10][R2.64] ;  /* 0x0000000a021b4981 */ /* 0x000ea2000c1e1500 */
[----:B------:R-:W-:-:S03]  /*d7b0*/  ISETP.GT.AND P1, PT, R0, 0x37, PT ;  /* 0x000000370000780c */ /* 0x000fc60003f24270 */
[----:B--2---:R0:W-:Y:S04]  /*d7c0*/  STL [R1+0x2b4], R27 ;  /* 0x0002b41b01007387 */ /* 0x0041e80000100800 */
[----:B0-----:R-:W2:Y:S04]  /*d7d0*/  LDL.LU R27, [R1+0x2de8] ;  /* 0x002de800011b7983 */ /* 0x001ea80000300800 */
        /* <DEDUP_REMOVED lines=18> */
[----:B--2---:R0:W-:Y:S04]  /*d900*/  STL [R1], R23 ;  /* 0x0000001701007387 */ /* 0x0041e80000100800 */
[----:B0-----:R-:W2:Y:S04]  /*d910*/  LDL.LU R23, [R1+0x2de0] ;  /* 0x002de00001177983 */ /* 0x001ea80000300800 */
[----:B------:R-:W2:Y:S04]  /*d920*/  LDL R2, [R1+0x8f4] ;  /* 0x0008f40001027983 */ /* 0x000ea80000100800 */
[----:B------:R-:W2:Y:S01]  /*d930*/  LDL R3, [R1+0x8f8] ;  /* 0x0008f80001037983 */ /* 0x000ea20000100800 */
[----:B------:R-:W-:-:S02]  /*d940*/  PRMT R29, RZ, 0x7610, R29 ;  /* 0x00007610ff1d7816 */ /* 0x000fc4000000001d */
[----:B--2---:R-:W-:-:S04]  /*d950*/  @P2 LOP3.LUT R3, R3, R2, RZ, 0x3c, !PT ;  /* 0x0000000203032212 */ /* 0x004fc800078e3cff */
[----:B------:R-:W-:-:S04]  /*d960*/  @P2 LOP3.LUT R2, R3, R2, RZ, 0x3c, !PT ;  /* 0x0000000203022212 */ /* 0x000fc800078e3cff */
[----:B------:R-:W-:-:S05]  /*d970*/  @P2 LOP3.LUT R3, R3, R2, RZ, 0x3c, !PT ;  /* 0x0000000203032212 */ /* 0x000fca00078e3cff */
[----:B------:R0:W2:Y:S04]  /*d980*/  @P2 LDG.E.U16 R29, desc[UR10][R2.64] ;  /* 0x0000000a021d2981 */ /* 0x0000a8000c1e1500 */
[----:B------:R-:W0:Y:S04]  /*d990*/  LDL R2, [R1+0x8ec] ;  /* 0x0008ec0001027983 */ /* 0x000e280000100800 */
[----:B------:R-:W0:Y:S01]  /*d9a0*/  LDL R3, [R1+0x8f0] ;  /* 0x0008f00001037983 */ /* 0x000e220000100800 */
[----:B------:R-:W-:Y:S02]  /*d9b0*/  ISETP.GT.AND P3, PT, R0, 0x3a, PT ;  /* 0x0000003a0000780c */ /* 0x000fe40003f64270 */
[----:B------:R-:W-:-:S11]  /*d9c0*/  PRMT R25, RZ, 0x7610, R25 ;  /* 0x00007610ff197816 */ /* 0x000fd60000000019 */
[----:B0-----:R-:W-:-:S04]  /*d9d0*/  @P3 LOP3.LUT R3, R3, R2, RZ, 0x3c, !PT ;  /* 0x0000000203033212 */ /* 0x001fc800078e3cff */
[----:B------:R-:W-:-:S04]  /*d9e0*/  @P3 LOP3.LUT R2, R3, R2, RZ, 0x3c, !PT ;  /* 0x0000000203023212 */ /* 0x000fc800078e3cff */
[----:B------:R-:W-:-:S05]  /*d9f0*/  @P3 LOP3.LUT R3, R3, R2, RZ, 0x3c, !PT ;  /* 0x0000000203033212 */ /* 0x000fca00078e3cff */
[----:B------:R-:W3:Y:S04]  /*da00*/  @P3 LDG.E.U16 R25, desc[UR10][R2.64] ;  /* 0x0000000a02193981 */ /* 0x000ee8000c1e1500 */
[----:B--2---:R-:W-:Y:S01]  /*da10*/  STL [R1+0x2d4c], R29 ;  /* 0x002d4c1d01007387 */ /* 0x004fe20000100800 */
[----:B------:R-:W-:-:S03]  /*da20*/  ISETP.GT.AND P4, PT, R0, 0x3b, PT ;  /* 0x0000003b0000780c */ /* 0x000fc60003f84270 */
[----:B---3--:R0:W-:Y:S04]  /*da30*/  STL [R1+0x4], R25 ;  /* 0x0000041901007387 */ /* 0x0081e80000100800 */
        /* <DEDUP_REMOVED lines=57> */
[----:B------:R-:W2:Y:S04]  /*ddd0*/  @P4 LDG.E.U16 R28, desc[UR10][R2.64] ;  /* 0x0000000a021c4981 */ /* 0x000ea8000c1e1500 */
[----:B------:R-:W3:Y:S04]  /*dde0*/  LDL R2, [R1+0x8b4] ;  /* 0x0008b40001027983 */ /* 0x000ee80000100800 */
[----:B------:R-:W3:Y:S01]  /*ddf0*/  LDL R3, [R1+0x8b8] ;  /* 0x0008b80001037983 */ /* 0x000ee20000100800 */
[----:B------:R-:W-:Y:S02]  /*de00*/  ISETP.GT.AND P1, PT, R0, 0x41, PT ;  /* 0x000000410000780c */ /* 0x000fe40003f24270 */
[----:B----4-:R-:W-:Y:S01]  /*de10*/  PRMT R26, RZ, 0x7610, R26 ;  /* 0x00007610ff1a7816 */ /* 0x010fe2000000001a */
[----:B--2---:R-:W-:Y:S10]  /*de20*/  STL [R1+0x2d58], R28 ;  /* 0x002d581c01007387 */ /* 0x004ff40000100800 */
[----:B---3--:R-:W-:-:S04]  /*de30*/  @P1 LOP3.LUT R3, R3, R2, RZ, 0x3c, !PT ;  /* 0x0000000203031212 */ /* 0x008fc800078e3cff */
[----:B------:R-:W-:-:S04]  /*de40*/  @P1 LOP3.LUT R2, R3, R2, RZ, 0x3c, !PT ;  /* 0x0000000203021212 */ /* 0x000fc800078e3cff */
[----:B------:R-:W-:-:S05]  /*de50*/  @P1 LOP3.LUT R3, R3, R2, RZ, 0x3c, !PT ;  /* 0x0000000203031212 */ /* 0x000fca00078e3cff */
[----:B------:R-:W2:Y:S04]  /*de60*/  @P1 LDG.E.U16 R26, desc[UR10][R2.64] ;  /* 0x0000000a021a1981 */ /* 0x000ea8000c1e1500 */
[----:B------:R-:W3:Y:S04]  /*de70*/  LDL R2, [R1+0x8ac] ;  /* 0x0008ac0001027983 */ /* 0x000ee80000100800 */
[----:B------:R-:W3:Y:S01]  /*de80*/  LDL R3, [R1+0x8b0] ;  /* 0x0008b00001037983 */ /* 0x000ee20000100800 */
[----:B------:R-:W-:Y:S02]  /*de90*/  ISETP.GT.AND P0, PT, R0, 0x42, PT ;  /* 0x000000420000780c */ /* 0x000fe40003f04270 */
[----:B------:R-:W-:Y:S01]  /*dea0*/  PRMT R27, RZ, 0x7610, R27 ;  /* 0x00007610ff1b7816 */ /* 0x000fe2000000001b */
[----:B--2---:R-:W-:Y:S10]  /*deb0*/  STL [R1+0x2d50], R26 ;  /* 0x002d501a01007387 */ /* 0x004ff40000100800 */
[----:B---3--:R-:W-:-:S04]  /*dec0*/  @P0 LOP3.LUT R3, R3, R2, RZ, 0x3c, !PT ;  /* 0x0000000203030212 */ /* 0x008fc800078e3cff */
        /* <DEDUP_REMOVED lines=210> */
[----:B----4-:R-:W-:-:S11]  /*ebf0*/  PRMT R15, RZ, 0x7610, R15 ;  /* 0x00007610ff0f7816 */ /* 0x010fd6000000000f */
[----:B0-----:R-:W-:-:S04]  /*ec00*/  @P1 LOP3.LUT R3, R3, R2, RZ, 0x3c, !PT ;  /* 0x0000000203031212 */ /* 0x001fc800078e3cff */
[----:B------:R-:W-:-:S04]  /*ec10*/  @P1 LOP3.LUT R2, R3, R2, RZ, 0x3c, !PT ;  /* 0x0000000203021212 */ /* 0x000fc800078e3cff */
[----:B------:R-:W-:-:S05]  /*ec20*/  @P1 LOP3.LUT R3, R3, R2, RZ, 0x3c, !PT ;  /* 0x0000000203031212 */ /* 0x000fca00078e3cff */
[----:B------:R0:W4:Y:S04]  /*ec30*/  @P1 LDG.E.U16 R15, desc[UR10][R2.64] ;  /* 0x0000000a020f1981 */ /* 0x000128000c1e1500 */
        /* <DEDUP_REMOVED lines=102> */
[----:B--2---:R-:W-:Y:S04]  /*f2a0*/  STL [R1+0x2d44], R4 ;  /* 0x002d440401007387 */ /* 0x004fe80000100800 */
[----:B------:R-:W-:Y:S01]  /*f2b0*/  STL [R1+0x2d48], R4 ;  /* 0x002d480401007387 */ /* 0x000fe20000100800 */
[----:B------:R-:W-:-:S03]  /*f2c0*/  ISETP.GT.AND P1, PT, R0, 0x57, PT ;  /* 0x000000570000780c */ /* 0x000fc60003f24270 */
[----:B---3--:R0:W-:Y:S04]  /*f2d0*/  STL [R1+0x234], R5 ;  /* 0x0002340501007387 */ /* 0x0081e80000100800 */
[----:B0-----:R-:W2:Y:S04]  /*f2e0*/  LDL.LU R5, [R1+0x2d90] ;  /* 0x002d900001057983 */ /* 0x001ea80000300800 */
        /* <DEDUP_REMOVED lines=56> */
[----:B------:R0:W3:Y:S04]  /*f670*/  @P0 LDG.E.U16 R23, desc[UR10][R2.64] ;  /* 0x0000000a02170981 */ /* 0x0000e8000c1e1500 */
[----:B------:R-:W0:Y:S04]  /*f680*/  LDL R2, [R1+0x7a4] ;  /* 0x0007a40001027983 */ /* 0x000e280000100800 */
[----:B------:R-:W0:Y:S01]  /*f690*/  LDL R3, [R1+0x7a8] ;  /* 0x0007a80001037983 */ /* 0x000e220000100800 */
[----:B------:R-:W-:Y:S02]  /*f6a0*/  ISETP.GT.AND P1, PT, R0, 0x63, PT ;  /* 0x000000630000780c */ /* 0x000fe40003f24270 */
[----:B--2---:R-:W-:-:S11]  /*f6b0*/  PRMT R5, RZ, 0x7610, R5 ;  /* 0x00007610ff057816 */ /* 0x004fd60000000005 */
[----:B0-----:R-:W-:-:S04]  /*f6c0*/  @P1 LOP3.LUT R3, R3, R2, RZ, 0x3c, !PT ;  /* 0x0000000203031212 */ /* 0x001fc800078e3cff */
[----:B------:R-:W-:-:S04]  /*f6d0*/  @P1 LOP3.LUT R2, R3, R2, RZ, 0x3c, !PT ;  /* 0x0000000203021212 */ /* 0x000fc800078e3cff */
[----:B------:R-:W-:-:S05]  /*f6e0*/  @P1 LOP3.LUT R3, R3, R2, RZ, 0x3c, !PT ;  /* 0x0000000203031212 */ /* 0x000fca00078e3cff */
[----:B------:R-:W2:Y:S04]  /*f6f0*/  @P1 LDG.E.U16 R5, desc[UR10][R2.64] ;  /* 0x0000000a02051981 */ /* 0x000ea8000c1e1500 */
[----:B---3--:R0:W-:Y:S04]  /*f700*/  STL [R1+0x108], R23 ;  /* 0x0001081701007387 */ /* 0x0081e80000100800 */
[----:B0-----:R-:W3:Y:S04]  /*f710*/  LDL R23, [R1+0x788] ;  /* 0x0007880001177983 */ /* 0x001ee80000100800 */
[----:B--2---:R0:W-:Y:S04]  /*f720*/  STL [R1+0xf0], R5 ;  /* 0x0000f00501007387 */ /* 0x0041e80000100800 */
[----:B0-----:R-:W2:Y:S04]  /*f730*/  LDL.LU R5, [R1+0x2d78] ;  /* 0x002d780001057983 */ /* 0x001ea80000300800 */
[----:B------:R-:W3:Y:S04]  /*f740*/  LDL R2, [R1+0x79c] ;  /* 0x00079c0001027983 */ /* 0x000ee80000100800 */
[----:B------:R-:W3:Y:S01]  /*f750*/  LDL R3, [R1+0x7a0] ;  /* 0x0007a00001037983 */ /* 0x000ee20000100800 */
[----:B------:R-:W-:-:S02]  /*f760*/  ISETP.GT.AND P0, PT, R0, 0x64, PT ;  /* 0x000000640000780c */ /* 0x000fc40003f04270 */
[----:B--2---:R-:W-:-:S11]  /*f770*/  PRMT R5, RZ, 0x7610, R5 ;  /* 0x00007610ff057816 */ /* 0x004fd60000000005 */
        /* <DEDUP_REMOVED lines=24> */
[C---:B------:R-:W-:Y:S02]  /*f900*/  ISETP.GT.AND P1, PT, R0.reuse, 0x67, PT ;  /* 0x000000670000780c */ /* 0x040fe40003f24270 */
[----:B------:R-:W-:Y:S01]  /*f910*/  PRMT R22, RZ, 0x7610, R22 ;  /* 0x00007610ff167816 */ /* 0x000fe20000000016 */
[----:B--2---:R0:W-:Y:S04]  /*f920*/  STL [R1+0xf8], R5 ;  /* 0x0000f80501007387 */ /* 0x0041e80000100800 */
[----:B0-----:R-:W2:Y:S04]  /*f930*/  LDL.LU R5, [R1+0x2d6c] ;  /* 0x002d6c0001057983 */ /* 0x001ea80000300800 */
[----:B------:R-:W3:Y:S02]  /*f940*/  LDL R3, [R1+0x784] ;  /* 0x0007840001037983 */ /* 0x000ee40000100800 */
[----:B------:R-:W-:Y:S01]  /*f950*/  @P1 IMAD.MOV.U32 R2, RZ, RZ, R23 ;  /* 0x000000ffff021224 */ /* 0x000fe200078e0017 */
[----:B------:R-:W-:Y:S01]  /*f960*/  ISETP.GT.AND P0, PT, R0, 0x6b, PT ;  /* 0x0000006b0000780c */ /* 0x000fe20003f04270 */
[----:B------:R-:W2:Y:S04]  /*f970*/  LDL R23, [R1+0x74c] ;  /* 0x00074c0001177983 */ /* 0x000ea80000100800 */
[----:B---3--:R0:W3:Y:S04]  /*f980*/  @P1 LDG.E.U16 R22, desc[UR10][R2.64] ;  /* 0x0000000a02161981 */ /* 0x0080e8000c1e1500 */
[----:B------:R-:W0:Y:S04]  /*f990*/  LDL R2, [R1+0x764] ;  /* 0x0007640001027983 */ /* 0x000e280000100800 */
[----:B------:R-:W0:Y:S01]  /*f9a0*/  LDL R3, [R1+0x768] ;  /* 0x0007680001037983 */ /* 0x000e220000100800 */
[----:B--2---:R-:W-:-:S02]  /*f9b0*/  PRMT R5, RZ, 0x7610, R5 ;  /* 0x00007610ff057816 */ /* 0x004fc40000000005 */
        /* <DEDUP_REMOVED lines=8> */
[----:B------:R-:W2:Y:S04]  /*fa40*/  LDL R2, [R1+0x75c] ;  /* 0x00075c0001027983 */ /* 0x000ea80000100800 */
[----:B------:R-:W2:Y:S01]  /*fa50*/  LDL R3, [R1+0x760] ;  /* 0x0007600001037983 */ /* 0x000ea20000100800 */
[----:B------:R-:W-:-:S02]  /*fa60*/  ISETP.GT.AND P1, PT, R0, 0x6c, PT ;  /* 0x0000006c0000780c */ /* 0x000fc40003f24270 */
[----:B------:R-:W-:-:S11]  /*fa70*/  PRMT R7, RZ, 0x7610, R7 ;  /* 0x00007610ff077816 */ /* 0x000fd60000000007 */
[----:B--2---:R-:W-:-:S04]  /*fa80*/  @P1 LOP3.LUT R3, R3, R2, RZ, 0x3c, !PT ;  /* 0x0000000203031212 */ /* 0x004fc800078e3cff */
[----:B------:R-:W-:-:S04]  /*fa90*/  @P1 LOP3.LUT R2, R3, R2, RZ, 0x3c, !PT ;  /* 0x0000000203021212 */ /* 0x000fc800078e3cff */
[----:B------:R-:W-:-:S05]  /*faa0*/  @P1 LOP3.LUT R3, R3, R2, RZ, 0x3c, !PT ;  /* 0x0000000203031212 */ /* 0x000fca00078e3cff */
[----:B------:R0:W2:Y:S04]  /*fab0*/  @P1 LDG.E.U16 R7, desc[UR10][R2.64] ;  /* 0x0000000a02071981 */ /* 0x0000a8000c1e1500 */
[----:B------:R-:W0:Y:S04]  /*fac0*/  LDL R2, [R1+0x754] ;  /* 0x0007540001027983 */ /* 0x000e280000100800 */
[----:B------:R-:W0:Y:S01]  /*fad0*/  LDL R3, [R1+0x758] ;  /* 0x0007580001037983 */ /* 0x000e220000100800 */
[C---:B------:R-:W-:Y:S02]  /*fae0*/  ISETP.GT.AND P0, PT, R0.reuse, 0x6d, PT ;  /* 0x0000006d0000780c */ /* 0x040fe40003f04270 */
[----:B------:R-:W-:-:S02]  /*faf0*/  ISETP.GT.AND P1, PT, R0, 0x6e, PT ;  /* 0x0000006e0000780c */ /* 0x000fc40003f24270 */
[----:B------:R-:W-:Y:S02]  /*fb00*/  PRMT R29, RZ, 0x7610, R29 ;  /* 0x00007610ff1d7816 */ /* 0x000fe4000000001d */
[----:B------:R-:W-:-:S07]  /*fb10*/  PRMT R5, RZ, 0x7610, R5 ;  /* 0x00007610ff057816 */ /* 0x000fce0000000005 */
[----:B0-----:R-:W-:-:S04]  /*fb20*/  @P0 LOP3.LUT R3, R3, R2, RZ, 0x3c, !PT ;  /* 0x0000000203030212 */ /* 0x001fc800078e3cff */
[----:B------:R-:W-:-:S04]  /*fb30*/  @P0 LOP3.LUT R2, R3, R2, RZ, 0x3c, !PT ;  /* 0x0000000203020212 */ /* 0x000fc800078e3cff */
[----:B------:R-:W-:-:S05]  /*fb40*/  @P0 LOP3.LUT R3, R3, R2, RZ, 0x3c, !PT ;  /* 0x0000000203030212 */ /* 0x000fca00078e3cff */
[----:B------:R3:W4:Y:S02]  /*fb50*/  @P0 LDG.E.U16 R29, desc[UR10][R2.64] ;  /* 0x0000000a021d0981 */ /* 0x000724000c1e1500 */
[----:B---3--:R-:W-:Y:S02]  /*fb60*/  @P1 IMAD.MOV.U32 R2, RZ, RZ, R22 ;  /* 0x000000ffff021224 */ /* 0x008fe400078e0016 */
[----:B------:R-:W-:-:S05]  /*fb70*/  @P1 IMAD.MOV.U32 R3, RZ, RZ, R23 ;  /* 0x000000ffff031224 */ /* 0x000fca00078e0017 */
[----:B------:R-:W3:Y:S04]  /*fb80*/  @P1 LDG.E.U16 R5, desc[UR10][R2.64] ;  /* 0x0000000a02051981 */ /* 0x000ee8000c1e1500 */
[----:B--2---:R0:W-:Y:S04]  /*fb90*/  STL [R1+0xd8], R7 ;  /* 0x0000d80701007387 */ /* 0x0041e80000100800 */
[----:B0-----:R-:W2:Y:S04]  /*fba0*/  LDL R7, [R1+0x728] ;  /* 0x0007280001077983 */ /* 0x001ea80000100800 */
[----:B----4-:R0:W-:Y:S04]  /*fbb0*/  STL [R1+0xd4], R29 ;  /* 0x0000d41d01007387 */ /* 0x0101e80000100800 */
[----:B------:R-:W4:Y:S04]  /*fbc0*/  LDL R23, [R1+0x714] ;  /* 0x0007140001177983 */ /* 0x000f280000100800 */
[----:B------:R-:W2:Y:S04]  /*fbd0*/  LDL R22, [R1+0x718] ;  /* 0x0007180001167983 */ /* 0x000ea80000100800 */
[----:B0-----:R-:W2:Y:S04]  /*fbe0*/  LDL R29, [R1+0x720] ;  /* 0x00072000011d7983 */ /* 0x001ea80000100800 */
[----:B---3--:R0:W-:Y:S04]  /*fbf0*/  STL [R1+0xe4], R5 ;  /* 0x0000e40501007387 */ /* 0x0081e80000100800 */
[----:B0-----:R-:W3:Y:S04]  /*fc00*/  LDL.LU R5, [R1+0x2d64] ;  /* 0x002d640001057983 */ /* 0x001ee80000300800 */
[----:B------:R-:W2:Y:S04]  /*fc10*/  LDL R2, [R1+0x744] ;  /* 0x0007440001027983 */ /* 0x000ea80000100800 */
[----:B------:R-:W2:Y:S01]  /*fc20*/  LDL R3, [R1+0x748] ;  /* 0x0007480001037983 */ /* 0x000ea20000100800 */
[----:B------:R-:W-:-:S02]  /*fc30*/  ISETP.GT.AND P0, PT, R0, 0x6f, PT ;  /* 0x0000006f0000780c */ /* 0x000fc40003f04270 */
[----:B---3--:R-:W-:-:S11]  /*fc40*/  PRMT R5, RZ, 0x7610, R5 ;  /* 0x00007610ff057816 */ /* 0x008fd60000000005 */
[----:B--2---:R-:W-:-:S04]  /*fc50*/  @P0 LOP3.LUT R3, R3, R2, RZ, 0x3c, !PT ;  /* 0x0000000203030212 */ /* 0x004fc800078e3cff */
[----:B------:R-:W-:-:S04]  /*fc60*/  @P0 LOP3.LUT R2, R3, R2, RZ, 0x3c, !PT ;  /* 0x0000000203020212 */ /* 0x000fc800078e3cff */
[----:B------:R-:W-:-:S05]  /*fc70*/  @P0 LOP3.LUT R3, R3, R2, RZ, 0x3c, !PT ;  /* 0x0000000203030212 */ /* 0x000fca00078e3cff */
[----:B------:R-:W2:Y:S01]  /*fc80*/  @P0 LDG.E.U16 R5, desc[UR10][R2.64] ;  /* 0x0000000a02050981 */ /* 0x000ea2000c1e1500 */
[----:B------:R-:W-:-:S03]  /*fc90*/  ISETP.GT.AND P1, PT, R0, 0x73, PT ;  /* 0x000000730000780c */ /* 0x000fc60003f24270 */
[----:B--2---:R0:W-:Y:S04]  /*fca0*/  STL [R1+0xe0], R5 ;  /* 0x0000e00501007387 */ /* 0x0041e80000100800 */
[----:B0-----:R-:W2:Y:S04]  /*fcb0*/  LDL.LU R5, [R1+0x2d60] ;  /* 0x002d600001057983 */ /* 0x001ea80000300800 */
[----:B------:R-:W3:Y:S02]  /*fcc0*/  LDL R3, [R1+0x724] ;  /* 0x0007240001037983 */ /* 0x000ee40000100800 */
[----:B------:R-:W-:-:S02]  /*fcd0*/  @P1 IMAD.MOV.U32 R2, RZ, RZ, R7 ;  /* 0x000000ffff021224 */ /* 0x000fc400078e0007 */
[----:B------:R-:W4:Y:S01]  /*fce0*/  LDL R7, [R1+0x710] ;  /* 0x0007100001077983 */ /* 0x000f220000100800 */
[----:B--2---:R-:W-:-:S06]  /*fcf0*/  PRMT R5, RZ, 0x7610, R5 ;  /* 0x00007610ff057816 */ /* 0x004fcc0000000005 */
[----:B---3--:R-:W2:Y:S01]  /*fd00*/  @P1 LDG.E.U16 R5, desc[UR10][R2.64] ;  /* 0x0000000a02051981 */ /* 0x008ea2000c1e1500 */
[C---:B------:R-:W-:Y:S02]  /*fd10*/  ISETP.GT.AND P0, PT, R0.reuse, 0x74, PT ;  /* 0x000000740000780c */ /* 0x040fe40003f04270 */
[----:B------:R-:W-:Y:S01]  /*fd20*/  PRMT R26, RZ, 0x7610, R26 ;  /* 0x00007610ff1a7816 */ /* 0x000fe2000000001a */
[----:B--2---:R0:W-:Y:S04]  /*fd30*/  STL [R1+0xc8], R5 ;  /* 0x0000c80501007387 */ /* 0x0041e80000100800 */
[----:B0-----:R-:W2:Y:S04]  /*fd40*/  LDL.LU R5, [R1+0x2d5c] ;  /* 0x002d5c0001057983 */ /* 0x001ea80000300800 */
[----:B------:R-:W3:Y:S02]  /*fd50*/  LDL R3, [R1+0x71c] ;  /* 0x00071c0001037983 */ /* 0x000ee40000100800 */
[----:B------:R-:W-:Y:S01]  /*fd60*/  @P0 IMAD.MOV.U32 R2, RZ, RZ, R29 ;  /* 0x000000ffff020224 */ /* 0x000fe200078e001d */
[----:B------:R-:W-:Y:S01]  /*fd70*/  ISETP.GT.AND P1, PT, R0, 0x75, PT ;  /* 0x000000750000780c */ /* 0x000fe20003f24270 */
[----:B------:R-:W4:Y:S04]  /*fd80*/  LDL R29, [R1+0x6e4] ;  /* 0x0006e400011d7983 */ /* 0x000f280000100800 */
[----:B---3--:R0:W3:Y:S01]  /*fd90*/  @P0 LDG.E.U16 R26, desc[UR10][R2.64] ;  /* 0x0000000a021a0981 */ /* 0x0080e2000c1e1500 */
[----:B--2---:R-:W-:-:S07]  /*fda0*/  PRMT R5, RZ, 0x7610, R5 ;  /* 0x00007610ff057816 */ /* 0x004fce0000000005 */
[----:B0-----:R-:W-:Y:S02]  /*fdb0*/  @P1 IMAD.MOV.U32 R2, RZ, RZ, R22 ;  /* 0x000000ffff021224 */ /* 0x001fe400078e0016 */
[----:B----4-:R-:W-:-:S05]  /*fdc0*/  @P1 IMAD.MOV.U32 R3, RZ, RZ, R23 ;  /* 0x000000ffff031224 */ /* 0x010fca00078e0017 */
[----:B------:R0:W2:Y:S04]  /*fdd0*/  @P1 LDG.E.U16 R5, desc[UR10][R2.64] ;  /* 0x0000000a02051981 */ /* 0x0000a8000c1e1500 */
[----:B---3--:R1:W-:Y:S04]  /*fde0*/  STL [R1+0xc4], R26 ;  /* 0x0000c41a01007387 */ /* 0x0083e80000100800 */
[----:B------:R-:W3:Y:S01]  /*fdf0*/  LDL R3, [R1+0x70c] ;  /* 0x00070c0001037983 */ /* 0x000ee20000100800 */
[----:B------:R-:W-:Y:S02]  /*fe00*/  ISETP.GT.AND P0, PT, R0, 0x76, PT ;  /* 0x000000760000780c */ /* 0x000fe40003f04270 */
[----:B------:R-:W-:Y:S01]  /*fe10*/  PRMT R6, RZ, 0x7610, R6 ;  /* 0x00007610ff067816 */ /* 0x000fe20000000006 */
[----:B------:R-:W4:Y:S04]  /*fe20*/  LDL R23, [R1+0x6dc] ;  /* 0x0006dc0001177983 */ /* 0x000f280000100800 */
[----:B-1----:R-:W4:Y:S04]  /*fe30*/  LDL R26, [R1+0x6e8] ;  /* 0x0006e800011a7983 */ /* 0x002f280000100800 */
[----:B------:R-:W4:Y:S02]  /*fe40*/  LDL R22, [R1+0x6e0] ;  /* 0x0006e00001167983 */ /* 0x000f240000100800 */
[----:B0-----:R-:W-:-:S02]  /*fe50*/  @P0 IMAD.MOV.U32 R2, RZ, RZ, R7 ;  /* 0x000000ffff020224 */ /* 0x001fc400078e0007 */
[----:B--2---:R0:W-:Y:S01]  /*fe60*/  STL [R1+0xc0], R5 ;  /* 0x0000c00501007387 */ /* 0x0041e20000100800 */
[C---:B------:R-:W-:Y:S02]  /*fe70*/  ISETP.GT.AND P1, PT, R0.reuse, 0x77, PT ;  /* 0x000000770000780c */ /* 0x040fe40003f24270 */
[----:B------:R-:W-:Y:S01]  /*fe80*/  PRMT R28, RZ, 0x7610, R28 ;  /* 0x00007610ff1c7816 */ /* 0x000fe2000000001c */
[----:B------:R-:W2:Y:S04]  /*fe90*/  LDL R7, [R1+0x6d4] ;  /* 0x0006d40001077983 */ /* 0x000ea80000100800 */
[----:B---3--:R1:W3:Y:S04]  /*fea0*/  @P0 LDG.E.U16 R6, desc[UR10][R2.64] ;  /* 0x0000000a02060981 */ /* 0x0082e8000c1e1500 */
[----:B------:R-:W1:Y:S04]  /*feb0*/  LDL R2, [R1+0x704] ;  /* 0x0007040001027983 */ /* 0x000e680000100800 */
[----:B------:R-:W1:Y:S01]  /*fec0*/  LDL R3, [R1+0x708] ;  /* 0x0007080001037983 */ /* 0x000e620000100800 */
[----:B------:R-:W-:-:S02]  /*fed0*/  ISETP.GT.AND P0, PT, R0, 0x7b, PT ;  /* 0x0000007b0000780c */ /* 0x000fc40003f04270 */
[----:B------:R-:W-:Y:S02]  /*fee0*/  PRMT R25, RZ, 0x7610, R25 ;  /* 0x00007610ff197816 */ /* 0x000fe40000000019 */
[----:B------:R-:W-:Y:S01]  /*fef0*/  PRMT R9, RZ, 0x7610, R9 ;  /* 0x00007610ff097816 */ /* 0x000fe20000000009 */
[----:B0-----:R-:W0:Y:S01]  /*ff00*/  S2R R5, SR_TID.X ;  /* 0x0000000000057919 */ /* 0x001e220000002100 */
[----:B-1----:R-:W-:-:S04]  /*ff10*/  @P1 LOP3.LUT R3, R3, R2, RZ, 0x3c, !PT ;  /* 0x0000000203031212 */ /* 0x002fc800078e3cff */
[----:B------:R-:W-:-:S04]  /*ff20*/  @P1 LOP3.LUT R2, R3, R2, RZ, 0x3c, !PT ;  /* 0x0000000203021212 */ /* 0x000fc800078e3cff */
[----:B------:R-:W-:-:S05]  /*ff30*/  @P1 LOP3.LUT R3, R3, R2, RZ, 0x3c, !PT ;  /* 0x0000000203031212 */ /* 0x000fca00078e3cff */
[----:B------:R4:W2:Y:S01]  /*ff40*/  @P1 LDG.E.U16 R28, desc[UR10][R2.64] ;  /* 0x0000000a021c1981 */ /* 0x0008a2000c1e1500 */
[----:B------:R-:W-:Y:S01]  /*ff50*/  ISETP.GT.AND P1, PT, R0, 0x7c, PT ;  /* 0x0000007c0000780c */ /* 0x000fe20003f24270 */
[----:B----4-:R-:W-:Y:S02]  /*ff60*/  @P0 IMAD.MOV.U32 R2, RZ, RZ, R26 ;  /* 0x000000ffff020224 */ /* 0x010fe400078e001a */
[----:B------:R-:W-:Y:S01]  /*ff70*/  @P0 IMAD.MOV.U32 R3, RZ, RZ, R29 ;  /* 0x000000ffff030224 */ /* 0x000fe200078e001d */
[----:B---3--:R1:W-:Y:S04]  /*ff80*/  STL [R1+0xd0], R6 ;  /* 0x0000d00601007387 */ /* 0x0083e80000100800 */
[----:B------:R3:W4:Y:S04]  /*ff90*/  @P0 LDG.E.U16 R25, desc[UR10][R2.64] ;  /* 0x0000000a02190981 */ /* 0x000728000c1e1500 */
[----:B-1----:R-:W4:Y:S01]  /*ffa0*/  LDL R6, [R1+0x6d8] ;  /* 0x0006d80001067983 */ /* 0x002f220000100800 */
[----:B---3--:R-:W-:-:S02]  /*ffb0*/  @P1 IMAD.MOV.U32 R2, RZ, RZ, R22 ;  /* 0x000000ffff021224 */ /* 0x008fc400078e0016 */
[----:B------:R-:W-:-:S05]  /*ffc0*/  @P1 IMAD.MOV.U32 R3, RZ, RZ, R23 ;  /* 0x000000ffff031224 */ /* 0x000fca00078e0017 */
[----:B------:R0:W3:Y:S01]  /*ffd0*/  @P1 LDG.E.U16 R9, desc[UR10][R2.64] ;  /* 0x0000000a02091981 */ /* 0x0000e2000c1e1500 */
[C---:B------:R-:W-:Y:S02]  /*ffe0*/  ISETP.GT.AND P1, PT, R0.reuse, 0x7d, PT ;  /* 0x0000007d0000780c */ /* 0x040fe40003f24270 */
[C---:B------:R-:W-:Y:S02]  /*fff0*/  ISETP.GT.AND P2, PT, R0.reuse, 0x7e, PT ;  /* 0x0000007e0000780c */ /* 0x040fe40003f44270 */
[----:B------:R-:W-:Y:S02]  /*10000*/  ISETP.GT.AND P3, PT, R0, 0x7f, PT ;  /* 0x0000007f0000780c */ /* 0x000fe40003f64270 */
[----:B0-----:R-:W-:-:S04]  /*10010*/  LOP3.LUT R2, R5, 0x7f, RZ, 0xc0, !PT ;  /* 0x0000007f05027812 */ /* 0x001fc800078ec0ff */
[----:B------:R-:W-:-:S03]  /*10020*/  ISETP.GE.AND P0, PT, R2, R0, PT ;  /* 0x000000000200720c */ /* 0x000fc60003f06270 */
[----:B--2---:R-:W-:Y:S01]  /*10030*/  @P1 IMAD.MOV.U32 R3, RZ, RZ, R7 ;  /* 0x000000ffff031224 */ /* 0x004fe200078e0007 */
[----:B------:R-:W-:Y:S01]  /*10040*/  PRMT R0, RZ, 0x7610, R0 ;  /* 0x00007610ff007816 */ /* 0x000fe20000000000 */
[----:B------:R0:W-:Y:S04]  /*10050*/  STL [R1+0xcc], R28 ;  /* 0x0000cc1c01007387 */ /* 0x0001e80000100800 */
[----:B0-----:R-:W2:Y:S04]  /*10060*/  LDL.LU R28, [R1+0x2d58] ;  /* 0x002d5800011c7983 */ /* 0x001ea80000300800 */
[----:B----4-:R0:W-:Y:S04]  /*10070*/  STL [R1+0xb8], R25 ;  /* 0x0000b81901007387 */ /* 0x0101e80000100800 */
[----:B------:R-:W4:Y:S01]  /*10080*/  LDL R22, [R1+0x6c8] ;  /* 0x0006c80001167983 */ /* 0x000f220000100800 */
[----:B------:R-:W-:-:S03]  /*10090*/  @P1 IMAD.MOV.U32 R2, RZ, RZ, R6 ;  /* 0x000000ffff021224 */ /* 0x000fc600078e0006 */
[----:B0-----:R-:W2:Y:S04]  /*100a0*/  LDL R25, [R1+0x6c4] ;  /* 0x0006c40001197983 */ /* 0x001ea80000100800 */
[----:B------:R-:W2:Y:S04]  /*100b0*/  LDL.LU R23, [R1+0x64] ;  /* 0x0000640001177983 */ /* 0x000ea80000300800 */
[----:B------:R-:W2:Y:S04]  /*100c0*/  LDL.LU R26, [R1+0x58] ;  /* 0x00005800011a7983 */ /* 0x000ea80000300800 */
[----:B------:R-:W2:Y:S04]  /*100d0*/  LDL.LU R29, [R1+0x3c] ;  /* 0x00003c00011d7983 */ /* 0x000ea80000300800 */
[----:B------:R-:W2:Y:S04]  /*100e0*/  LDL.LU R6, [R1+0x18] ;  /* 0x0000180001067983 */ /* 0x000ea80000300800 */
[----:B------:R-:W2:Y:S04]  /*100f0*/  LDL.LU R7, [R1+0x10] ;  /* 0x0000100001077983 */ /* 0x000ea80000300800 */
[----:B---3--:R0:W-:Y:S04]  /*10100*/  STL [R1+0xb0], R9 ;  /* 0x0000b00901007387 */ /* 0x0081e80000100800 */
[----:B------:R1:W3:Y:S04]  /*10110*/  @P1 LDG.E.U16 R0, desc[UR10][R2.64] ;  /* 0x0000000a02001981 */ /* 0x0002e8000c1e1500 */
[----:B0-----:R-:W2:Y:S04]  /*10120*/  LDL.LU R9, [R1] ;  /* 0x0000000001097983 */ /* 0x001ea80000300800 */
[----:B------:R-:W1:Y:S04]  /*10130*/  LDL R2, [R1+0x6cc] ;  /* 0x0006cc0001027983 */ /* 0x000e680000100800 */
[----:B------:R-:W1:Y:S01]  /*10140*/  LDL R3, [R1+0x6d0] ;  /* 0x0006d00001037983 */ /* 0x000e620000100800 */
[----:B------:R-:W-:-:S02]  /*10150*/  PRMT R27, RZ, 0x7610, R27 ;  /* 0x00007610ff1b7816 */ /* 0x000fc4000000001b */
[----:B------:R-:W-:Y:S01]  /*10160*/  PRMT R11, RZ, 0x7610, R11 ;  /* 0x00007610ff0b7816 */ /* 0x000fe2000000000b */
[----:B------:R-:W0:Y:S01]  /*10170*/  S2UR UR5, SR_CgaCtaId ;  /* 0x00000000000579c3 */ /* 0x000e220000008800 */
[----:B-1----:R-:W-:-:S04]  /*10180*/  @P2 LOP3.LUT R3, R3, R2, RZ, 0x3c, !PT ;  /* 0x0000000203032212 */ /* 0x002fc800078e3cff */
[----:B------:R-:W-:-:S04]  /*10190*/  @P2 LOP3.LUT R2, R3, R2, RZ, 0x3c, !PT ;  /* 0x0000000203022212 */ /* 0x000fc800078e3cff */
[----:B------:R-:W-:-:S05]  /*101a0*/  @P2 LOP3.LUT R3, R3, R2, RZ, 0x3c, !PT ;  /* 0x0000000203032212 */ /* 0x000fca00078e3cff */
[----:B------:R4:W3:Y:S02]  /*101b0*/  @P2 LDG.E.U16 R27, desc[UR10][R2.64] ;  /* 0x0000000a021b2981 */ /* 0x0008e4000c1e1500 */
[----:B----4-:R-:W-:Y:S02]  /*101c0*/  @P3 IMAD.MOV.U32 R2, RZ, RZ, R22 ;  /* 0x000000ffff023224 */ /* 0x010fe400078e0016 */
[----:B--2---:R-:W-:-:S05]  /*101d0*/  @P3 IMAD.MOV.U32 R3, RZ, RZ, R25 ;  /* 0x000000ffff033224 */ /* 0x004fca00078e0019 */
[----:B------:R-:W2:Y:S04]  /*101e0*/  @P3 LDG.E.U16 R11, desc[UR10][R2.64] ;  /* 0x0000000a020b3981 */ /* 0x000ea8000c1e1500 */
[----:B---3--:R-:W-:Y:S04]  /*101f0*/  STL [R1+0x2c94], R0 ;  /* 0x002c940001007387 */ /* 0x008fe80000100800 */
        /* <DEDUP_REMOVED lines=27> */
[----:B------:R-:W-:-:S03]  /*103b0*/  UMOV UR4, 0x400 ;  /* 0x0000040000047882 */ /* 0x000fc60000000000 */
[----:B------:R-:W-:Y:S01]  /*103c0*/  STL [R1+0x2d10], R0 ;  /* 0x002d100001007387 */ /* 0x000fe20000100800 */
[----:B------:R-:W-:-:S03]  /*103d0*/  LOP3.LUT R5, R5, 0x1ff, RZ, 0xc0, !PT ;  /* 0x000001ff05057812 */ /* 0x000fc600078ec0ff */
[----:B------:R-:W-:Y:S01]  /*103e0*/  STL [R1+0x2d14], R0 ;  /* 0x002d140001007387 */ /* 0x000fe20000100800 */
[----:B0-----:R-:W-:-:S03]  /*103f0*/  ULEA UR4, UR5, UR4, 0x18 ;  /* 0x0000000405047291 */ /* 0x001fc6000f8ec0ff */
[----:B------:R-:W-:Y:S04]  /*10400*/  STL [R1+0x2d18], R0 ;  /* 0x002d180001007387 */ /* 0x000fe80000100800 */
[----:B------:R-:W-:Y:S04]  /*10410*/  STL [R1+0x2d1c], R0 ;  /* 0x002d1c0001007387 */ /* 0x000fe80000100800 */
[----:B------:R-:W-:Y:S04]  /*10420*/  STL [R1+0x2d24], R0 ;  /* 0x002d240001007387 */ /* 0x000fe80000100800 */
[----:B------:R-:W3:Y:S01]  /*10430*/  LDL.LU R2, [R1+0x30] ;  /* 0x0000300001027983 */ /* 0x000ee20000300800 */
[----:B------:R-:W-:Y:S01]  /*10440*/  IMAD.SHL.U32 R5, R5, 0x2, RZ ;  /* 0x0000000205057824 */ /* 0x000fe200078e00ff */
[----:B------:R-:W-:Y:S06]  /*10450*/  BAR.SYNC.DEFER_BLOCKING 0x0 ;  /* 0x0000000000007b1d */ /* 0x000fec0000010000 */
[----:B------:R-:W4:Y:S04]  /*10460*/  LDL.LU R3, [R1+0x24] ;  /* 0x0000240001037983 */ /* 0x000f280000300800 */
[----:B------:R-:W-:Y:S04]  /*10470*/  STS.U16 [R5+UR4], R23 ;  /* 0x0000001705007988 */ /* 0x000fe80008000404 */
[----:B------:R-:W-:Y:S04]  /*10480*/  STS.U16 [R5+UR4+0x2000], R26 ;  /* 0x0020001a05007988 */ /* 0x000fe80008000404 */
[----:B------:R-:W-:Y:S04]  /*10490*/  STS.U16 [R5+UR4+0x4000], R29 ;  /* 0x0040001d05007988 */ /* 0x000fe80008000404 */
[----:B--2---:R0:W-:Y:S04]  /*104a0*/  STL [R1+0xb4], R11 ;  /* 0x0000b40b01007387 */ /* 0x0041e80000100800 */
[----:B0-----:R-:W2:Y:S04]  /*104b0*/  LDL.LU R11, [R1+0x60] ;  /* 0x00006000010b7983 */ /* 0x001ea80000300800 */
[----:B------:R-:W2:Y:S04]  /*104c0*/  LDL.LU R22, [R1+0x54] ;  /* 0x0000540001167983 */ /* 0x000ea80000300800 */
[----:B------:R-:W2:Y:S04]  /*104d0*/  LDL.LU R25, [R1+0x38] ;  /* 0x0000380001197983 */ /* 0x000ea80000300800 */
[----:B------:R0:W-:Y:S04]  /*104e0*/  STL [R1+0xbc], R27 ;  /* 0x0000bc1b01007387 */ /* 0x0001e80000100800 */
[----:B0-----:R-:W2:Y:S04]  /*104f0*/  LDL.LU R27, [R1+0x2c] ;  /* 0x00002c00011b7983 */ /* 0x001ea80000300800 */
[----:B------:R-:W2:Y:S04]  /*10500*/  LDL.LU R23, [R1+0x20] ;  /* 0x0000200001177983 */ /* 0x000ea80000300800 */
[----:B------:R-:W2:Y:S04]  /*10510*/  LDL.LU R26, [R1+0x14] ;  /* 0x00001400011a7983 */ /* 0x000ea80000300800 */
[----:B------:R-:W2:Y:S04]  /*10520*/  LDL.LU R29, [R1+0xc] ;  /* 0x00000c00011d7983 */ /* 0x000ea80000300800 */
[----:B------:R-:W-:Y:S04]  /*10530*/  STL [R1+0x2ca0], R28 ;  /* 0x002ca01c01007387 */ /* 0x000fe80000100800 */
[----:B------:R0:W-:Y:S04]  /*10540*/  STS.U16 [R5+UR4+0xa000], R6 ;  /* 0x00a0000605007988 */ /* 0x0001e80008000404 */
[----:B------:R-:W-:Y:S04]  /*10550*/  STL [R1+0x2d20], R28 ;  /* 0x002d201c01007387 */ /* 0x000fe80000100800 */
[----:B------:R-:W-:Y:S04]  /*10560*/  STS.U16 [R5+UR4+0xc000], R7 ;  /* 0x00c0000705007988 */ /* 0x000fe80008000404 */
[----:B0-----:R-:W2:Y:S04]  /*10570*/  LDL.LU R6, [R1+0x68] ;  /* 0x0000680001067983 */ /* 0x001ea80000300800 */
[----:B------:R-:W-:Y:S04]  /*10580*/  STS.U16 [R5+UR4+0xe000], R9 ;  /* 0x00e0000905007988 */ /* 0x000fe80008000404 */
        /* <DEDUP_REMOVED lines=8> */
[----:B---3--:R0:W-:Y:S02]  /*10610*/  STS.U16 [R5+UR4+0x6000], R2 ;  /* 0x0060000205007988 */ /* 0x0081e40008000404 */
[----:B0-----:R-:W-:-:S02]  /*10620*/  LOP3.LUT R2, R5, 0x10, RZ, 0x3c, !PT ;  /* 0x0000001005027812 */ /* 0x001fc400078e3cff */
[----:B----4-:R0:W-:Y:S04]  /*10630*/  STS.U16 [R5+UR4+0x8000], R3 ;  /* 0x0080000305007988 */ /* 0x0101e80008000404 */
[----:B0-----:R-:W3:Y:S04]  /*10640*/  LDL R3, [R1+0xca0] ;  /* 0x000ca00001037983 */ /* 0x001ee80000100800 */
[----:B------:R-:W4:Y:S04]  /*10650*/  LDL.LU R7, [R1+0x50] ;  /* 0x0000500001077983 */ /* 0x000f280000300800 */
[----:B------:R-:W3:Y:S04]  /*10660*/  LDL.LU R9, [R1+0x34] ;  /* 0x0000340001097983 */ /* 0x000ee80000300800 */
[----:B--2---:R0:W-:Y:S04]  /*10670*/  STS.U16 [R2+UR4+0x400], R11 ;  /* 0x0004000b02007988 */ /* 0x0041e80008000404 */
[----:B------:R1:W-:Y:S04]  /*10680*/  STS.U16 [R2+UR4+0x2400], R22 ;  /* 0x0024001602007988 */ /* 0x0003e80008000404 */
[----:B------:R2:W-:Y:S04]  /*10690*/  STS.U16 [R2+UR4+0x4400], R25 ;  /* 0x0044001902007988 */ /* 0x0005e80008000404 */
[----:B0-----:R-:W3:Y:S04]  /*106a0*/  LDL.LU R11, [R1+0x28] ;  /* 0x00002800010b7983 */ /* 0x001ee80000300800 */
[----:B-1----:R-:W3:Y:S04]  /*106b0*/  LDL.LU R22, [R1+0x1c] ;  /* 0x00001c0001167983 */ /* 0x002ee80000300800 */
[----:B--2---:R-:W2:Y:S04]  /*106c0*/  LDL.LU R25, [R1+0x8] ;  /* 0x0000080001197983 */ /* 0x004ea80000300800 */
[----:B------:R0:W-:Y:S04]  /*106d0*/  STS.U16 [R2+UR4+0x6400], R27 ;  /* 0x0064001b02007988 */ /* 0x0001e80008000404 */
[----:B------:R1:W-:Y:S04]  /*106e0*/  STS.U16 [R2+UR4+0x8400], R23 ;  /* 0x0084001702007988 */ /* 0x0003e80008000404 */
[----:B------:R1:W-:Y:S04]  /*106f0*/  STS.U16 [R2+UR4+0xa400], R26 ;  /* 0x00a4001a02007988 */ /* 0x0003e80008000404 */
[----:B0-----:R-:W2:Y:S04]  /*10700*/  LDL.LU R27, [R1+0x4] ;  /* 0x00000400011b7983 */ /* 0x001ea80000300800 */
[----:B-1----:R-:W2:Y:S04]  /*10710*/  LDL.LU R23, [R1+0x2d54] ;  /* 0x002d540001177983 */ /* 0x002ea80000300800 */
[----:B------:R-:W3:Y:S04]  /*10720*/  LDL.LU R26, [R1+0x2d50] ;  /* 0x002d5000011a7983 */ /* 0x000ee80000300800 */
[----:B------:R0:W-:Y:S04]  /*10730*/  STS.U16 [R2+UR4+0xc400], R29 ;  /* 0x00c4001d02007988 */ /* 0x0001e80008000404 */
[----:B0-----:R-:W4:Y:S04]  /*10740*/  LDL.LU R29, [R1+0x2d4c] ;  /* 0x002d4c00011d7983 */ /* 0x001f280000300800 */
[----:B------:R-:W-:Y:S04]  /*10750*/  STS.U16 [R2+UR4+0x14400], R20 ;  /* 0x0144001402007988 */ /* 0x000fe80008000404 */
[----:B------:R-:W-:Y:S04]  /*10760*/  STS.U16 [R2+UR4+0x16400], R18 ;  /* 0x0164001202007988 */ /* 0x000fe80008000404 */
[----:B------:R-:W-:Y:S04]  /*10770*/  STS.U16 [R2+UR4+0x18400], R16 ;  /* 0x0184001002007988 */ /* 0x000fe80008000404 */
[----:B------:R-:W-:Y:S04]  /*10780*/  STS.U16 [R2+UR4+0x1a400], R12 ;  /* 0x01a4000c02007988 */ /* 0x000fe80008000404 */
[----:B------:R-:W-:Y:S04]  /*10790*/  STS.U16 [R2+UR4+0x1c400], R10 ;  /* 0x01c4000a02007988 */ /* 0x000fe80008000404 */
[----:B------:R-:W-:Y:S04]  /*107a0*/  STS.U16 [R2+UR4+0x1e400], R8 ;  /* 0x01e4000802007988 */ /* 0x000fe80008000404 */
[----:B--2---:R-:W-:Y:S04]  /*107b0*/  STS.U16 [R2+UR4+0x12400], R23 ;  /* 0x0124001702007988 */ /* 0x004fe80008000404 */
[----:B---3--:R-:W-:Y:S04]  /*107c0*/  STS.U16 [R2+UR4+0x10400], R26 ;  /* 0x0104001a02007988 */ /* 0x008fe80008000404 */
[----:B----4-:R0:W-:Y:S04]  /*107d0*/  STS.U16 [R2+UR4+0xe400], R29 ;  /* 0x00e4001d02007988 */ /* 0x0101e80008000404 */
[----:B0-----:R-:W2:Y:S01]  /*107e0*/  LDL R2, [R1+0xc98] ;  /* 0x000c980001027983 */ /* 0x001ea20000100800 */
[----:B------:R-:W-:-:S02]  /*107f0*/  PRMT R4, RZ, 0x7610, R4 ;  /* 0x00007610ff047816 */ /* 0x000fc40000000004 */
[----:B--2---:R-:W-:-:S04]  /*10800*/  @!P0 LOP3.LUT R3, R3, R2, RZ, 0x3c, !PT ;  /* 0x0000000203038212 */ /* 0x004fc800078e3cff */
[----:B------:R-:W-:-:S04]  /*10810*/  @!P0 LOP3.LUT R2, R3, R2, RZ, 0x3c, !PT ;  /* 0x0000000203028212 */ /* 0x000fc800078e3cff */
[----:B------:R-:W-:-:S05]  /*10820*/  @!P0 LOP3.LUT R3, R3, R2, RZ, 0x3c, !PT ;  /* 0x0000000203038212 */ /* 0x000fca00078e3cff */
[----:B------:R-:W2:Y:S04]  /*10830*/  @!P0 LDG.E.U16 R4, desc[UR10][R2.64] ;  /* 0x0000000a02048981 */ /* 0x000ea8000c1e1500 */
[----:B--2---:R0:W-:Y:S04]  /*10840*/  STL [R1+0xac], R4 ;  /* 0x0000ac0401007387 */ /* 0x0041e80000100800 */
[----:B0-----:R-:W2:Y:S04]  /*10850*/  LDL.LU R4, [R1+0x2d48] ;  /* 0x002d480001047983 */ /* 0x001ea80000300800 */
[----:B------:R-:W3:Y:S04]  /*10860*/  LDL R2, [R1+0x6c0] ;  /* 0x0006c00001027983 */ /* 0x000ee80000100800 */
[----:B------:R-:W3:Y:S01]  /*10870*/  LDL R3, [R1+0xad0] ;  /* 0x000ad00001037983 */ /* 0x000ee20000100800 */
[----:B--2---:R-:W-:-:S02]  /*10880*/  PRMT R4, RZ, 0x7610, R4 ;  /* 0x00007610ff047816 */ /* 0x004fc40000000004 */
[----:B---3--:R-:W-:-:S04]  /*10890*/  @!P0 LOP3.LUT R3, R3, R2, RZ, 0x3c, !PT ;  /* 0x0000000203038212 */ /* 0x008fc800078e3cff */
[----:B------:R-:W-:-:S04]  /*108a0*/  @!P0 LOP3.LUT R2, R3, R2, RZ, 0x3c, !PT ;  /* 0x0000000203028212 */ /* 0x000fc800078e3cff */
[----:B------:R-:W-:-:S05]  /*108b0*/  @!P0 LOP3.LUT R3, R3, R2, RZ, 0x3c, !PT ;  /* 0x0000000203038212 */ /* 0x000fca00078e3cff */
[----:B------:R-:W2:Y:S04]  /*108c0*/  @!P0 LDG.E.U16 R4, desc[UR10][R2.64] ;  /* 0x0000000a02048981 */ /* 0x000ea8000c1e1500 */
[----:B--2---:R0:W-:Y:S04]  /*108d0*/  STL [R1+0xa8], R4 ;  /* 0x0000a80401007387 */ /* 0x0041e80000100800 */
[----:B0-----:R-:W2:Y:S04]  /*108e0*/  LDL.LU R4, [R1+0x2d44] ;  /* 0x002d440001047983 */ /* 0x001ea80000300800 */
[----:B------:R-:W3:Y:S04]  /*108f0*/  LDL R2, [R1+0xac8] ;  /* 0x000ac80001027983 */ /* 0x000ee80000100800 */
[----:B------:R-:W3:Y:S01]  /*10900*/  LDL R3, [R1+0xba8] ;  /* 0x000ba80001037983 */ /* 0x000ee20000100800 */
[----:B------:R-:W-:-:S02]  /*10910*/  PRMT R5, RZ, 0x7610, R5 ;  /* 0x00007610ff057816 */ /* 0x000fc40000000005 */
[----:B---3--:R-:W-:-:S04]  /*10920*/  @!P0 LOP3.LUT R3, R3, R2, RZ, 0x3c, !PT ;  /* 0x0000000203038212 */ /* 0x008fc800078e3cff */
[----:B------:R-:W-:-:S04]  /*10930*/  @!P0 LOP3.LUT R2, R3, R2, RZ, 0x3c, !PT ;  /* 0x0000000203028212 */ /* 0x000fc800078e3cff */
[----:B------:R-:W-:-:S05]  /*10940*/  @!P0 LOP3.LUT R3, R3, R2, RZ, 0x3c, !PT ;  /* 0x0000000203038212 */ /* 0x000fca00078e3cff */
[----:B------:R-:W3:Y:S04]  /*10950*/  @!P0 LDG.E.U16 R5, desc[UR10][R2.64] ;  /* 0x0000000a02058981 */ /* 0x000ee8000c1e1500 */
[----:B---3--:R0:W-:Y:S04]  /*10960*/  STL [R1+0xa4], R5 ;  /* 0x0000a40501007387 */ /* 0x0081e80000100800 */
[----:B------:R-:W3:Y:S01]  /*10970*/  LDL.LU R3, [R1+0x5c] ;  /* 0x00005c0001037983 */ /* 0x000ee20000300800 */
[----:B0-----:R-:W0:Y:S02]  /*10980*/  S2R R5, SR_TID.X ;  /* 0x0000000000057919 */ /* 0x001e240000002100 */
[----:B0-----:R-:W-:-:S05]  /*10990*/  LOP3.LUT R5, R5, 0x1ff, RZ, 0xc0, !PT ;  /* 0x000001ff05057812 */ /* 0x001fca00078ec0ff */
[----:B------:R-:W-:-:S05]  /*109a0*/  IMAD.SHL.U32 R5, R5, 0x2, RZ ;  /* 0x0000000205057824 */ /* 0x000fca00078e00ff */
[----:B------:R-:W-:-:S05]  /*109b0*/  LOP3.LUT R2, R5, 0x20, RZ, 0x3c, !PT ;  /* 0x0000002005027812 */ /* 0x000fca00078e3cff */
[----:B------:R0:W-:Y:S04]  /*109c0*/  STS.U16 [R2+UR4+0x800], R6 ;  /* 0x0008000602007988 */ /* 0x0001e80008000404 */
[----:B------:R-:W-:Y:S04]  /*109d0*/  STS.U16 [R2+UR4+0x4800], R7 ;  /* 0x0048000702007988 */ /* 0x000fe80008000404 */
[----:B------:R-:W-:Y:S04]  /*109e0*/  STS.U16 [R2+UR4+0x6800], R9 ;  /* 0x0068000902007988 */ /* 0x000fe80008000404 */
[----:B0-----:R-:W4:Y:S04]  /*109f0*/  LDL.LU R6, [R1+0x2d40] ;  /* 0x002d400001067983 */ /* 0x001f280000300800 */
[----:B------:R-:W-:Y:S04]  /*10a00*/  STS.U16 [R2+UR4+0x8800], R11 ;  /* 0x0088000b02007988 */ /* 0x000fe80008000404 */
[----:B------:R-:W-:Y:S04]  /*10a10*/  STS.U16 [R2+UR4+0xa800], R22 ;  /* 0x00a8001602007988 */ /* 0x000fe80008000404 */
[----:B------:R-:W-:Y:S04]  /*10a20*/  STS.U16 [R2+UR4+0xc800], R25 ;  /* 0x00c8001902007988 */ /* 0x000fe80008000404 */
[----:B------:R-:W-:Y:S04]  /*10a30*/  STS.U16 [R2+UR4+0xe800], R27 ;  /* 0x00e8001b02007988 */ /* 0x000fe80008000404 */
[----:B---3--:R0:W-:Y:S04]  /*10a40*/  STS.U16 [R2+UR4+0x2800], R3 ;  /* 0x0028000302007988 */ /* 0x0081e80008000404 */
[----:B0-----:R-:W3:Y:S04]  /*10a50*/  LDL R3, [R1+0xba0] ;  /* 0x000ba00001037983 */ /* 0x001ee80000100800 */
[----:B------:R-:W3:Y:S04]  /*10a60*/  LDL.LU R7, [R1+0x2d3c] ;  /* 0x002d3c0001077983 */ /* 0x000ee80000300800 */
[----:B------:R-:W3:Y:S04]  /*10a70*/  LDL.LU R9, [R1+0x2d38] ;  /* 0x002d380001097983 */ /* 0x000ee80000300800 */
[----:B------:R-:W3:Y:S04]  /*10a80*/  LDL.LU R11, [R1+0x2d34] ;  /* 0x002d3400010b7983 */ /* 0x000ee80000300800 */
[----:B------:R-:W3:Y:S04]  /*10a90*/  LDL.LU R22, [R1+0x2d30] ;  /* 0x002d300001167983 */ /* 0x000ee80000300800 */
[----:B------:R-:W3:Y:S04]  /*10aa0*/  LDL.LU R25, [R1+0x2d2c] ;  /* 0x002d2c0001197983 */ /* 0x000ee80000300800 */
[----:B------:R-:W3:Y:S04]  /*10ab0*/  LDL.LU R27, [R1+0x2d28] ;  /* 0x002d2800011b7983 */ /* 0x000ee80000300800 */
[----:B--2---:R-:W-:Y:S04]  /*10ac0*/  STS.U16 [R2+UR4+0x1e800], R4 ;  /* 0x01e8000402007988 */ /* 0x004fe80008000404 */
[----:B----4-:R-:W-:Y:S04]  /*10ad0*/  STS.U16 [R2+UR4+0x1c800], R6 ;  /* 0x01c8000602007988 */ /* 0x010fe80008000404 */
[----:B---3--:R-:W-:Y:S04]  /*10ae0*/  STS.U16 [R2+UR4+0x1a800], R7 ;  /* 0x01a8000702007988 */ /* 0x008fe80008000404 */
[----:B------:R-:W-:Y:S04]  /*10af0*/  STS.U16 [R2+UR4+0x18800], R9 ;  /* 0x0188000902007988 */ /* 0x000fe80008000404 */
[----:B------:R-:W-:Y:S04]  /*10b00*/  STS.U16 [R2+UR4+0x16800], R11 ;  /* 0x0168000b02007988 */ /* 0x000fe80008000404 */
[----:B------:R-:W-:Y:S04]  /*10b10*/  STS.U16 [R2+UR4+0x14800], R22 ;  /* 0x0148001602007988 */ /* 0x000fe80008000404 */
[----:B------:R-:W-:Y:S04]  /*10b20*/  STS.U16 [R2+UR4+0x12800], R25 ;  /* 0x0128001902007988 */ /* 0x000fe80008000404 */
[----:B------:R0:W-:Y:S04]  /*10b30*/  STS.U16 [R2+UR4+0x10800], R27 ;  /* 0x0108001b02007988 */ /* 0x0001e80008000404 */
        /* <DEDUP_REMOVED lines=16> */
[----:B0-----:R-:W3:Y:S04]  /*10c40*/  LDL.LU R28, [R1+0x2d20] ;  /* 0x002d2000011c7983 */ /* 0x001ee80000300800 */
[----:B------:R-:W4:Y:S04]  /*10c50*/  LDL R2, [R1+0xb84] ;  /* 0x000b840001027983 */ /* 0x000f280000100800 */
[----:B------:R-:W4:Y:S01]  /*10c60*/  LDL R3, [R1+0xb88] ;  /* 0x000b880001037983 */ /* 0x000f220000100800 */
[----:B--2---:R-:W-:-:S02]  /*10c70*/  PRMT R0, RZ, 0x7610, R0 ;  /* 0x00007610ff007816 */ /* 0x004fc40000000000 */
[----:B----4-:R-:W-:-:S04]  /*10c80*/  @!P0 LOP3.LUT R3, R3, R2, RZ, 0x3c, !PT ;  /* 0x0000000203038212 */ /* 0x010fc800078e3cff */
[----:B------:R-:W-:-:S04]  /*10c90*/  @!P0 LOP3.LUT R2, R3, R2, RZ, 0x3c, !PT ;  /* 0x0000000203028212 */ /* 0x000fc800078e3cff */
[----:B------:R-:W-:-:S05]  /*10ca0*/  @!P0 LOP3.LUT R3, R3, R2, RZ, 0x3c, !PT ;  /* 0x0000000203038212 */ /* 0x000fca00078e3cff */
[----:B------:R-:W2:Y:S04]  /*10cb0*/  @!P0 LDG.E.U16 R0, desc[UR10][R2.64] ;  /* 0x0000000a02008981 */ /* 0x000ea8000c1e1500 */
[----:B--2---:R0:W-:Y:S04]  /*10cc0*/  STL [R1+0x98], R0 ;  /* 0x0000980001007387 */ /* 0x0041e80000100800 */
[----:B0-----:R-:W2:Y:S04]  /*10cd0*/  LDL.LU R0, [R1+0x2d1c] ;  /* 0x002d1c0001007983 */ /* 0x001ea80000300800 */
        /* <DEDUP_REMOVED lines=227> */
[----:B------:R-:W-:-:S02]  /*11b10*/  PRMT R4, RZ, 0x7610, R4 ;  /* 0x00007610ff047816 */ /* 0x000fc40000000004 */
[----:B----4-:R-:W-:-:S04]  /*11b20*/  @!P0 LOP3.LUT R3, R3, R2, RZ, 0x3c, !PT ;  /* 0x0000000203038212 */ /* 0x010fc800078e3cff */
[----:B------:R-:W-:-:S04]  /*11b30*/  @!P0 LOP3.LUT R2, R3, R2, RZ, 0x3c, !PT ;  /* 0x0000000203028212 */ /* 0x000fc800078e3cff */
[----:B------:R-:W-:-:S05]  /*11b40*/  @!P0 LOP3.LUT R3, R3, R2, RZ, 0x3c, !PT ;  /* 0x0000000203038212 */ /* 0x000fca00078e3cff */
[----:B------:R0:W4:Y:S04]  /*11b50*/  @!P0 LDG.E.U16 R4, desc[UR10][R2.64] ;  /* 0x0000000a02048981 */ /* 0x000128000c1e1500 */
[----:B------:R-:W0:Y:S04]  /*11b60*/  LDL R2, [R1+0xc90] ;  /* 0x000c900001027983 */ /* 0x000e280000100800 */
[----:B------:R-:W0:Y:S01]  /*11b70*/  LDL R3, [R1+0xca4] ;  /* 0x000ca40001037983 */ /* 0x000e220000100800 */
[----:B--2---:R-:W-:Y:S02]  /*11b80*/  PRMT R0, RZ, 0x7610, R0 ;  /* 0x00007610ff007816 */ /* 0x004fe40000000000 */
[----:B0-----:R-:W-:-:S04]  /*11b90*/  @!P0 LOP3.LUT R3, R3, R2, RZ, 0x3c, !PT ;  /* 0x0000000203038212 */ /* 0x001fc800078e3cff */
[----:B------:R-:W-:-:S04]  /*11ba0*/  @!P0 LOP3.LUT R2, R3, R2, RZ, 0x3c, !PT ;  /* 0x0000000203028212 */ /* 0x000fc800078e3cff */
[----:B------:R-:W-:-:S05]  /*11bb0*/  @!P0 LOP3.LUT R3, R3, R2, RZ, 0x3c, !PT ;  /* 0x0000000203038212 */ /* 0x000fca00078e3cff */
[----:B------:R-:W2:Y:S04]  /*11bc0*/  @!P0 LDG.E.U16 R0, desc[UR10][R2.64] ;  /* 0x0000000a02008981 */ /* 0x000ea8000c1e1500 */
[----:B----4-:R0:W-:Y:S04]  /*11bd0*/  STL [R1+0x20], R4 ;  /* 0x0000200401007387 */ /* 0x0101e80000100800 */
[----:B0-----:R-:W4:Y:S04]  /*11be0*/  LDL R4, [R1+0xb80] ;  /* 0x000b800001047983 */ /* 0x001f280000100800 */
        /* <DEDUP_REMOVED lines=38> */
[----:B------:R-:W3:Y:S01]  /*11e50*/  LDL R3, [R1+0xb7c] ;  /* 0x000b7c0001037983 */ /* 0x000ee20000100800 */
[----:B----4-:R-:W-:Y:S01]  /*11e60*/  @!P0 IMAD.MOV.U32 R2, RZ, RZ, R4 ;  /* 0x000000ffff028224 */ /* 0x010fe200078e0004 */
[----:B------:R-:W-:-:S02]  /*11e70*/  PRMT R28, RZ, 0x7610, R28 ;  /* 0x00007610ff1c7816 */ /* 0x000fc4000000001c */
[----:B------:R-:W4:Y:S01]  /*11e80*/  LDL R4, [R1+0xb2c] ;  /* 0x000b2c0001047983 */ /* 0x000f220000100800 */
[----:B--2---:R-:W-:-:S06]  /*11e90*/  PRMT R0, RZ, 0x7610, R0 ;  /* 0x00007610ff007816 */ /* 0x004fcc0000000000 */
[----:B---3--:R0:W2:Y:S04]  /*11ea0*/  @!P0 LDG.E.U16 R0, desc[UR10][R2.64] ;  /* 0x0000000a02008981 */ /* 0x0080a8000c1e1500 */
[----:B------:R-:W0:Y:S04]  /*11eb0*/  LDL R2, [R1+0xb6c] ;  /* 0x000b6c0001027983 */ /* 0x000e280000100800 */
[----:B------:R-:W0:Y:S02]  /*11ec0*/  LDL R3, [R1+0xb70] ;  /* 0x000b700001037983 */ /* 0x000e240000100800 */
[----:B0-----:R-:W-:-:S04]  /*11ed0*/  @!P0 LOP3.LUT R3, R3, R2, RZ, 0x3c, !PT ;  /* 0x0000000203038212 */ /* 0x001fc800078e3cff */
[----:B------:R-:W-:-:S04]  /*11ee0*/  @!P0 LOP3.LUT R2, R3, R2, RZ, 0x3c, !PT ;  /* 0x0000000203028212 */ /* 0x000fc800078e3cff */
[----:B------:R-:W-:-:S05]  /*11ef0*/  @!P0 LOP3.LUT R3, R3, R2, RZ, 0x3c, !PT ;  /* 0x0000000203038212 */ /* 0x000fca00078e3cff */
[----:B------:R-:W3:Y:S04]  /*11f00*/  @!P0 LDG.E.U16 R28, desc[UR10][R2.64] ;  /* 0x0000000a021c8981 */ /* 0x000ee8000c1e1500 */
[----:B--2---:R0:W-:Y:S04]  /*11f10*/  STL [R1+0x8], R0 ;  /* 0x0000080001007387 */ /* 0x0041e80000100800 */
[----:B0-----:R-:W2:Y:S04]  /*11f20*/  LDL R0, [R1+0xb30] ;  /* 0x000b300001007983 */ /* 0x001ea80000100800 */
[----:B---3--:R0:W-:Y:S04]  /*11f30*/  STL [R1+0x4], R28 ;  /* 0x0000041c01007387 */ /* 0x0081e80000100800 */
[----:B0-----:R-:W3:Y:S04]  /*11f40*/  LDL.LU R28, [R1+0x2ca0] ;  /* 0x002ca000011c7983 */ /* 0x001ee80000300800 */
[----:B------:R-:W2:Y:S04]  /*11f50*/  LDL R2, [R1+0xb5c] ;  /* 0x000b5c0001027983 */ /* 0x000ea80000100800 */
[----:B------:R-:W2:Y:S01]  /*11f60*/  LDL R3, [R1+0xb60] ;  /* 0x000b600001037983 */ /* 0x000ea20000100800 */
[----:B------:R-:W-:-:S02]  /*11f70*/  PRMT R5, RZ, 0x7610, R5 ;  /* 0x00007610ff057816 */ /* 0x000fc40000000005 */
[----:B--2---:R-:W-:-:S04]  /*11f80*/  @!P0 LOP3.LUT R3, R3, R2, RZ, 0x3c, !PT ;  /* 0x0000000203038212 */ /* 0x004fc800078e3cff */
[----:B------:R-:W-:-:S04]  /*11f90*/  @!P0 LOP3.LUT R2, R3, R2, RZ, 0x3c, !PT ;  /* 0x0000000203028212 */ /* 0x000fc800078e3cff */
[----:B------:R-:W-:-:S05]  /*11fa0*/  @!P0 LOP3.LUT R3, R3, R2, RZ, 0x3c, !PT ;  /* 0x0000000203038212 */ /* 0x000fca00078e3cff */
[----:B------:R-:W2:Y:S04]  /*11fb0*/  @!P0 LDG.E.U16 R5, desc[UR10][R2.64] ;  /* 0x0000000a02058981 */ /* 0x000ea8000c1e1500 */
[----:B--2---:R-:W-:Y:S04]  /*11fc0*/  STL [R1], R5 ;  /* 0x0000000501007387 */ /* 0x004fe80000100800 */
[----:B------:R-:W2:Y:S04]  /*11fd0*/  LDL R2, [R1+0xb4c] ;  /* 0x000b4c0001027983 */ /* 0x000ea80000100800 */
[----:B------:R-:W2:Y:S01]  /*11fe0*/  LDL R3, [R1+0xb50] ;  /* 0x000b500001037983 */ /* 0x000ea20000100800 */
[----:B------:R-:W-:-:S02]  /*11ff0*/  PRMT R29, RZ, 0x7610, R29 ;  /* 0x00007610ff1d7816 */ /* 0x000fc4000000001d */
[----:B--2---:R-:W-:-:S04]  /*12000*/  @!P0 LOP3.LUT R3, R3, R2, RZ, 0x3c, !PT ;  /* 0x0000000203038212 */ /* 0x004fc800078e3cff */
[----:B------:R-:W-:-:S04]  /*12010*/  @!P0 LOP3.LUT R2, R3, R2, RZ, 0x3c, !PT ;  /* 0x0000000203028212 */ /* 0x000fc800078e3cff */
[----:B------:R-:W-:-:S05]  /*12020*/  @!P0 LOP3.LUT R3, R3, R2, RZ, 0x3c, !PT ;  /* 0x0000000203038212 */ /* 0x000fca00078e3cff */
[----:B------:R0:W2:Y:S04]  /*12030*/  @!P0 LDG.E.U16 R29, desc[UR10][R2.64] ;  /* 0x0000000a021d8981 */ /* 0x0000a8000c1e1500 */
[----:B------:R-:W0:Y:S04]  /*12040*/  LDL R2, [R1+0xb3c] ;  /* 0x000b3c0001027983 */ /* 0x000e280000100800 */
[----:B------:R-:W0:Y:S01]  /*12050*/  LDL R3, [R1+0xb40] ;  /* 0x000b400001037983 */ /* 0x000e220000100800 */
[----:B---3--:R-:W-:Y:S02]  /*12060*/  PRMT R28, RZ, 0x7610, R28 ;  /* 0x00007610ff1c7816 */ /* 0x008fe4000000001c */
[----:B0-----:R-:W-:-:S04]  /*12070*/  @!P0 LOP3.LUT R3, R3, R2, RZ, 0x3c, !PT ;  /* 0x0000000203038212 */ /* 0x001fc800078e3cff */
[----:B------:R-:W-:-:S04]  /*12080*/  @!P0 LOP3.LUT R2, R3, R2, RZ, 0x3c, !PT ;  /* 0x0000000203028212 */ /* 0x000fc800078e3cff */
[----:B------:R-:W-:-:S05]  /*12090*/  @!P0 LOP3.LUT R3, R3, R2, RZ, 0x3c, !PT ;  /* 0x0000000203038212 */ /* 0x000fca00078e3cff */
[----:B------:R0:W3:Y:S01]  /*120a0*/  @!P0 LDG.E.U16 R28, desc[UR10][R2.64] ;  /* 0x0000000a021c8981 */ /* 0x0000e2000c1e1500 */
[----:B------:R-:W-:-:S03]  /*120b0*/  PRMT R27, RZ, 0x7610, R27 ;  /* 0x00007610ff1b7816 */ /* 0x000fc6000000001b */
[----:B--2---:R1:W-:Y:S01]  /*120c0*/  STL [R1+0x2c20], R29 ;  /* 0x002c201d01007387 */ /* 0x0043e20000100800 */
[----:B0-----:R-:W-:Y:S02]  /*120d0*/  @!P0 IMAD.MOV.U32 R2, RZ, RZ, R0 ;  /* 0x000000ffff028224 */ /* 0x001fe400078e0000 */
[----:B----4-:R-:W-:Y:S01]  /*120e0*/  @!P0 IMAD.MOV.U32 R3, RZ, RZ, R4 ;  /* 0x000000ffff038224 */ /* 0x010fe200078e0004 */
[----:B-1----:R-:W2:Y:S04]  /*120f0*/  LDL R29, [R1+0xb00] ;  /* 0x000b0000011d7983 */ /* 0x002ea80000100800 */
[----:B------:R-:W4:Y:S04]  /*12100*/  @!P0 LDG.E.U16 R27, desc[UR10][R2.64] ;  /* 0x0000000a021b8981 */ /* 0x000f28000c1e1500 */
[----:B---3--:R0:W-:Y:S04]  /*12110*/  STL [R1+0x2c24], R28 ;  /* 0x002c241c01007387 */ /* 0x0081e80000100800 */
[----:B------:R-:W3:Y:S01]  /*12120*/  LDL R3, [R1+0xb1c] ;  /* 0x000b1c0001037983 */ /* 0x000ee20000100800 */
[----:B------:R-:W-:-:S03]  /*12130*/  PRMT R26, RZ, 0x7610, R26 ;  /* 0x00007610ff1a7816 */ /* 0x000fc6000000001a */
[----:B------:R-:W2:Y:S04]  /*12140*/  LDL R4, [R1+0xaec] ;  /* 0x000aec0001047983 */ /* 0x000ea80000100800 */
[----:B0-----:R-:W2:Y:S04]  /*12150*/  LDL R28, [R1+0xb20] ;  /* 0x000b2000011c7983 */ /* 0x001ea80000100800 */
[----:B------:R-:W3:Y:S04]  /*12160*/  LDL R0, [R1+0xaf0] ;  /* 0x000af00001007983 */ /* 0x000ee80000100800 */
[----:B----4-:R0:W-:Y:S01]  /*12170*/  STL [R1+0x2c28], R27 ;  /* 0x002c281b01007387 */ /* 0x0101e20000100800 */
[----:B------:R-:W-:-:S03]  /*12180*/  PRMT R25, RZ, 0x7610, R25 ;  /* 0x00007610ff197816 */ /* 0x000fc60000000019 */
[----:B0-----:R-:W4:Y:S01]  /*12190*/  LDL R27, [R1+0xbbc] ;  /* 0x000bbc00011b7983 */ /* 0x001f220000100800 */
[----:B--2---:R-:W-:-:S03]  /*121a0*/  @!P0 IMAD.MOV.U32 R2, RZ, RZ, R28 ;  /* 0x000000ffff028224 */ /* 0x004fc600078e001c */
[----:B------:R-:W2:Y:S04]  /*121b0*/  LDL R28, [R1+0xae4] ;  /* 0x000ae400011c7983 */ /* 0x000ea80000100800 */
[----:B---3--:R-:W3:Y:S04]  /*121c0*/  @!P0 LDG.E.U16 R26, desc[UR10][R2.64] ;  /* 0x0000000a021a8981 */ /* 0x008ee8000c1e1500 */
[----:B------:R-:W2:Y:S04]  /*121d0*/  LDL R2, [R1+0xb0c] ;  /* 0x000b0c0001027983 */ /* 0x000ea80000100800 */
[----:B------:R-:W2:Y:S04]  /*121e0*/  LDL R3, [R1+0xb10] ;  /* 0x000b100001037983 */ /* 0x000ea80000100800 */
[----:B---3--:R0:W-:Y:S04]  /*121f0*/  STL [R1+0x2c2c], R26 ;  /* 0x002c2c1a01007387 */ /* 0x0081e80000100800 */
[----:B0-----:R-:W3:Y:S01]  /*12200*/  LDL R26, [R1+0xafc] ;  /* 0x000afc00011a7983 */ /* 0x001ee20000100800 */
[----:B--2---:R-:W-:-:S04]  /*12210*/  @!P0 LOP3.LUT R3, R3, R2, RZ, 0x3c, !PT ;  /* 0x0000000203038212 */ /* 0x004fc800078e3cff */
[----:B------:R-:W-:-:S04]  /*12220*/  @!P0 LOP3.LUT R2, R3, R2, RZ, 0x3c, !PT ;  /* 0x0000000203028212 */ /* 0x000fc800078e3cff */
[----:B------:R-:W-:-:S05]  /*12230*/  @!P0 LOP3.LUT R3, R3, R2, RZ, 0x3c, !PT ;  /* 0x0000000203038212 */ /* 0x000fca00078e3cff */
[----:B------:R0:W2:Y:S01]  /*12240*/  @!P0 LDG.E.U16 R25, desc[UR10][R2.64] ;  /* 0x0000000a02198981 */ /* 0x0000a2000c1e1500 */
[----:B------:R-:W-:Y:S01]  /*12250*/  PRMT R24, RZ, 0x7610, R24 ;  /* 0x00007610ff187816 */ /* 0x000fe20000000018 */
[----:B0-----:R-:W-:Y:S01]  /*12260*/  @!P0 IMAD.MOV.U32 R2, RZ, RZ, R29 ;  /* 0x000000ffff028224 */ /* 0x001fe200078e001d */
[----:B------:R-:W-:Y:S01]  /*12270*/  PRMT R23, RZ, 0x7610, R23 ;  /* 0x00007610ff177816 */ /* 0x000fe20000000017 */
[----:B---3--:R-:W-:-:S05]  /*12280*/  @!P0 IMAD.MOV.U32 R3, RZ, RZ, R26 ;  /* 0x000000ffff038224 */ /* 0x008fca00078e001a */
[----:B------:R0:W3:Y:S04]  /*12290*/  @!P0 LDG.E.U16 R24, desc[UR10][R2.64] ;  /* 0x0000000a02188981 */ /* 0x0000e8000c1e1500 */
[----:B--2---:R1:W-:Y:S01]  /*122a0*/  STL [R1+0x2c30], R25 ;  /* 0x002c301901007387 */ /* 0x0043e20000100800 */
[----:B0-----:R-:W-:-:S03]  /*122b0*/  @!P0 IMAD.MOV.U32 R2, RZ, RZ, R0 ;  /* 0x000000ffff028224 */ /* 0x001fc600078e0000 */
[----:B------:R-:W2:Y:S01]  /*122c0*/  LDL R26, [R1+0xadc] ;  /* 0x000adc00011a7983 */ /* 0x000ea20000100800 */
[----:B------:R-:W-:-:S03]  /*122d0*/  @!P0 IMAD.MOV.U32 R3, RZ, RZ, R4 ;  /* 0x000000ffff038224 */ /* 0x000fc600078e0004 */
[----:B-1----:R-:W2:Y:S04]  /*122e0*/  LDL R25, [R1+0xbcc] ;  /* 0x000bcc0001197983 */ /* 0x002ea80000100800 */
[----:B------:R4:W2:Y:S01]  /*122f0*/  @!P0 LDG.E.U16 R23, desc[UR10][R2.64] ;  /* 0x0000000a02178981 */ /* 0x0008a2000c1e1500 */
[----:B------:R-:W-:Y:S02]  /*12300*/  PRMT R22, RZ, 0x7610, R22 ;  /* 0x00007610ff167816 */ /* 0x000fe40000000016 */
[----:B------:R-:W-:Y:S01]  /*12310*/  PRMT R21, RZ, 0x7610, R21 ;  /* 0x00007610ff157816 */ /* 0x000fe20000000015 */
[----:B----4-:R-:W-:Y:S02]  /*12320*/  @!P0 IMAD.MOV.U32 R2, RZ, RZ, R27 ;  /* 0x000000ffff028224 */ /* 0x010fe400078e001b */
[----:B------:R-:W-:-:S05]  /*12330*/  @!P0 IMAD.MOV.U32 R3, RZ, RZ, R28 ;  /* 0x000000ffff038224 */ /* 0x000fca00078e001c */
[----:B------:R2:W4:Y:S04]  /*12340*/  @!P0 LDG.E.U16 R22, desc[UR10][R2.64] ;  /* 0x0000000a02168981 */ /* 0x000528000c1e1500 */
[----:B---3--:R0:W-:Y:S04]  /*12350*/  STL [R1+0x2c34], R24 ;  /* 0x002c341801007387 */ /* 0x0081e80000100800 */
[----:B------:R-:W3:Y:S04]  /*12360*/  LDL R4, [R1+0xad4] ;  /* 0x000ad40001047983 */ /* 0x000ee80000100800 */
[----:B------:R-:W3:Y:S01]  /*12370*/  LDL R0, [R1+0xbdc] ;  /* 0x000bdc0001007983 */ /* 0x000ee20000100800 */
[----:B--2---:R-:W-:-:S02]  /*12380*/  @!P0 IMAD.MOV.U32 R3, RZ, RZ, R26 ;  /* 0x000000ffff038224 */ /* 0x004fc400078e001a */
[----:B------:R-:W-:-:S05]  /*12390*/  @!P0 IMAD.MOV.U32 R2, RZ, RZ, R25 ;  /* 0x000000ffff028224 */ /* 0x000fca00078e0019 */
[----:B------:R3:W2:Y:S04]  /*123a0*/  @!P0 LDG.E.U16 R21, desc[UR10][R2.64] ;  /* 0x0000000a02158981 */ /* 0x0006a8000c1e1500 */
[----:B------:R1:W-:Y:S04]  /*123b0*/  STL [R1+0x2c38], R23 ;  /* 0x002c381701007387 */ /* 0x0003e80000100800 */
[----:B0-----:R-:W2:Y:S04]  /*123c0*/  LDL R24, [R1+0xbb8] ;  /* 0x000bb80001187983 */ /* 0x001ea80000100800 */
[----:B-1----:R-:W2:Y:S01]  /*123d0*/  LDL R23, [R1+0xbec] ;  /* 0x000bec0001177983 */ /* 0x002ea20000100800 */
[----:B------:R-:W-:-:S03]  /*123e0*/  PRMT R20, RZ, 0x7610, R20 ;  /* 0x00007610ff147816 */ /* 0x000fc60000000014 */
[----:B------:R-:W2:Y:S04]  /*123f0*/  LDL.LU R28, [R1+0x340] ;  /* 0x00034000011c7983 */ /* 0x000ea80000300800 */
[----:B----4-:R0:W-:Y:S04]  /*12400*/  STL [R1+0x2c3c], R22 ;  /* 0x002c3c1601007387 */ /* 0x0101e80000100800 */
[----:B------:R-:W4:Y:S04]  /*12410*/  LDL R27, [R1+0xbc8] ;  /* 0x000bc800011b7983 */ /* 0x000f280000100800 */
[----:B0-----:R-:W4:Y:S01]  /*12420*/  LDL R22, [R1+0xbfc] ;  /* 0x000bfc0001167983 */ /* 0x001f220000100800 */
[----:B------:R-:W-:Y:S01]  /*12430*/  PRMT R19, RZ, 0x7610, R19 ;  /* 0x00007610ff137816 */ /* 0x000fe20000000013 */
[----:B---3--:R-:W-:-:S02]  /*12440*/  @!P0 IMAD.MOV.U32 R3, RZ, RZ, R4 ;  /* 0x000000ffff038224 */ /* 0x008fc400078e0004 */
[----:B------:R-:W-:-:S05]  /*12450*/  @!P0 IMAD.MOV.U32 R2, RZ, RZ, R0 ;  /* 0x000000ffff028224 */ /* 0x000fca00078e0000 */
[----:B------:R0:W3:Y:S04]  /*12460*/  @!P0 LDG.E.U16 R20, desc[UR10][R2.64] ;  /* 0x0000000a02148981 */ /* 0x0000e8000c1e1500 */
[----:B--2---:R1:W-:Y:S04]  /*12470*/  STL [R1+0x2c40], R21 ;  /* 0x002c401501007387 */ /* 0x0043e80000100800 */
[----:B------:R-:W2:Y:S04]  /*12480*/  LDL R4, [R1+0xbd8] ;  /* 0x000bd80001047983 */ /* 0x000ea80000100800 */
[----:B------:R-:W2:Y:S01]  /*12490*/  LDL R0, [R1+0xc0c] ;  /* 0x000c0c0001007983 */ /* 0x000ea20000100800 */
[----:B0-----:R-:W-:Y:S01]  /*124a0*/  @!P0 IMAD.MOV.U32 R3, RZ, RZ, R24 ;  /* 0x000000ffff038224 */ /* 0x001fe200078e0018 */
[----:B------:R-:W-:-:S02]  /*124b0*/  PRMT R18, RZ, 0x7610, R18 ;  /* 0x00007610ff127816 */ /* 0x000fc40000000012 */
[----:B------:R-:W2:Y:S01]  /*124c0*/  LDL.LU R25, [R1+0x330] ;  /* 0x0003300001197983 */ /* 0x000ea20000300800 */
[----:B------:R-:W-:-:S05]  /*124d0*/  @!P0 IMAD.MOV.U32 R2, RZ, RZ, R23 ;  /* 0x000000ffff028224 */ /* 0x000fca00078e0017 */
[----:B------:R4:W2:Y:S01]  /*124e0*/  @!P0 LDG.E.U16 R19, desc[UR10][R2.64] ;  /* 0x0000000a02138981 */ /* 0x0008a2000c1e1500 */
[----:B------:R-:W-:Y:S01]  /*124f0*/  PRMT R17, RZ, 0x7610, R17 ;  /* 0x00007610ff117816 */ /* 0x000fe20000000011 */
[----:B----4-:R-:W-:Y:S02]  /*12500*/  @!P0 IMAD.MOV.U32 R3, RZ, RZ, R27 ;  /* 0x000000ffff038224 */ /* 0x010fe400078e001b */
[----:B------:R-:W-:-:S05]  /*12510*/  @!P0 IMAD.MOV.U32 R2, RZ, RZ, R22 ;  /* 0x000000ffff028224 */ /* 0x000fca00078e0016 */
[----:B------:R2:W4:Y:S04]  /*12520*/  @!P0 LDG.E.U16 R18, desc[UR10][R2.64] ;  /* 0x0000000a02128981 */ /* 0x000528000c1e1500 */
[----:B---3--:R0:W-:Y:S04]  /*12530*/  STL [R1+0x2c44], R20 ;  /* 0x002c441401007387 */ /* 0x0081e80000100800 */
[----:B------:R-:W3:Y:S04]  /*12540*/  LDL R24, [R1+0xbe8] ;  /* 0x000be80001187983 */ /* 0x000ee80000100800 */
[----:B------:R-:W3:Y:S04]  /*12550*/  LDL R23, [R1+0xc1c] ;  /* 0x000c1c0001177983 */ /* 0x000ee80000100800 */
[----:B------:R-:W3:Y:S01]  /*12560*/  LDL.LU R26, [R1+0x320] ;  /* 0x00032000011a7983 */ /* 0x000ee20000300800 */
[----:B--2---:R-:W-:-:S02]  /*12570*/  @!P0 IMAD.MOV.U32 R3, RZ, RZ, R4 ;  /* 0x000000ffff038224 */ /* 0x004fc400078e0004 */
[----:B------:R-:W-:-:S05]  /*12580*/  @!P0 IMAD.MOV.U32 R2, RZ, RZ, R0 ;  /* 0x000000ffff028224 */ /* 0x000fca00078e0000 */
[----:B------:R3:W2:Y:S04]  /*12590*/  @!P0 LDG.E.U16 R17, desc[UR10][R2.64] ;  /* 0x0000000a02118981 */ /* 0x0006a8000c1e1500 */
[----:B------:R0:W-:Y:S04]  /*125a0*/  STL [R1+0x2c48], R19 ;  /* 0x002c481301007387 */ /* 0x0001e80000100800 */
[----:B------:R-:W2:Y:S04]  /*125b0*/  LDL R22, [R1+0xbf8] ;  /* 0x000bf80001167983 */ /* 0x000ea80000100800 */
[----:B-1----:R-:W2:Y:S01]  /*125c0*/  LDL R21, [R1+0xc2c] ;  /* 0x000c2c0001157983 */ /* 0x002ea20000100800 */
[----:B------:R-:W-:-:S03]  /*125d0*/  PRMT R16, RZ, 0x7610, R16 ;  /* 0x00007610ff107816 */ /* 0x000fc60000000010 */
[----:B------:R-:W2:Y:S04]  /*125e0*/  LDL.LU R27, [R1+0x30c] ;  /* 0x00030c00011b7983 */ /* 0x000ea80000300800 */
[----:B------:R-:W2:Y:S04]  /*125f0*/  LDL.LU R29, [R1+0x2b8] ;  /* 0x0002b800011d7983 */ /* 0x000ea80000300800 */
[----:B----4-:R1:W-:Y:S01]  /*12600*/  STL [R1+0x2c4c], R18 ;  /* 0x002c4c1201007387 */ /* 0x0103e20000100800 */
[----:B------:R-:W-:-:S03]  /*12610*/  PRMT R15, RZ, 0x7610, R15 ;  /* 0x00007610ff0f7816 */ /* 0x000fc6000000000f */
[----:B------:R-:W4:Y:S01]  /*12620*/  LDL R0, [R1+0xc3c] ;  /* 0x000c3c0001007983 */ /* 0x000f220000100800 */
[----:B---3--:R-:W-:Y:S02]  /*12630*/  @!P0 IMAD.MOV.U32 R3, RZ, RZ, R24 ;  /* 0x000000ffff038224 */ /* 0x008fe400078e0018 */
[----:B------:R-:W-:-:S05]  /*12640*/  @!P0 IMAD.MOV.U32 R2, RZ, RZ, R23 ;  /* 0x000000ffff028224 */ /* 0x000fca00078e0017 */
[----:B------:R3:W4:Y:S04]  /*12650*/  @!P0 LDG.E.U16 R16, desc[UR10][R2.64] ;  /* 0x0000000a02108981 */ /* 0x000728000c1e1500 */
[----:B--2---:R-:W-:Y:S04]  /*12660*/  STL [R1+0x2c50], R17 ;  /* 0x002c501101007387 */ /* 0x004fe80000100800 */
[----:B0-----:R-:W2:Y:S04]  /*12670*/  LDL R20, [R1+0xc08] ;  /* 0x000c080001147983 */ /* 0x001ea80000100800 */
[----:B------:R-:W2:Y:S01]  /*12680*/  LDL R19, [R1+0xc18] ;  /* 0x000c180001137983 */ /* 0x000ea20000100800 */
[----:B---3--:R-:W-:-:S03]  /*12690*/  @!P0 IMAD.MOV.U32 R3, RZ, RZ, R22 ;  /* 0x000000ffff038224 */ /* 0x008fc600078e0016 */
[----:B-1----:R-:W3:Y:S01]  /*126a0*/  LDL R18, [R1+0xc4c] ;  /* 0x000c4c0001127983 */ /* 0x002ee20000100800 */
[----:B------:R-:W-:-:S05]  /*126b0*/  @!P0 IMAD.MOV.U32 R2, RZ, RZ, R21 ;  /* 0x000000ffff028224 */ /* 0x000fca00078e0015 */
[----:B------:R4:W3:Y:S01]  /*126c0*/  @!P0 LDG.E.U16 R15, desc[UR10][R2.64] ;  /* 0x0000000a020f8981 */ /* 0x0008e2000c1e1500 */
[----:B------:R-:W0:Y:S01]  /*126d0*/  S2R R5, SR_TID.X ;  /* 0x0000000000057919 */ /* 0x000e220000002100 */
[----:B------:R-:W-:Y:S01]  /*126e0*/  PRMT R14, RZ, 0x7610, R14 ;  /* 0x00007610ff0e7816 */ /* 0x000fe2000000000e */
[----:B----4-:R-:W-:Y:S01]  /*126f0*/  @!P0 IMAD.MOV.U32 R2, RZ, RZ, R0 ;  /* 0x000000ffff028224 */ /* 0x010fe200078e0000 */
[----:B0-----:R-:W-:-:S05]  /*12700*/  LOP3.LUT R5, R5, 0x1ff, RZ, 0xc0, !PT ;  /* 0x000001ff05057812 */ /* 0x001fca00078ec0ff */
[----:B------:R-:W-:-:S05]  /*12710*/  IMAD.SHL.U32 R5, R5, 0x2, RZ ;  /* 0x0000000205057824 */ /* 0x000fca00078e00ff */
[----:B------:R-:W-:-:S05]  /*12720*/  LOP3.LUT R4, R5, 0x30, RZ, 0x3c, !PT ;  /* 0x0000003005047812 */ /* 0x000fca00078e3cff */
[----:B------:R0:W-:Y:S04]  /*12730*/  STS.U16 [R4+UR4+0xc00], R28 ;  /* 0x000c001c04007988 */ /* 0x0001e80008000404 */
[----:B0-----:R-:W4:Y:S01]  /*12740*/  LDL.LU R28, [R1+0x28c] ;  /* 0x00028c00011c7983 */ /* 0x001f220000300800 */
[----:B------:R-:W-:-:S03]  /*12750*/  PRMT R13, RZ, 0x7610, R13 ;  /* 0x00007610ff0d7816 */ /* 0x000fc6000000000d */
[----:B------:R0:W-:Y:S04]  /*12760*/  STL [R1+0x2c54], R16 ;  /* 0x002c541001007387 */ /* 0x0001e80000100800 */
[----:B------:R-:W4:Y:S04]  /*12770*/  LDL R17, [R1+0xc28] ;  /* 0x000c280001117983 */ /* 0x000f280000100800 */
[----:B0-----:R-:W4:Y:S01]  /*12780*/  LDL R16, [R1+0xc5c] ;  /* 0x000c5c0001107983 */ /* 0x001f220000100800 */
[----:B--2---:R-:W-:-:S05]  /*12790*/  @!P0 IMAD.MOV.U32 R3, RZ, RZ, R20 ;  /* 0x000000ffff038224 */ /* 0x004fca00078e0014 */
[----:B------:R3:W2:Y:S02]  /*127a0*/  @!P0 LDG.E.U16 R14, desc[UR10][R2.64] ;  /* 0x0000000a020e8981 */ /* 0x0006a4000c1e1500 */
[----:B---3--:R-:W-:Y:S02]  /*127b0*/  @!P0 IMAD.MOV.U32 R2, RZ, RZ, R18 ;  /* 0x000000ffff028224 */ /* 0x008fe400078e0012 */
[----:B------:R0:W-:Y:S01]  /*127c0*/  STL [R1+0x2c58], R15 ;  /* 0x002c580f01007387 */ /* 0x0001e20000100800 */
[----:B------:R-:W-:-:S03]  /*127d0*/  @!P0 IMAD.MOV.U32 R3, RZ, RZ, R19 ;  /* 0x000000ffff038224 */ /* 0x000fc600078e0013 */
[----:B------:R-:W3:Y:S04]  /*127e0*/  LDL R0, [R1+0xc6c] ;  /* 0x000c6c0001007983 */ /* 0x000ee80000100800 */
[----:B------:R4:W3:Y:S04]  /*127f0*/  @!P0 LDG.E.U16 R13, desc[UR10][R2.64] ;  /* 0x0000000a020d8981 */ /* 0x0008e8000c1e1500 */
[----:B0-----:R-:W3:Y:S01]  /*12800*/  LDL R15, [R1+0xc38] ;  /* 0x000c3800010f7983 */ /* 0x001ee20000100800 */
[----:B------:R-:W-:Y:S02]  /*12810*/  PRMT R12, RZ, 0x7610, R12 ;  /* 0x00007610ff0c7816 */ /* 0x000fe4000000000c */
[----:B------:R-:W-:Y:S01]  /*12820*/  PRMT R11, RZ, 0x7610, R11 ;  /* 0x00007610ff0b7816 */ /* 0x000fe2000000000b */
[----:B------:R-:W3:Y:S01]  /*12830*/  LDL.LU R21, [R1+0x27c] ;  /* 0x00027c0001157983 */ /* 0x000ee20000300800 */
[----:B----4-:R-:W-:-:S02]  /*12840*/  @!P0 IMAD.MOV.U32 R3, RZ, RZ, R17 ;  /* 0x000000ffff038224 */ /* 0x010fc400078e0011 */
[----:B------:R-:W-:-:S05]  /*12850*/  @!P0 IMAD.MOV.U32 R2, RZ, RZ, R16 ;  /* 0x000000ffff028224 */ /* 0x000fca00078e0010 */
[----:B------:R3:W4:Y:S04]  /*12860*/  @!P0 LDG.E.U16 R12, desc[UR10][R2.64] ;  /* 0x0000000a020c8981 */ /* 0x000728000c1e1500 */
[----:B--2---:R0:W-:Y:S01]  /*12870*/  STL [R1+0x2c5c], R14 ;  /* 0x002c5c0e01007387 */ /* 0x0041e20000100800 */
[----:B---3--:R-:W-:-:S03]  /*12880*/  @!P0 IMAD.MOV.U32 R2, RZ, RZ, R0 ;  /* 0x000000ffff028224 */ /* 0x008fc600078e0000 */
[----:B------:R1:W-:Y:S01]  /*12890*/  STL [R1+0x2c60], R13 ;  /* 0x002c600d01007387 */ /* 0x0003e20000100800 */
[----:B------:R-:W-:-:S03]  /*128a0*/  @!P0 IMAD.MOV.U32 R3, RZ, RZ, R15 ;  /* 0x000000ffff038224 */ /* 0x000fc600078e000f */
[----:B------:R-:W2:Y:S04]  /*128b0*/  LDL.LU R22, [R1+0x26c] ;  /* 0x00026c0001167983 */ /* 0x000ea80000300800 */
[----:B0-----:R-:W3:Y:S04]  /*128c0*/  LDL R14, [R1+0xc48] ;  /* 0x000c4800010e7983 */ /* 0x001ee80000100800 */
[----:B-1----:R-:W2:Y:S04]  /*128d0*/  LDL R13, [R1+0xc7c] ;  /* 0x000c7c00010d7983 */ /* 0x002ea80000100800 */
[----:B------:R3:W2:Y:S04]  /*128e0*/  @!P0 LDG.E.U16 R11, desc[UR10][R2.64] ;  /* 0x0000000a020b8981 */ /* 0x0006a8000c1e1500 */
[----:B------:R0:W-:Y:S04]  /*128f0*/  STS.U16 [R4+UR4+0x8c00], R29 ;  /* 0x008c001d04007988 */ /* 0x0001e80008000404 */
[----:B------:R-:W2:Y:S04]  /*12900*/  LDL.LU R23, [R1+0x258] ;  /* 0x0002580001177983 */ /* 0x000ea80000300800 */
[----:B0-----:R-:W2:Y:S04]  /*12910*/  LDL.LU R29, [R1+0x244] ;  /* 0x00024400011d7983 */ /* 0x001ea80000300800 */
[----:B------:R0:W-:Y:S04]  /*12920*/  STS.U16 [R4+UR4+0x2c00], R25 ;  /* 0x002c001904007988 */ /* 0x0001e80008000404 */
[----:B------:R1:W-:Y:S04]  /*12930*/  STS.U16 [R4+UR4+0x4c00], R26 ;  /* 0x004c001a04007988 */ /* 0x0003e80008000404 */
[----:B------:R0:W-:Y:S04]  /*12940*/  STS.U16 [R4+UR4+0x6c00], R27 ;  /* 0x006c001b04007988 */ /* 0x0001e80008000404 */
[----:B------:R0:W-:Y:S04]  /*12950*/  STS.U16 [R4+UR4+0xac00], R28 ;  /* 0x00ac001c04007988 */ /* 0x0001e80008000404 */
[----:B----4-:R4:W-:Y:S04]  /*12960*/  STL [R1+0x2c64], R12 ;  /* 0x002c640c01007387 */ /* 0x0109e80000100800 */
[----:B------:R-:W2:Y:S04]  /*12970*/  LDL R18, [R1+0xc58] ;  /* 0x000c580001127983 */ /* 0x000ea80000100800 */
[----:B------:R-:W2:Y:S04]  /*12980*/  LDL R17, [R1+0xc8c] ;  /* 0x000c8c0001117983 */ /* 0x000ea80000100800 */
[----:B------:R-:W2:Y:S04]  /*12990*/  LDL R16, [R1+0xc68] ;  /* 0x000c680001107983 */ /* 0x000ea80000100800 */
[----:B------:R-:W2:Y:S04]  /*129a0*/  LDL R15, [R1+0xc9c] ;  /* 0x000c9c00010f7983 */ /* 0x000ea80000100800 */
[----:B------:R-:W2:Y:S04]  /*129b0*/  LDL.LU R24, [R1+0x23c] ;  /* 0x00023c0001187983 */ /* 0x000ea80000300800 */
[----:B0-----:R-:W2:Y:S04]  /*129c0*/  LDL.LU R25, [R1+0x104] ;  /* 0x0001040001197983 */ /* 0x001ea80000300800 */
[----:B-1----:R-:W2:Y:S04]  /*129d0*/  LDL.LU R26, [R1+0xf0] ;  /* 0x0000f000011a7983 */ /* 0x002ea80000300800 */
[----:B------:R-:W2:Y:S04]  /*129e0*/  LDL.LU R27, [R1+0xdc] ;  /* 0x0000dc00011b7983 */ /* 0x000ea80000300800 */
[----:B------:R-:W2:Y:S01]  /*129f0*/  LDL.LU R28, [R1+0xc8] ;  /* 0x0000c800011c7983 */ /* 0x000ea20000300800 */
[----:B---3--:R-:W-:-:S03]  /*12a00*/  @!P0 IMAD.MOV.U32 R3, RZ, RZ, R14 ;  /* 0x000000ffff038224 */ /* 0x008fc600078e000e */
[----:B------:R-:W3:Y:S01]  /*12a10*/  LDL.LU R0, [R1+0xb8] ;  /* 0x0000b80001007983 */ /* 0x000ee20000300800 */
[----:B--2---:R-:W-:-:S03]  /*12a20*/  @!P0 IMAD.MOV.U32 R2, RZ, RZ, R13 ;  /* 0x000000ffff028224 */ /* 0x004fc600078e000d */
[----:B------:R0:W-:Y:S04]  /*12a30*/  STL [R1+0x2c68], R11 ;  /* 0x002c680b01007387 */ /* 0x0001e80000100800 */
[----:B------:R-:W2:Y:S04]  /*12a40*/  LDL R14, [R1+0xc78] ;  /* 0x000c7800010e7983 */ /* 0x000ea80000100800 */
[----:B------:R-:W3:Y:S04]  /*12a50*/  LDL R13, [R1+0xcb0] ;  /* 0x000cb000010d7983 */ /* 0x000ee80000100800 */
[----:B----4-:R-:W4:Y:S04]  /*12a60*/  LDL R12, [R1+0xc88] ;  /* 0x000c8800010c7983 */ /* 0x010f280000100800 */
[----:B0-----:R-:W4:Y:S01]  /*12a70*/  LDL R11, [R1+0xca8] ;  /* 0x000ca800010b7983 */ /* 0x001f220000100800 */
[----:B------:R-:W-:-:S02]  /*12a80*/  PRMT R10, RZ, 0x7610, R10 ;  /* 0x00007610ff0a7816 */ /* 0x000fc4000000000a */
[----:B------:R-:W-:-:S04]  /*12a90*/  PRMT R9, RZ, 0x7610, R9 ;  /* 0x00007610ff097816 */ /* 0x000fc80000000009 */
[----:B------:R0:W4:Y:S01]  /*12aa0*/  @!P0 LDG.E.U16 R10, desc[UR10][R2.64] ;  /* 0x0000000a020a8981 */ /* 0x000122000c1e1500 */
[----:B------:R-:W-:Y:S02]  /*12ab0*/  PRMT R8, RZ, 0x7610, R8 ;  /* 0x00007610ff087816 */ /* 0x000fe40000000008 */
[----:B------:R-:W-:Y:S02]  /*12ac0*/  PRMT R7, RZ, 0x7610, R7 ;  /* 0x00007610ff077816 */ /* 0x000fe40000000007 */
[----:B------:R-:W-:Y:S01]  /*12ad0*/  PRMT R6, RZ, 0x7610, R6 ;  /* 0x00007610ff067816 */ /* 0x000fe20000000006 */
[----:B0-----:R-:W-:Y:S02]  /*12ae0*/  @!P0 IMAD.MOV.U32 R3, RZ, RZ, R18 ;  /* 0x000000ffff038224 */ /* 0x001fe400078e0012 */
[----:B------:R-:W-:-:S05]  /*12af0*/  @!P0 IMAD.MOV.U32 R2, RZ, RZ, R17 ;  /* 0x000000ffff028224 */ /* 0x000fca00078e0011 */
[----:B------:R0:W4:Y:S02]  /*12b00*/  @!P0 LDG.E.U16 R9, desc[UR10][R2.64] ;  /* 0x0000000a02098981 */ /* 0x000124000c1e1500 */
[----:B0-----:R-:W-:Y:S02]  /*12b10*/  @!P0 IMAD.MOV.U32 R2, RZ, RZ, R15 ;  /* 0x000000ffff028224 */ /* 0x001fe400078e000f */
[----:B------:R-:W-:-:S05]  /*12b20*/  @!P0 IMAD.MOV.U32 R3, RZ, RZ, R16 ;  /* 0x000000ffff038224 */ /* 0x000fca00078e0010 */
[----:B------:R2:W4:Y:S02]  /*12b30*/  @!P0 LDG.E.U16 R8, desc[UR10][R2.64] ;  /* 0x0000000a02088981 */ /* 0x000524000c1e1500 */
[----:B--2---:R-:W-:Y:S02]  /*12b40*/  @!P0 IMAD.MOV.U32 R3, RZ, RZ, R14 ;  /* 0x000000ffff038224 */ /* 0x004fe400078e000e */
[----:B---3--:R-:W-:-:S05]  /*12b50*/  @!P0 IMAD.MOV.U32 R2, RZ, RZ, R13 ;  /* 0x000000ffff028224 */ /* 0x008fca00078e000d */
[----:B------:R4:W2:Y:S02]  /*12b60*/  @!P0 LDG.E.U16 R7, desc[UR10][R2.64] ;  /* 0x0000000a02078981 */ /* 0x0008a4000c1e1500 */
[----:B----4-:R-:W-:Y:S02]  /*12b70*/  @!P0 IMAD.MOV.U32 R2, RZ, RZ, R11 ;  /* 0x000000ffff028224 */ /* 0x010fe400078e000b */
[----:B------:R-:W-:-:S05]  /*12b80*/  @!P0 IMAD.MOV.U32 R3, RZ, RZ, R12 ;  /* 0x000000ffff038224 */ /* 0x000fca00078e000c */
[----:B------:R-:W3:Y:S04]  /*12b90*/  @!P0 LDG.E.U16 R6, desc[UR10][R2.64] ;  /* 0x0000000a02068981 */ /* 0x000ee8000c1e1500 */
[----:B------:R-:W-:Y:S04]  /*12ba0*/  STL [R1+0x2c6c], R10 ;  /* 0x002c6c0a01007387 */ /* 0x000fe80000100800 */
[----:B------:R0:W-:Y:S04]  /*12bb0*/  STS.U16 [R4+UR4+0x12c00], R29 ;  /* 0x012c001d04007988 */ /* 0x0001e80008000404 */
[----:B------:R1:W-:Y:S04]  /*12bc0*/  STS.U16 [R4+UR4+0x1ec00], R0 ;  /* 0x01ec000004007988 */ /* 0x0003e80008000404 */
[----:B------:R-:W-:Y:S04]  /*12bd0*/  STL [R1+0x2c70], R9 ;  /* 0x002c700901007387 */ /* 0x000fe80000100800 */
[----:B------:R-:W-:Y:S04]  /*12be0*/  STL [R1+0x2c74], R8 ;  /* 0x002c740801007387 */ /* 0x000fe80000100800 */
[----:B0-----:R-:W4:Y:S04]  /*12bf0*/  LDL.LU R29, [R1+0x364] ;  /* 0x00036400011d7983 */ /* 0x001f280000300800 */
[----:B--2---:R-:W-:Y:S04]  /*12c00*/  STL [R1+0x2c78], R7 ;  /* 0x002c780701007387 */ /* 0x004fe80000100800 */
[----:B---3--:R-:W-:Y:S04]  /*12c10*/  STL [R1+0x2c7c], R6 ;  /* 0x002c7c0601007387 */ /* 0x008fe80000100800 */
[----:B-1----:R-:W2:Y:S04]  /*12c20*/  LDL.LU R0, [R1+0x324] ;  /* 0x0003240001007983 */ /* 0x002ea80000300800 */
[----:B--2---:R0:W-:Y:S04]  /*12c30*/  STL [R1+0x2c98], R0 ;  /* 0x002c980001007387 */ /* 0x0041e80000100800 */
[----:B0-----:R-:W2:Y:S04]  /*12c40*/  LDL.LU R0, [R1+0x338] ;  /* 0x0003380001007983 */ /* 0x001ea80000300800 */
[----:B------:R-:W-:Y:S04]  /*12c50*/  STS.U16 [R4+UR4+0xcc00], R21 ;  /* 0x00cc001504007988 */ /* 0x000fe80008000404 */
[----:B------:R-:W-:Y:S04]  /*12c60*/  STS.U16 [R4+UR4+0xec00], R22 ;  /* 0x00ec001604007988 */ /* 0x000fe80008000404 */
[----:B------:R-:W-:Y:S04]  /*12c70*/  STS.U16 [R4+UR4+0x10c00], R23 ;  /* 0x010c001704007988 */ /* 0x000fe80008000404 */
[----:B------:R-:W-:Y:S04]  /*12c80*/  STS.U16 [R4+UR4+0x14c00], R24 ;  /* 0x014c001804007988 */ /* 0x000fe80008000404 */
[----:B--2---:R0:W-:Y:S04]  /*12c90*/  STL [R1+0x2c9c], R0 ;  /* 0x002c9c0001007387 */ /* 0x0041e80000100800 */
[----:B0-----:R-:W2:Y:S04]  /*12ca0*/  LDL.LU R0, [R1+0x34c] ;  /* 0x00034c0001007983 */ /* 0x001ea80000300800 */
        /* <DEDUP_REMOVED lines=9> */
[----:B------:R-:W-:Y:S04]  /*12d40*/  STS.U16 [R4+UR4+0x16c00], R25 ;  /* 0x016c001904007988 */ /* 0x000fe80008000404 */
[----:B------:R-:W-:Y:S04]  /*12d50*/  STS.U16 [R4+UR4+0x18c00], R26 ;  /* 0x018c001a04007988 */ /* 0x000fe80008000404 */
[----:B------:R-:W-:Y:S04]  /*12d60*/  STS.U16 [R4+UR4+0x1ac00], R27 ;  /* 0x01ac001b04007988 */ /* 0x000fe80008000404 */
[----:B------:R0:W-:Y:S04]  /*12d70*/  STS.U16 [R4+UR4+0x1cc00], R28 ;  /* 0x01cc001c04007988 */ /* 0x0001e80008000404 */
[----:B------:R-:W3:Y:S04]  /*12d80*/  LDL.LU R13, [R1+0xc4] ;  /* 0x0000c400010d7983 */ /* 0x000ee80000300800 */
[----:B------:R-:W3:Y:S01]  /*12d90*/  LDL.LU R14, [R1+0xb0] ;  /* 0x0000b000010e7983 */ /* 0x000ee20000300800 */
[----:B0-----:R-:W-:-:S03]  /*12da0*/  LOP3.LUT R4, R5, 0x40, RZ, 0x3c, !PT ;  /* 0x0000004005047812 */ /* 0x001fc600078e3cff */
        /* <DEDUP_REMOVED lines=14> */
[----:B----4-:R0:W-:Y:S04]  /*12e90*/  STS.U16 [R4+UR4+0x1000], R29 ;  /* 0x0010001d04007988 */ /* 0x0101e80008000404 */
[----:B------:R-:W4:Y:S04]  /*12ea0*/  LDL.LU R28, [R1+0xd4] ;  /* 0x0000d400011c7983 */ /* 0x000f280000300800 */
[----:B0-----:R-:W4:Y:S04]  /*12eb0*/  LDL.LU R29, [R1+0xc0] ;  /* 0x0000c000011d7983 */ /* 0x001f280000300800 */
[----:B--2---:R0:W-:Y:S04]  /*12ec0*/  STS.U16 [R4+UR4+0x3000], R0 ;  /* 0x0030000004007988 */ /* 0x0041e80008000404 */
[----:B0-----:R-:W2:Y:S04]  /*12ed0*/  LDL.LU R0, [R1+0x2c9c] ;  /* 0x002c9c0001007983 */ /* 0x001ea80000300800 */
[----:B---3--:R-:W-:Y:S04]  /*12ee0*/  STS.U16 [R4+UR4+0x9000], R5 ;  /* 0x0090000504007988 */ /* 0x008fe80008000404 */
[----:B--2---:R0:W-:Y:S04]  /*12ef0*/  STS.U16 [R4+UR4+0x5000], R0 ;  /* 0x0050000004007988 */ /* 0x0041e80008000404 */
[----:B0-----:R-:W2:Y:S01]  /*12f00*/  LDL.LU R0, [R1+0x2c98] ;  /* 0x002c980001007983 */ /* 0x001ea20000300800 */
[----:B------:R-:W0:Y:S03]  /*12f10*/  S2R R5, SR_TID.X ;  /* 0x0000000000057919 */ /* 0x000e260000002100 */
[----:B------:R1:W-:Y:S04]  /*12f20*/  STS.U16 [R4+UR4+0xd000], R2 ;  /* 0x00d0000204007988 */ /* 0x0003e80008000404 */
        /* <DEDUP_REMOVED lines=9> */
[----:B------:R-:W-:Y:S01]  /*12fc0*/  STS.U16 [R4+UR4+0x1f000], R14 ;  /* 0x01f0000e04007988 */ /* 0x000fe20008000404 */
[----:B0-----:R-:W-:-:S05]  /*12fd0*/  LOP3.LUT R5, R5, 0x1ff, RZ, 0xc0, !PT ;  /* 0x000001ff05057812 */ /* 0x001fca00078ec0ff */
[----:B------:R-:W-:-:S05]  /*12fe0*/  IMAD.SHL.U32 R5, R5, 0x2, RZ ;  /* 0x0000000205057824 */ /* 0x000fca00078e00ff */
[----:B-1----:R-:W-:Y:S01]  /*12ff0*/  LOP3.LUT R2, R5, 0x50, RZ, 0x3c, !PT ;  /* 0x0000005005027812 */ /* 0x002fe200078e3cff */
[----:B--2---:R0:W-:Y:S04]  /*13000*/  STS.U16 [R4+UR4+0x7000], R0 ;  /* 0x0070000004007988 */ /* 0x0041e80008000404 */
[----:B0-----:R-:W2:Y:S04]  /*13010*/  LDL.LU R0, [R1+0x2c94] ;  /* 0x002c940001007983 */ /* 0x001ea80000300800 */
[----:B------:R0:W-:Y:S04]  /*13020*/  STS.U16 [R2+UR4+0x7400], R18 ;  /* 0x0074001202007988 */ /* 0x0001e80008000404 */
[----:B------:R1:W-:Y:S04]  /*13030*/  STS.U16 [R2+UR4+0x9400], R19 ;  /* 0x0094001302007988 */ /* 0x0003e80008000404 */
[----:B------:R3:W-:Y:S04]  /*13040*/  STS.U16 [R2+UR4+0xb400], R20 ;  /* 0x00b4001402007988 */ /* 0x0007e80008000404 */
[----:B------:R0:W-:Y:S04]  /*13050*/  STS.U16 [R2+UR4+0xd400], R21 ;  /* 0x00d4001502007988 */ /* 0x0001e80008000404 */
[----:B------:R1:W-:Y:S04]  /*13060*/  STS.U16 [R2+UR4+0xf400], R22 ;  /* 0x00f4001602007988 */ /* 0x0003e80008000404 */
[----:B------:R3:W-:Y:S04]  /*13070*/  STS.U16 [R2+UR4+0x19400], R27 ;  /* 0x0194001b02007988 */ /* 0x0007e80008000404 */
[----:B0-----:R-:W2:Y:S04]  /*13080*/  LDL.LU R18, [R1+0x368] ;  /* 0x0003680001127983 */ /* 0x001ea80000300800 */
[----:B-1----:R-:W2:Y:S04]  /*13090*/  LDL.LU R19, [R1+0x358] ;  /* 0x0003580001137983 */ /* 0x002ea80000300800 */
[----:B---3--:R-:W3:Y:S04]  /*130a0*/  LDL.LU R20, [R1+0x344] ;  /* 0x0003440001147983 */ /* 0x008ee80000300800 */
[----:B------:R-:W3:Y:S04]  /*130b0*/  LDL.LU R21, [R1+0x32c] ;  /* 0x00032c0001157983 */ /* 0x000ee80000300800 */
[----:B------:R-:W3:Y:S04]  /*130c0*/  LDL.LU R22, [R1+0x318] ;  /* 0x0003180001167983 */ /* 0x000ee80000300800 */
[----:B------:R-:W3:Y:S04]  /*130d0*/  LDL.LU R27, [R1+0x308] ;  /* 0x00030800011b7983 */ /* 0x000ee80000300800 */
[----:B------:R0:W-:Y:S02]  /*130e0*/  STS.U16 [R2+UR4+0x5400], R17 ;  /* 0x0054001102007988 */ /* 0x0001e40008000404 */
[----:B0-----:R-:W0:Y:S02]  /*130f0*/  S2R R17, SR_TID.X ;  /* 0x0000000000117919 */ /* 0x001e240000002100 */
[----:B------:R-:W-:Y:S04]  /*13100*/  STS.U16 [R2+UR4+0x1400], R15 ;  /* 0x0014000f02007988 */ /* 0x000fe80008000404 */
[----:B------:R-:W-:Y:S04]  /*13110*/  STS.U16 [R2+UR4+0x3400], R16 ;  /* 0x0034001002007988 */ /* 0x000fe80008000404 */
[----:B------:R1:W-:Y:S04]  /*13120*/  STS.U16 [R2+UR4+0x11400], R23 ;  /* 0x0114001702007988 */ /* 0x0003e80008000404 */
[----:B------:R0:W-:Y:S04]  /*13130*/  STS.U16 [R2+UR4+0x13400], R24 ;  /* 0x0134001802007988 */ /* 0x0001e80008000404 */
[----:B------:R0:W-:Y:S04]  /*13140*/  STS.U16 [R2+UR4+0x15400], R25 ;  /* 0x0154001902007988 */ /* 0x0001e80008000404 */
[----:B------:R0:W-:Y:S04]  /*13150*/  STS.U16 [R2+UR4+0x17400], R26 ;  /* 0x0174001a02007988 */ /* 0x0001e80008000404 */
[----:B----4-:R4:W-:Y:S04]  /*13160*/  STS.U16 [R2+UR4+0x1b400], R28 ;  /* 0x01b4001c02007988 */ /* 0x0109e80008000404 */
[----:B------:R4:W-:Y:S04]  /*13170*/  STS.U16 [R2+UR4+0x1d400], R29 ;  /* 0x01d4001d02007988 */ /* 0x0009e80008000404 */
[----:B-1----:R-:W3:Y:S04]  /*13180*/  LDL.LU R23, [R1+0x2b4] ;  /* 0x0002b40001177983 */ /* 0x002ee80000300800 */
[----:B0-----:R-:W3:Y:S04]  /*13190*/  LDL.LU R24, [R1+0x278] ;  /* 0x0002780001187983 */ /* 0x001ee80000300800 */
[----:B------:R-:W3:Y:S04]  /*131a0*/  LDL.LU R25, [R1+0x264] ;  /* 0x0002640001197983 */ /* 0x000ee80000300800 */
[----:B------:R-:W3:Y:S04]  /*131b0*/  LDL.LU R26, [R1+0x250] ;  /* 0x00025000011a7983 */ /* 0x000ee80000300800 */
[----:B----4-:R-:W4:Y:S04]  /*131c0*/  LDL.LU R28, [R1+0x234] ;  /* 0x00023400011c7983 */ /* 0x010f280000300800 */
[----:B------:R-:W4:Y:S01]  /*131d0*/  LDL.LU R29, [R1+0x10c] ;  /* 0x00010c00011d7983 */ /* 0x000f220000300800 */
[----:B------:R-:W-:-:S02]  /*131e0*/  IMAD.SHL.U32 R4, R17, 0x40, RZ ;  /* 0x0000004011047824 */ /* 0x000fc400078e00ff */
[----:B------:R-:W-:-:S03]  /*131f0*/  IMAD.SHL.U32 R3, R17, 0x2, RZ ;  /* 0x0000000211037824 */ /* 0x000fc600078e00ff */
[----:B------:R-:W-:Y:S02]  /*13200*/  LOP3.LUT R7, R4, 0x1800, RZ, 0xc0, !PT ;  /* 0x0000180004077812 */ /* 0x000fe400078ec0ff */
[----:B------:R-:W-:Y:S02]  /*13210*/  LOP3.LUT R6, R3, 0x10, RZ, 0xc0, !PT ;  /* 0x0000001003067812 */ /* 0x000fe400078ec0ff */
[C---:B------:R-:W-:Y:S01]  /*13220*/  LOP3.LUT R4, R17.reuse, 0x180, RZ, 0xc0, !PT ;  /* 0x0000018011047812 */ /* 0x040fe200078ec0ff */
[----:B--2---:R0:W-:Y:S02]  /*13230*/  STS.U16 [R2+UR4+0x1f400], R0 ;  /* 0x01f4000002007988 */ /* 0x0041e40008000404 */
[----:B0-----:R-:W-:-:S05]  /*13240*/  LOP3.LUT R0, R17, 0x7, RZ, 0xc0, !PT ;  /* 0x0000000711007812 */ /* 0x001fca00078ec0ff */
[----:B------:R-:W-:-:S05]  /*13250*/  IMAD.SHL.U32 R2, R0, 0x10, RZ ;  /* 0x0000001000027824 */ /* 0x000fca00078e00ff */
[----:B------:R-:W-:Y:S01]  /*13260*/  LOP3.LUT R2, R2, 0x30, R3, 0x78, !PT ;  /* 0x0000003002027812 */ /* 0x000fe200078e7803 */
[C---:B------:R-:W-:Y:S02]  /*13270*/  IMAD R3, R0.reuse, 0x100, R7 ;  /* 0x0000010000037824 */ /* 0x040fe400078e0207 */
[----:B------:R-:W-:Y:S01]  /*13280*/  IMAD R7, R0, 0x410, RZ ;  /* 0x0000041000077824 */ /* 0x000fe200078e02ff */
[----:B------:R-:W-:Y:S01]  /*13290*/  LEA.HI R0, R4, R6, RZ, 0x1e ;  /* 0x0000000604007211 */ /* 0x000fe200078ff0ff */
[----:B------:R-:W-:-:S03]  /*132a0*/  IMAD.SHL.U32 R6, R17, 0x200, RZ ;  /* 0x0000020011067824 */ /* 0x000fc600078e00ff */
[----:B------:R-:W-:Y:S02]  /*132b0*/  LOP3.LUT R0, R7, R0, RZ, 0x3c, !PT ;  /* 0x0000000007007212 */ /* 0x000fe400078e3cff */
[----:B------:R-:W-:Y:S01]  /*132c0*/  LOP3.LUT R6, R6, 0x2000, RZ, 0xc0, !PT ;  /* 0x0000200006067812 */ /* 0x000fe200078ec0ff */
[----:B------:R-:W-:Y:S01]  /*132d0*/  IMAD.IADD R2, R3, 0x1, R2 ;  /* 0x0000000103027824 */ /* 0x000fe200078e0202 */
[----:B------:R-:W-:Y:S02]  /*132e0*/  LOP3.LUT R3, R5, 0x60, RZ, 0x3c, !PT ;  /* 0x0000006005037812 */ /* 0x000fe400078e3cff */
[----:B------:R-:W-:Y:S02]  /*132f0*/  IADD3 R0, PT, PT, R0, UR4, R6 ;  /* 0x0000000400007c10 */ /* 0x000fe4000fffe006 */
[----:B------:R-:W-:Y:S04]  /*13300*/  STL [R1+0x2c80], R2 ;  /* 0x002c800201007387 */ /* 0x000fe80000100800 */
[----:B------:R-:W-:Y:S04]  /*13310*/  STL [R1+0x2c84], R0 ;  /* 0x002c840001007387 */ /* 0x000fe80000100800 */
[----:B---3--:R0:W-:Y:S04]  /*13320*/  STS.U16 [R3+UR4+0xb800], R27 ;  /* 0x00b8001b03007988 */ /* 0x0081e80008000404 */
[----:B0-----:R-:W2:Y:S04]  /*13330*/  LDL.LU R27, [R1+0xf8] ;  /* 0x0000f800011b7983 */ /* 0x001ea80000300800 */
[----:B------:R-:W3:Y:S04]  /*13340*/  LDL.LU R0, [R1+0xd0] ;  /* 0x0000d00001007983 */ /* 0x000ee80000300800 */
[----:B---3--:R0:W-:Y:S04]  /*13350*/  STL [R1+0x2c8c], R0 ;  /* 0x002c8c0001007387 */ /* 0x0081e80000100800 */
[----:B0-----:R-:W3:Y:S04]  /*13360*/  LDL.LU R0, [R1+0xe4] ;  /* 0x0000e40001007983 */ /* 0x001ee80000300800 */
[----:B------:R0:W-:Y:S04]  /*13370*/  STS.U16 [R3+UR4+0x1800], R18 ;  /* 0x0018001203007988 */ /* 0x0001e80008000404 */
[----:B----4-:R1:W-:Y:S04]  /*13380*/  STS.U16 [R3+UR4+0x15800], R28 ;  /* 0x0158001c03007988 */ /* 0x0103e80008000404 */
[----:B------:R4:W-:Y:S04]  /*13390*/  STS.U16 [R3+UR4+0x3800], R19 ;  /* 0x0038001303007988 */ /* 0x0009e80008000404 */
[----:B------:R0:W-:Y:S04]  /*133a0*/  STS.U16 [R3+UR4+0x5800], R20 ;  /* 0x0058001403007988 */ /* 0x0001e80008000404 */
[----:B------:R0:W-:Y:S04]  /*133b0*/  STS.U16 [R3+UR4+0x7800], R21 ;  /* 0x0078001503007988 */ /* 0x0001e80008000404 */
[----:B------:R0:W-:Y:S04]  /*133c0*/  STS.U16 [R3+UR4+0x17800], R29 ;  /* 0x0178001d03007988 */ /* 0x0001e80008000404 */
[----:B------:R-:W-:Y:S04]  /*133d0*/  STS.U16 [R3+UR4+0x9800], R22 ;  /* 0x0098001603007988 */ /* 0x000fe80008000404 */
[----:B------:R-:W-:Y:S04]  /*133e0*/  STS.U16 [R3+UR4+0xd800], R23 ;  /* 0x00d8001703007988 */ /* 0x000fe80008000404 */
[----:B------:R-:W-:Y:S04]  /*133f0*/  STS.U16 [R3+UR4+0xf800], R24 ;  /* 0x00f8001803007988 */ /* 0x000fe80008000404 */
[----:B------:R-:W-:Y:S04]  /*13400*/  STS.U16 [R3+UR4+0x11800], R25 ;  /* 0x0118001903007988 */ /* 0x000fe80008000404 */
[----:B------:R-:W-:Y:S04]  /*13410*/  STS.U16 [R3+UR4+0x13800], R26 ;  /* 0x0138001a03007988 */ /* 0x000fe80008000404 */
[----:B--2---:R-:W-:Y:S04]  /*13420*/  STS.U16 [R3+UR4+0x19800], R27 ;  /* 0x0198001b03007988 */ /* 0x004fe80008000404 */
[----:B---3--:R2:W-:Y:S04]  /*13430*/  STL [R1+0x2c90], R0 ;  /* 0x002c900001007387 */ /* 0x0085e80000100800 */
        /* <DEDUP_REMOVED lines=13> */
[----:B0-----:R-:W3:Y:S04]  /*13510*/  LDL.LU R18, [R1+0xf4] ;  /* 0x0000f40001127983 */ /* 0x001ee80000300800 */
[----:B-1----:R-:W3:Y:S04]  /*13520*/  LDL.LU R28, [R1+0xe0] ;  /* 0x0000e000011c7983 */ /* 0x002ee80000300800 */
[----:B----4-:R-:W4:Y:S04]  /*13530*/  LDL.LU R19, [R1+0xcc] ;  /* 0x0000cc0001137983 */ /* 0x010f280000300800 */
[----:B------:R-:W3:Y:S04]  /*13540*/  LDL.LU R20, [R1+0xb4] ;  /* 0x0000b40001147983 */ /* 0x000ee80000300800 */
[----:B------:R-:W3:Y:S04]  /*13550*/  LDL.LU R21, [R1+0xa8] ;  /* 0x0000a80001157983 */ /* 0x000ee80000300800 */
[----:B------:R-:W3:Y:S01]  /*13560*/  LDL.LU R29, [R1+0xa4] ;  /* 0x0000a400011d7983 */ /* 0x000ee20000300800 */
[----:B--2---:R-:W-:-:S03]  /*13570*/  SHF.R.U32.HI R0, RZ, 0x3, R4 ;  /* 0x00000003ff007819 */ /* 0x004fc60000011604 */
[----:B------:R-:W2:Y:S04]  /*13580*/  LDL.LU R22, [R1+0xa0] ;  /* 0x0000a00001167983 */ /* 0x000ea80000300800 */
[----:B------:R-:W2:Y:S04]  /*13590*/  LDL.LU R23, [R1+0x9c] ;  /* 0x00009c0001177983 */ /* 0x000ea80000300800 */
[----:B------:R-:W2:Y:S04]  /*135a0*/  LDL.LU R24, [R1+0x98] ;  /* 0x0000980001187983 */ /* 0x000ea80000300800 */
[----:B------:R-:W2:Y:S04]  /*135b0*/  LDL.LU R25, [R1+0x94] ;  /* 0x0000940001197983 */ /* 0x000ea80000300800 */
[----:B------:R-:W2:Y:S01]  /*135c0*/  LDL.LU R26, [R1+0x90] ;  /* 0x00009000011a7983 */ /* 0x000ea20000300800 */
[----:B------:R-:W-:-:S03]  /*135d0*/  LOP3.LUT R4, R5, 0x70, RZ, 0x3c, !PT ;  /* 0x0000007005047812 */ /* 0x000fc600078e3cff */
[----:B------:R-:W2:Y:S01]  /*135e0*/  LDL.LU R27, [R1+0x8c] ;  /* 0x00008c00011b7983 */ /* 0x000ea20000300800 */
[----:B------:R-:W-:-:S03]  /*135f0*/  LOP3.LUT R5, R5, R0, RZ, 0x3c, !PT ;  /* 0x0000000005057212 */ /* 0x000fc600078e3cff */
[----:B------:R-:W2:Y:S04]  /*13600*/  LDL.LU R0, [R1+0x2c90] ;  /* 0x002c900001007983 */ /* 0x000ea80000300800 */
[----:B--2---:R0:W-:Y:S04]  /*13610*/  STS.U16 [R3+UR4+0x1b800], R0 ;  /* 0x01b8000003007988 */ /* 0x0041e80008000404 */
[----:B0-----:R-:W2:Y:S04]  /*13620*/  LDL.LU R0, [R1+0x2c8c] ;  /* 0x002c8c0001007983 */ /* 0x001ea80000300800 */
[----:B---3--:R-:W-:Y:S04]  /*13630*/  STS.U16 [R3+UR4+0x1f800], R2 ;  /* 0x01f8000203007988 */ /* 0x008fe80008000404 */
[----:B--2---:R-:W-:Y:S04]  /*13640*/  STS.U16 [R3+UR4+0x1d800], R0 ;  /* 0x01d8000003007988 */ /* 0x004fe80008000404 */
        /* <DEDUP_REMOVED lines=13> */
[----:B------:R0:W-:Y:S04]  /*13720*/  STS.U16 [R4+UR4+0x1bc00], R28 ;  /* 0x01bc001c04007988 */ /* 0x0001e80008000404 */
[----:B----4-:R-:W-:Y:S04]  /*13730*/  STS.U16 [R4+UR4+0x1dc00], R19 ;  /* 0x01dc001304007988 */ /* 0x010fe80008000404 */
[----:B------:R-:W-:Y:S04]  /*13740*/  STS.U16 [R4+UR4+0x1fc00], R20 ;  /* 0x01fc001404007988 */ /* 0x000fe80008000404 */
[----:B------:R1:W-:Y:S04]  /*13750*/  STS.U16 [R5+UR4+0x20800], R29 ;  /* 0x0208001d05007988 */ /* 0x0003e80008000404 */
[----:B0-----:R-:W2:Y:S04]  /*13760*/  LDL.LU R28, [R1+0x88] ;  /* 0x00008800011c7983 */ /* 0x001ea80000300800 */
[----:B-1----:R-:W3:Y:S04]  /*13770*/  LDL.LU R29, [R1+0x84] ;  /* 0x00008400011d7983 */ /* 0x002ee80000300800 */
[----:B------:R-:W4:Y:S04]  /*13780*/  LDL.LU R0, [R1+0x7c] ;  /* 0x00007c0001007983 */ /* 0x000f280000300800 */
[----:B------:R-:W-:Y:S04]  /*13790*/  STS.U16 [R5+UR4+0x20000], R21 ;  /* 0x0200001505007988 */ /* 0x000fe80008000404 */
[----:B------:R-:W-:Y:S04]  /*137a0*/  STS.U16 [R5+UR4+0x21000], R22 ;  /* 0x0210001605007988 */ /* 0x000fe80008000404 */
[----:B------:R-:W-:Y:S04]  /*137b0*/  STS.U16 [R5+UR4+0x21800], R23 ;  /* 0x0218001705007988 */ /* 0x000fe80008000404 */
[----:B------:R-:W-:Y:S04]  /*137c0*/  STS.U16 [R5+UR4+0x22000], R24 ;  /* 0x0220001805007988 */ /* 0x000fe80008000404 */
[----:B------:R-:W-:Y:S04]  /*137d0*/  STS.U16 [R5+UR4+0x22800], R25 ;  /* 0x0228001905007988 */ /* 0x000fe80008000404 */
[----:B----4-:R0:W-:Y:S04]  /*137e0*/  STL [R1+0x2c88], R0 ;  /* 0x002c880001007387 */ /* 0x0101e80000100800 */
[----:B0-----:R-:W4:Y:S04]  /*137f0*/  LDL.LU R0, [R1+0x80] ;  /* 0x0000800001007983 */ /* 0x001f280000300800 */
[----:B------:R-:W4:Y:S04]  /*13800*/  LDL.LU R2, [R1+0x78] ;  /* 0x0000780001027983 */ /* 0x000f280000300800 */
        /* <DEDUP_REMOVED lines=20> */
[----:B------:R0:W-:Y:S04]  /*13950*/  STS.U16 [R5+UR4+0x23000], R26 ;  /* 0x0230001a05007988 */ /* 0x0001e80008000404 */
[----:B------:R-:W4:Y:S04]  /*13960*/  LDL.LU R25, [R1+0x18] ;  /* 0x0000180001197983 */ /* 0x000f280000300800 */
[----:B------:R1:W-:Y:S04]  /*13970*/  STS.U16 [R5+UR4+0x23800], R27 ;  /* 0x0238001b05007988 */ /* 0x0003e80008000404 */
[----:B--2---:R2:W-:Y:S04]  /*13980*/  STS.U16 [R5+UR4+0x24000], R28 ;  /* 0x0240001c05007988 */ /* 0x0045e80008000404 */
[----:B---3--:R3:W-:Y:S04]  /*13990*/  STS.U16 [R5+UR4+0x24800], R29 ;  /* 0x0248001d05007988 */ /* 0x0087e80008000404 */
[----:B0-----:R-:W4:Y:S04]  /*139a0*/  LDL.LU R26, [R1+0x14] ;  /* 0x00001400011a7983 */ /* 0x001f280000300800 */
[----:B-1----:R-:W4:Y:S04]  /*139b0*/  LDL.LU R27, [R1+0x10] ;  /* 0x00001000011b7983 */ /* 0x002f280000300800 */
[----:B--2---:R-:W2:Y:S04]  /*139c0*/  LDL.LU R28, [R1+0xc] ;  /* 0x00000c00011c7983 */ /* 0x004ea80000300800 */
[----:B---3--:R-:W3:Y:S04]  /*139d0*/  LDL.LU R29, [R1+0x8] ;  /* 0x00000800011d7983 */ /* 0x008ee80000300800 */
[----:B------:R-:W2:Y:S04]  /*139e0*/  LDL.LU R4, [R1] ;  /* 0x0000000001047983 */ /* 0x000ea80000300800 */
[----:B----4-:R0:W-:Y:S04]  /*139f0*/  STS.U16 [R5+UR4+0x25000], R0 ;  /* 0x0250000005007988 */ /* 0x0101e80008000404 */
[----:B0-----:R-:W4:Y:S04]  /*13a00*/  LDL.LU R0, [R1+0x2c88] ;  /* 0x002c880001007983 */ /* 0x001f280000300800 */
        /* <DEDUP_REMOVED lines=16> */
[----:B------:R-:W-:Y:S04]  /*13b10*/  STS.U16 [R5+UR4+0x2e000], R20 ;  /* 0x02e0001405007988 */ /* 0x000fe80008000404 */
[----:B------:R-:W-:Y:S04]  /*13b20*/  STS.U16 [R5+UR4+0x2e800], R21 ;  /* 0x02e8001505007988 */ /* 0x000fe80008000404 */
[----:B------:R-:W-:Y:S04]  /*13b30*/  STS.U16 [R5+UR4+0x2f000], R22 ;  /* 0x02f0001605007988 */ /* 0x000fe80008000404 */
[----:B------:R-:W-:Y:S01]  /*13b40*/  STS.U16 [R5+UR4+0x2f800], R23 ;  /* 0x02f8001705007988 */ /* 0x000fe20008000404 */
[----:B0-----:R-:W-:-:S03]  /*13b50*/  LOP3.LUT R3, R5, 0x40, RZ, 0x3c, !PT ;  /* 0x0000004005037812 */ /* 0x001fc600078e3cff */
[----:B----4-:R0:W-:Y:S04]  /*13b60*/  STS.U16 [R5+UR4+0x25800], R0 ;  /* 0x0258000005007988 */ /* 0x0101e80008000404 */
        /* <DEDUP_REMOVED lines=22> */
[----:B------:R1:W-:Y:S04]  /*13cd0*/  STS.U16 [R3+UR4+0x20400], R25 ;  /* 0x0204001903007988 */ /* 0x0003e80008000404 */
[----:B------:R0:W-:Y:S04]  /*13ce0*/  STS.U16 [R3+UR4+0x20c00], R26 ;  /* 0x020c001a03007988 */ /* 0x0001e80008000404 */
[----:B------:R0:W-:Y:S04]  /*13cf0*/  STS.U16 [R3+UR4+0x21400], R27 ;  /* 0x0214001b03007988 */ /* 0x0001e80008000404 */
[----:B--2---:R2:W-:Y:S04]  /*13d00*/  STS.U16 [R3+UR4+0x21c00], R28 ;  /* 0x021c001c03007988 */ /* 0x0045e80008000404 */
[----:B---3--:R3:W-:Y:S04]  /*13d10*/  STS.U16 [R3+UR4+0x22400], R29 ;  /* 0x0224001d03007988 */ /* 0x0087e80008000404 */
[----:B0-----:R-:W4:Y:S04]  /*13d20*/  LDL.LU R24, [R1+0x2c34] ;  /* 0x002c340001187983 */ /* 0x001f280000300800 */
[----:B-1----:R-:W4:Y:S04]  /*13d30*/  LDL.LU R25, [R1+0x2c30] ;  /* 0x002c300001197983 */ /* 0x002f280000300800 */
[----:B------:R-:W4:Y:S04]  /*13d40*/  LDL.LU R26, [R1+0x2c2c] ;  /* 0x002c2c00011a7983 */ /* 0x000f280000300800 */
[----:B------:R-:W4:Y:S04]  /*13d50*/  LDL.LU R27, [R1+0x2c28] ;  /* 0x002c2800011b7983 */ /* 0x000f280000300800 */
[----:B--2---:R-:W2:Y:S04]  /*13d60*/  LDL.LU R28, [R1+0x2c24] ;  /* 0x002c2400011c7983 */ /* 0x004ea80000300800 */
[----:B---3--:R-:W3:Y:S04]  /*13d70*/  LDL.LU R29, [R1+0x2c20] ;  /* 0x002c2000011d7983 */ /* 0x008ee80000300800 */
[----:B------:R-:W-:Y:S04]  /*13d80*/  STS.U16 [R3+UR4+0x23400], R4 ;  /* 0x0234000403007988 */ /* 0x000fe80008000404 */
[----:B----4-:R-:W-:Y:S04]  /*13d90*/  STS.U16 [R3+UR4+0x2f400], R6 ;  /* 0x02f4000603007988 */ /* 0x010fe80008000404 */
        /* <DEDUP_REMOVED lines=22> */
[----:B------:R-:W-:Y:S04]  /*13f00*/  STS.U16 [R3+UR4+0x25400], R26 ;  /* 0x0254001a03007988 */ /* 0x000fe80008000404 */
[----:B------:R-:W-:Y:S01]  /*13f10*/  STS.U16 [R3+UR4+0x25c00], R25 ;  /* 0x025c001903007988 */ /* 0x000fe20008000404 */
[----:B------:R-:W-:Y:S06]  /*13f20*/  BAR.SYNC.DEFER_BLOCKING 0x0 ;  /* 0x0000000000007b1d */ /* 0x000fec0000010000 */
[----:B------:R-:W0:Y:S04]  /*13f30*/  LDSM.16.M88.4 R24, [R2+UR4+0x20000] ;  /* 0x020000040218783b */ /* 0x000e280008000200 */
[----:B------:R-:W1:Y:S04]  /*13f40*/  LDSM.16.M88.4 R16, [R2+UR4+0x24000] ;  /* 0x024000040210783b */ /* 0x000e680008000200 */
[----:B------:R-:W2:Y:S04]  /*13f50*/  LDSM.16.M88.4 R8, [R2+UR4+0x26000] ;  /* 0x026000040208783b */ /* 0x000ea80008000200 */
[----:B------:R-:W3:Y:S04]  /*13f60*/  LDSM.16.M88.4 R12, [R2+UR4+0x22000] ;  /* 0x02200004020c783b */ /* 0x000ee80008000200 */
[----:B------:R-:W4:Y:S04]  /*13f70*/  LDSM.16.MT88.4 R4, [R0] ;  /* 0x000000000004783b */ /* 0x000f280000004200 */
[----:B------:R-:W-:Y:S04]  /*13f80*/  LDSM.16.M88.4 R20, [R2+UR4+0x2a000] ;  /* 0x02a000040214783b */ /* 0x000fe80008000200 */
[----:B0-----:R-:W-:Y:S04]  /*13f90*/  STL.64 [R1+0x20], R24 ;  /* 0x0000201801007387 */ /* 0x001fe80000100a00 */
[----:B-1----:R-:W-:Y:S04]  /*13fa0*/  STL.64 [R1], R16 ;  /* 0x0000001001007387 */ /* 0x002fe80000100a00 */
[----:B------:R-:W-:Y:S04]  /*13fb0*/  STL.64 [R1+0x8], R18 ;  /* 0x0000081201007387 */ /* 0x000fe80000100a00 */
[----:B------:R-:W-:Y:S04]  /*13fc0*/  STL.64 [R1+0x28], R26 ;  /* 0x0000281a01007387 */ /* 0x000fe80000100a00 */
[----:B--2---:R-:W-:Y:S04]  /*13fd0*/  STL.64 [R1+0x2bf8], R10 ;  /* 0x002bf80a01007387 */ /* 0x004fe80000100a00 */
[----:B---3--:R-:W-:Y:S04]  /*13fe0*/  STL.64 [R1+0x10], R12 ;  /* 0x0000100c01007387 */ /* 0x008fe80000100a00 */
[----:B------:R-:W-:Y:S04]  /*13ff0*/  STL.64 [R1+0x18], R14 ;  /* 0x0000180e01007387 */ /* 0x000fe80000100a00 */
[----:B------:R0:W-:Y:S04]  /*14000*/  STL.64 [R1+0x2c18], R12 ;  /* 0x002c180c01007387 */ /* 0x0001e80000100a00 */
[----:B------:R-:W1:Y:S04]  /*14010*/  LDSM.16.M88.4 R16, [R2+UR4+0x28000] ;  /* 0x028000040210783b */ /* 0x000e680008000200 */
[----:B0-----:R-:W4:Y:S04]  /*14020*/  LDL.LU.64 R12, [R1+0x610] ;  /* 0x00061000010c7983 */ /* 0x001f280000300a00 */
[----:B------:R-:W4:Y:S04]  /*14030*/  LDL.LU.64 R14, [R1+0x618] ;  /* 0x00061800010e7983 */ /* 0x000f280000300a00 */
[----:B------:R0:W-:Y:S04]  /*14040*/  STL.64 [R1+0x2bf0], R8 ;  /* 0x002bf00801007387 */ /* 0x0001e80000100a00 */
[----:B0-----:R-:W2:Y:S01]  /*14050*/  LDL.64 R8, [R1] ;  /* 0x0000000001087983 */ /* 0x001ea20000100a00 */
[C---:B----4-:R-:W-:Y:S03]  /*14060*/  HMMA.16816.F32.BF16 R12, R4.reuse, R24, R12 ;  /* 0x00000018040c723c */ /* 0x050fe6000004180c */
[----:B--2---:R0:W-:Y:S04]  /*14070*/  STL.64 [R1+0x2c10], R8 ;  /* 0x002c100801007387 */ /* 0x0041e80000100a00 */
[----:B0-----:R-:W2:Y:S04]  /*14080*/  LDL.LU.64 R8, [R1+0x5c0] ;  /* 0x0005c00001087983 */ /* 0x001ea80000300a00 */
[----:B------:R-:W2:Y:S08]  /*14090*/  LDL.LU.64 R10, [R1+0x5c8] ;  /* 0x0005c800010a7983 */ /* 0x000eb00000300a00 */
[----:B------:R0:W-:Y:S04]  /*140a0*/  STL.64 [R1+0x2b0], R12 ;  /* 0x0002b00c01007387 */ /* 0x0001e80000100a00 */
[----:B------:R-:W-:Y:S04]  /*140b0*/  STL.64 [R1+0x2b8], R14 ;  /* 0x0002b80e01007387 */ /* 0x000fe80000100a00 */
[----:B0-----:R-:W2:Y:S04]  /*140c0*/  LDL.LU.64 R12, [R1+0x2c18] ;  /* 0x002c1800010c7983 */ /* 0x001ea80000300a00 */
[----:B-1----:R-:W-:Y:S04]  /*140d0*/  STL.64 [R1+0x30], R16 ;  /* 0x0000301001007387 */ /* 0x002fe80000100a00 */
[----:B------:R-:W-:Y:S04]  /*140e0*/  STL.64 [R1+0x38], R18 ;  /* 0x0000381201007387 */ /* 0x000fe80000100a00 */
[----:B------:R0:W-:Y:S04]  /*140f0*/  STL.64 [R1+0x2be8], R16 ;  /* 0x002be81001007387 */ /* 0x0001e80000100a00 */
[----:B0-----:R-:W3:Y:S04]  /*14100*/  LDL.LU.64 R16, [R1+0x2d0] ;  /* 0x0002d00001107983 */ /* 0x001ee80000300a00 */
[----:B------:R-:W4:Y:S01]  /*14110*/  LDL.LU.64 R18, [R1+0x2d8] ;  /* 0x0002d80001127983 */ /* 0x000f220000300a00 */
[----:B--2---:R-:W-:Y:S03]  /*14120*/  HMMA.16816.F32.BF16 R8, R4, R12, R8 ;  /* 0x0000000c0408723c */ /* 0x004fe60000041808 */
[----:B----4-:R-:W-:Y:S04]  /*14130*/  STL.64 [R1+0x2c08], R18 ;  /* 0x002c081201007387 */ /* 0x010fe80000100a00 */
[----:B---3--:R0:W-:Y:S04]  /*14140*/  STL.64 [R1+0x2c00], R16 ;  /* 0x002c001001007387 */ /* 0x0081e80000100a00 */
[----:B0-----:R-:W2:Y:S04]  /*14150*/  LDL.LU.64 R16, [R1+0x560] ;  /* 0x0005600001107983 */ /* 0x001ea80000300a00 */
[----:B------:R-:W2:Y:S04]  /*14160*/  LDL.LU.64 R18, [R1+0x568] ;  /* 0x0005680001127983 */ /* 0x000ea80000300a00 */
[----:B------:R-:W-:Y:S04]  /*14170*/  STL.64 [R1+0x50], R20 ;  /* 0x0000501401007387 */ /* 0x000fe80000100a00 */
[----:B------:R-:W-:Y:S04]  /*14180*/  STL.64 [R1+0x58], R22 ;  /* 0x0000581601007387 */ /* 0x000fe80000100a00 */
[----:B------:R-:W-:Y:S04]  /*14190*/  STL.64 [R1+0x360], R8 ;  /* 0x0003600801007387 */ /* 0x000fe80000100a00 */
[----:B------:R-:W-:Y:S04]  /*141a0*/  STL.64 [R1+0x368], R10 ;  /* 0x0003680a01007387 */ /* 0x000fe80000100a00 */
[----:B------:R-:W0:Y:S01]  /*141b0*/  LDSM.16.M88.4 R8, [R2+UR4+0x2e000] ;  /* 0x02e000040208783b */ /* 0x000e220008000200 */
[----:B------:R-:W-:-:S03]  /*141c0*/  IMAD.MOV.U32 R29, RZ, RZ, R13 ;  /* 0x000000ffff1d7224 */ /* 0x000fc600078e000d */
[----:B0-----:R0:W-:Y:S01]  /*141d0*/  STL.64 [R1+0x70], R8 ;  /* 0x0000700801007387 */ /* 0x0011e20000100a00 */
[----:B------:R-:W-:-:S03]  /*141e0*/  IMAD.MOV.U32 R13, RZ, RZ, R8 ;  /* 0x000000ffff0d7224 */ /* 0x000fc600078e0008 */
[----:B------:R-:W-:Y:S01]  /*141f0*/  STL.64 [R1+0x78], R10 ;  /* 0x0000780a01007387 */ /* 0x000fe20000100a00 */
[----:B------:R-:W-:-:S03]  /*14200*/  IMAD.MOV.U32 R12, RZ, RZ, R9 ;  /* 0x000000ffff0c7224 */ /* 0x000fc600078e0009 */
[----:B0-----:R-:W2:Y:S01]  /*14210*/  LDL.LU.64 R8, [R1+0x2c10] ;  /* 0x002c100001087983 */ /* 0x001ea20000300a00 */
[----:B------:R-:W-:Y:S02]  /*14220*/  IMAD.MOV.U32 R28, RZ, RZ, R24 ;  /* 0x000000ffff1c7224 */ /* 0x000fe400078e0018 */
[----:B------:R-:W-:Y:S02]  /*14230*/  IMAD.MOV.U32 R3, RZ, RZ, R25 ;  /* 0x000000ffff037224 */ /* 0x000fe400078e0019 */
[----:B------:R-:W0:Y:S04]  /*14240*/  LDSM.16.M88.4 R24, [R2+UR4+0x2c000] ;  /* 0x02c000040218783b */ /* 0x000e280008000200 */
[----:B------:R-:W-:Y:S04]  /*14250*/  STL [R1+0x2518], R2 ;  /* 0x0025180201007387 */ /* 0x000fe80000100800 */
[----:B0-----:R-:W-:Y:S04]  /*14260*/  STL.64 [R1+0x60], R24 ;  /* 0x0000601801007387 */ /* 0x001fe80000100a00 */
[----:B------:R0:W-:Y:S01]  /*14270*/  STL.64 [R1+0x68], R26 ;  /* 0x0000681a01007387 */ /* 0x0001e20000100a00 */
[----:B--2---:R-:W-:Y:S01]  /*14280*/  HMMA.16816.F32.BF16 R16, R4, R8, R16 ;  /* 0x000000080410723c */ /* 0x004fe20000041810 */
[----:B0-----:R-:W-:-:S02]  /*14290*/  IMAD.MOV.U32 R26, RZ, RZ, R8 ;  /* 0x000000ffff1a7224 */ /* 0x001fc400078e0008 */
[----:B------:R-:W-:-:S15]  /*142a0*/  IMAD.MOV.U32 R2, RZ, RZ, R9 ;  /* 0x000000ffff027224 */ /* 0x000fde00078e0009 */
[----:B------:R-:W-:Y:S01]  /*142b0*/  NOP ;  /* 0x0000000000007918 */ /* 0x000fe20000000000 */
[----:B------:R-:W-:Y:S04]  /*142c0*/  STL.64 [R1+0x350], R16 ;  /* 0x0003501001007387 */ /* 0x000fe80000100a00 */
[----:B------:R0:W-:Y:S04]  /*142d0*/  STL.64 [R1+0x358], R18 ;  /* 0x0003581201007387 */ /* 0x0001e80000100a00 */
[----:B0-----:R-:W2:Y:S04]  /*142e0*/  LDL.LU.64 R18, [R1+0x2c08] ;  /* 0x002c080001127983 */ /* 0x001ea80000300a00 */
[----:B------:R-:W2:Y:S04]  /*142f0*/  LDL.LU.64 R16, [R1+0x2c00] ;  /* 0x002c000001107983 */ /* 0x000ea80000300a00 */
[----:B------:R-:W3:Y:S04]  /*14300*/  LDL.LU.64 R10, [R1+0x2bf8] ;  /* 0x002bf800010a7983 */ /* 0x000ee80000300a00 */
[----:B------:R-:W2:Y:S02]  /*14310*/  LDL.LU.64 R8, [R1+0x2bf0] ;  /* 0x002bf00001087983 */ /* 0x000ea40000300a00 */
[----:B--2---:R-:W-:-:S15]  /*14320*/  HMMA.16816.F32.BF16 R16, R4, R8, R16 ;  /* 0x000000080410723c */ /* 0x004fde0000041810 */
[----:B------:R-:W-:-:S04]  /*14330*/  NOP ;  /* 0x0000000000007918 */ /* 0x000fc80000000000 */
[----:B------:R0:W-:Y:S04]  /*14340*/  STL.64 [R1+0x340], R16 ;  /* 0x0003401001007387 */ /* 0x0001e80000100a00 */
[----:B------:R-:W-:Y:S04]  /*14350*/  STL.64 [R1+0x348], R18 ;  /* 0x0003481201007387 */ /* 0x000fe80000100a00 */
[----:B0-----:R-:W2:Y:S04]  /*14360*/  LDL.LU.64 R16, [R1+0x2be8] ;  /* 0x002be80001107983 */ /* 0x001ea80000300a00 */
[----:B---3--:R-:W-:Y:S04]  /*14370*/  STL.64 [R1+0x2bb0], R10 ;  /* 0x002bb00a01007387 */ /* 0x008fe80000100a00 */
[----:B------:R0:W-:Y:S02]  /*14380*/  STL.64 [R1+0x2ba8], R8 ;  /* 0x002ba80801007387 */ /* 0x0001e40000100a00 */
[----:B0-----:R-:W-:-:S02]  /*14390*/  IMAD.MOV.U32 R8, RZ, RZ, R13 ;  /* 0x000000ffff087224 */ /* 0x001fc400078e000d */
[----:B------:R-:W-:Y:S02]  /*143a0*/  IMAD.MOV.U32 R9, RZ, RZ, R12 ;  /* 0x000000ffff097224 */ /* 0x000fe400078e000c */
[----:B------:R-:W0:Y:S04]  /*143b0*/  LDSM.16.MT88.4 R12, [R0+0x80] ;  /* 0x00008000000c783b */ /* 0x000e280000004200 */
[----:B0-----:R-:W-:Y:S04]  /*143c0*/  STL.64 [R1+0x2be0], R14 ;  /* 0x002be00e01007387 */ /* 0x001fe80000100a00 */
[----:B------:R0:W-:Y:S04]  /*143d0*/  STL.64 [R1+0x2bd8], R12 ;  /* 0x002bd80c01007387 */ /* 0x0001e80000100a00 */
[----:B0-----:R-:W3:Y:S04]  /*143e0*/  LDL.LU.64 R12, [R1+0x2c0] ;  /* 0x0002c000010c7983 */ /* 0x001ee80000300a00 */
[----:B------:R-:W3:Y:S01]  /*143f0*/  LDL.LU.64 R14, [R1+0x2c8] ;  /* 0x0002c800010e7983 */ /* 0x000ee20000300a00 */
[----:B--2---:R-:W-:-:S02]  /*14400*/  IMAD.MOV.U32 R11, RZ, RZ, R16 ;  /* 0x000000ffff0b7224 */ /* 0x004fc400078e0010 */
[----:B------:R-:W-:Y:S01]  /*14410*/  IMAD.MOV.U32 R10, RZ, RZ, R17 ;  /* 0x000000ffff0a7224 */ /* 0x000fe200078e0011 */
[----:B---3--:R-:W-:Y:S01]  /*14420*/  HMMA.16816.F32.BF16 R12, R4, R16, R12 ;  /* 0x00000010040c723c */ /* 0x008fe2000004180c */
[----:B------:R-:W0:-:S15]  /*14430*/  LDSM.16.MT88.4 R16, [R0+0x100] ;  /* 0x000100000010783b */ /* 0x000e1e0000004200 */
[----:B------:R-:W-:-:S03]  /*14440*/  NOP ;  /* 0x0000000000007918 */ /* 0x000fc60000000000 */
[----:B------:R1:W-:Y:S04]  /*14450*/  STL.64 [R1+0x330], R12 ;  /* 0x0003300c01007387 */ /* 0x0003e80000100a00 */
[----:B------:R2:W-:Y:S04]  /*14460*/  STL.64 [R1+0x338], R14 ;  /* 0x0003380e01007387 */ /* 0x0005e80000100a00 */
[----:B-1----:R-:W3:Y:S04]  /*14470*/  LDL.LU.64 R12, [R1+0x500] ;  /* 0x00050000010c7983 */ /* 0x002ee80000300a00 */
[----:B--2---:R-:W3:Y:S04]  /*14480*/  LDL.LU.64 R14, [R1+0x508] ;  /* 0x00050800010e7983 */ /* 0x004ee80000300a00 */
[----:B0-----:R-:W-:Y:S04]  /*14490*/  STL.64 [R1+0x2b78], R18 ;  /* 0x002b781201007387 */ /* 0x001fe80000100a00 */
[----:B------:R0:W-:Y:S04]  /*144a0*/  STL.64 [R1+0x2b70], R16 ;  /* 0x002b701001007387 */ /* 0x0001e80000100a00 */
[----:B0-----:R-:W2:Y:S04]  /*144b0*/  LDL.LU.64 R16, [R1+0x2a0] ;  /* 0x0002a00001107983 */ /* 0x001ea80000300a00 */
[----:B------:R-:W2:Y:S02]  /*144c0*/  LDL.LU.64 R18, [R1+0x2a8] ;  /* 0x0002a80001127983 */ /* 0x000ea40000300a00 */
[----:B--2---:R-:W-:Y:S02]  /*144d0*/  HMMA.16816.F32.BF16 R16, R4, R20, R16 ;  /* 0x000000140410723c */ /* 0x004fe40000041810 */
[----:B------:R-:W0:Y:S04]  /*144e0*/  LDSM.16.MT88.4 R20, [R0+0x180] ;  /* 0x000180000014783b */ /* 0x000e280000004200 */
[----:B0-----:R-:W-:-:S13]  /*144f0*/  STL.64 [R1+0x2b20], R22 ;  /* 0x002b201601007387 */ /* 0x001fda0000100a00 */
[----:B------:R-:W-:Y:S04]  /*14500*/  STL.64 [R1+0x320], R16 ;  /* 0x0003201001007387 */ /* 0x000fe80000100a00 */
[----:B------:R-:W-:Y:S04]  /*14510*/  STL.64 [R1+0x328], R18 ;  /* 0x0003281201007387 */ /* 0x000fe80000100a00 */
[----:B------:R0:W-:Y:S02]  /*14520*/  STL.64 [R1+0x2b18], R20 ;  /* 0x002b181401007387 */ /* 0x0001e40000100a00 */
[----:B0-----:R-:W-:-:S02]  /*14530*/  IMAD.MOV.U32 R20, RZ, RZ, R26 ;  /* 0x000000ffff147224 */ /* 0x001fc400078e001a */
[----:B------:R-:W-:-:S05]  /*14540*/  IMAD.MOV.U32 R21, RZ, RZ, R2 ;  /* 0x000000ffff157224 */ /* 0x000fca00078e0002 */
[----:B------:R0:W-:Y:S04]  /*14550*/  STL.64 [R1+0x2bb8], R20 ;  /* 0x002bb81401007387 */ /* 0x0001e80000100a00 */
[----:B0-----:R-:W2:Y:S04]  /*14560*/  LDL.LU.64 R20, [R1+0x290] ;  /* 0x0002900001147983 */ /* 0x001ea80000300a00 */
[----:B------:R-:W2:Y:S04]  /*14570*/  LDL.LU.64 R22, [R1+0x298] ;  /* 0x0002980001167983 */ /* 0x000ea80000300a00 */
[----:B------:R-:W4:Y:S01]  /*14580*/  LDL R16, [R1+0x10] ;  /* 0x0000100001107983 */ /* 0x000f220000100800 */
[----:B------:R-:W-:Y:S01]  /*14590*/  IMAD.MOV.U32 R17, RZ, RZ, R29 ;  /* 0x000000ffff117224 */ /* 0x000fe200078e001d */
[----:B---3--:R-:W-:Y:S01]  /*145a0*/  HMMA.16816.F32.BF16 R12, R4, R24, R12 ;  /* 0x00000018040c723c */ /* 0x008fe2000004180c */
[----:B------:R-:W-:-:S03]  /*145b0*/  IMAD.MOV.U32 R2, RZ, RZ, R25 ;  /* 0x000000ffff027224 */ /* 0x000fc600078e0019 */
[----:B----4-:R0:W-:Y:S02]  /*145c0*/  STL.64 [R1+0x2bc0], R16 ;  /* 0x002bc01001007387 */ /* 0x0101e40000100a00 */
[----:B0-----:R-:W-:Y:S02]  /*145d0*/  IMAD.MOV.U32 R17, RZ, RZ, R3 ;  /* 0x000000ffff117224 */ /* 0x001fe400078e0003 */
[----:B------:R-:W-:Y:S02]  /*145e0*/  IMAD.MOV.U32 R3, RZ, RZ, R24 ;  /* 0x000000ffff037224 */ /* 0x000fe400078e0018 */
[----:B------:R-:W0:Y:S09]  /*145f0*/  LDSM.16.MT88.4 R24, [R0+0x200] ;  /* 0x000200000018783b */ /* 0x000e320000004200 */
[----:B------:R-:W-:Y:S04]  /*14600*/  STL.64 [R1+0x310], R12 ;  /* 0x0003100c01007387 */ /* 0x000fe80000100a00 */
[----:B------:R1:W-:Y:S04]  /*14610*/  STL.64 [R1+0x318], R14 ;  /* 0x0003180e01007387 */ /* 0x0003e80000100a00 */
[----:B-1----:R-:W3:Y:S04]  /*14620*/  LDL.LU.64 R14, [R1+0x2be0] ;  /* 0x002be000010e7983 */ /* 0x002ee80000300a00 */
[----:B------:R-:W3:Y:S04]  /*14630*/  LDL.LU.64 R12, [R1+0x2bd8] ;  /* 0x002bd800010c7983 */ /* 0x000ee80000300a00 */
[----:B0-----:R-:W-:Y:S04]  /*14640*/  STL.64 [R1+0x2aa0], R26 ;  /* 0x002aa01a01007387 */ /* 0x001fe80000100a00 */
[----:B------:R0:W-:Y:S04]  /*14650*/  STL.64 [R1+0x2a98], R24 ;  /* 0x002a981801007387 */ /* 0x0001e80000100a00 */
[----:B0-----:R-:W4:Y:S01]  /*14660*/  LDL.64 R24, [R1+0x50] ;  /* 0x0000500001187983 */ /* 0x001f220000100a00 */
[----:B--2---:R-:W-:Y:S01]  /*14670*/  HMMA.16816.F32.BF16 R4, R4, R8, R20 ;  /* 0x000000080404723c */ /* 0x004fe20000041814 */
[----:B------:R-:W-:-:S15]  /*14680*/  IMAD.MOV.U32 R16, RZ, RZ, R28 ;  /* 0x000000ffff107224 */ /* 0x000fde00078e001c */
[----:B------:R-:W-:-:S03]  /*14690*/  NOP ;  /* 0x0000000000007918 */ /* 0x000fc60000000000 */
[----:B------:R-:W-:Y:S01]  /*146a0*/  IMAD.MOV.U32 R28, RZ, RZ, R7 ;  /* 0x000000ffff1c7224 */ /* 0x000fe200078e0007 */
[----:B----4-:R0:W-:Y:S02]  /*146b0*/  STL.64 [R1+0x2b88], R24 ;  /* 0x002b881801007387 */ /* 0x0101e40000100a00 */
[----:B0-----:R-:W-:Y:S02]  /*146c0*/  IMAD.MOV.U32 R24, RZ, RZ, R11 ;  /* 0x000000ffff187224 */ /* 0x001fe400078e000b */
[----:B------:R-:W-:-:S05]  /*146d0*/  IMAD.MOV.U32 R25, RZ, RZ, R10 ;  /* 0x000000ffff197224 */ /* 0x000fca00078e000a */
[----:B------:R-:W-:Y:S04]  /*146e0*/  STL.64 [R1+0x2ba0], R24 ;  /* 0x002ba01801007387 */ /* 0x000fe80000100a00 */
[----:B------:R-:W-:Y:S04]  /*146f0*/  STL.64 [R1+0x2a0], R4 ;  /* 0x0002a00401007387 */ /* 0x000fe80000100a00 */
[----:B------:R-:W-:Y:S04]  /*14700*/  STL [R1+0x2a8], R6 ;  /* 0x0002a80601007387 */ /* 0x000fe80000100800 */
[----:B------:R-:W2:Y:S04]  /*14710*/  LDL.LU.64 R20, [R1+0x620] ;  /* 0x0006200001147983 */ /* 0x000ea80000300a00 */
[----:B------:R-:W4:Y:S04]  /*14720*/  LDL.LU.64 R22, [R1+0x628] ;  /* 0x0006280001167983 */ /* 0x000f280000300a00 */
[----:B------:R-:W0:Y:S04]  /*14730*/  LDSM.16.MT88.4 R4, [R0+0x280] ;  /* 0x000280000004783b */ /* 0x000e280000004200 */
[----:B----4-:R-:W-:Y:S04]  /*14740*/  STL.64 [R1+0x2bd0], R22 ;  /* 0x002bd01601007387 */ /* 0x010fe80000100a00 */
[----:B--2---:R1:W-:Y:S04]  /*14750*/  STL.64 [R1+0x2bc8], R20 ;  /* 0x002bc81401007387 */ /* 0x0043e80000100a00 */
[----:B-1----:R-:W3:Y:S04]  /*14760*/  LDL.LU.64 R20, [R1+0x650] ;  /* 0x0006500001147983 */ /* 0x002ee80000300a00 */
[----:B------:R-:W3:Y:S04]  /*14770*/  LDL.LU.64 R22, [R1+0x658] ;  /* 0x0006580001167983 */ /* 0x000ee80000300a00 */
[----:B------:R-:W2:Y:S04]  /*14780*/  LDL.LU.64 R8, [R1+0x5b0] ;  /* 0x0005b00001087983 */ /* 0x000ea80000300a00 */
[----:B------:R-:W2:Y:S04]  /*14790*/  LDL.LU.64 R10, [R1+0x5b8] ;  /* 0x0005b800010a7983 */ /* 0x000ea80000300a00 */
[----:B------:R-:W4:Y:S04]  /*147a0*/  LDL.LU.64 R24, [R1+0x550] ;  /* 0x0005500001187983 */ /* 0x000f280000300a00 */
[----:B------:R-:W4:Y:S04]  /*147b0*/  LDL.LU.64 R26, [R1+0x558] ;  /* 0x00055800011a7983 */ /* 0x000f280000300a00 */
[----:B------:R-:W-:Y:S04]  /*147c0*/  STL [R1+0x28c8], R28 ;  /* 0x0028c81c01007387 */ /* 0x000fe80000100800 */
[----:B0-----:R-:W-:Y:S04]  /*147d0*/  STL.64 [R1+0x2a38], R6 ;  /* 0x002a380601007387 */ /* 0x001fe80000100a00 */
[----:B------:R0:W-:Y:S04]  /*147e0*/  STL.64 [R1+0x2a30], R4 ;  /* 0x002a300401007387 */ /* 0x0001e80000100a00 */
[----:B0-----:R-:W2:Y:S04]  /*147f0*/  LDL.64 R4, [R1+0x70] ;  /* 0x0000700001047983 */ /* 0x001ea80000100a00 */
[----:B--2---:R0:W-:Y:S04]  /*14800*/  STL.64 [R1+0x2b80], R4 ;  /* 0x002b800401007387 */ /* 0x0041e80000100a00 */
[----:B0-----:R-:W2:Y:S04]  /*14810*/  LDL.LU.64 R4, [R1+0x530] ;  /* 0x0005300001047983 */ /* 0x001ea80000300a00 */
[----:B------:R-:W2:Y:S01]  /*14820*/  LDL.LU.64 R6, [R1+0x538] ;  /* 0x0005380001067983 */ /* 0x000ea20000300a00 */
[C---:B---3--:R-:W-:Y:S03]  /*14830*/  HMMA.16816.F32.BF16 R16, R12.reuse, R16, R20 ;  /* 0x000000100c10723c */ /* 0x048fe60000041814 */
[----:B--2---:R-:W-:Y:S04]  /*14840*/  STL.64 [R1+0x2b98], R6 ;  /* 0x002b980601007387 */ /* 0x004fe80000100a00 */
[----:B------:R0:W-:Y:S04]  /*14850*/  STL.64 [R1+0x2b90], R4 ;  /* 0x002b900401007387 */ /* 0x0001e80000100a00 */
[----:B0-----:R-:W2:Y:S04]  /*14860*/  LDL.LU.64 R4, [R1+0x540] ;  /* 0x0005400001047983 */ /* 0x001ea80000300a00 */
[----:B------:R-:W2:Y:S04]  /*14870*/  LDL.LU.64 R6, [R1+0x548] ;  /* 0x0005480001067983 */ /* 0x000ea80000300a00 */
[----:B------:R-:W3:Y:S04]  /*14880*/  LDL.LU.64 R22, [R1+0x2bd0] ;  /* 0x002bd00001167983 */ /* 0x000ee80000300a00 */
[----:B------:R-:W3:Y:S04]  /*14890*/  LDL.LU.64 R20, [R1+0x2bc8] ;  /* 0x002bc80001147983 */ /* 0x000ee80000300a00 */
[----:B------:R0:W-:Y:S04]  /*148a0*/  STL.64 [R1+0x290], R16 ;  /* 0x0002901001007387 */ /* 0x0001e80000100a00 */
[----:B------:R3:W-:Y:S04]  /*148b0*/  STL.64 [R1+0x298], R18 ;  /* 0x0002981201007387 */ /* 0x0007e80000100a00 */
[----:B0-----:R-:W3:Y:S02]  /*148c0*/  LDL.LU.64 R16, [R1+0x2bc0] ;  /* 0x002bc00001107983 */ /* 0x001ee40000300a00 */
[----:B---3--:R-:W-:Y:S02]  /*148d0*/  HMMA.16816.F32.BF16 R16, R12, R16, R20 ;  /* 0x000000100c10723c */ /* 0x008fe40000041814 */
[----:B------:R-:W3:-:S15]  /*148e0*/  LDL.LU.64 R20, [R1+0x2bb8] ;  /* 0x002bb80001147983 */ /* 0x000ede0000300a00 */
[----:B------:R-:W-:Y:S02]  /*148f0*/  NOP ;  /* 0x0000000000007918 */ /* 0x000fe40000000000 */
[----:B------:R0:W-:Y:S04]  /*14900*/  STL.64 [R1+0x280], R16 ;  /* 0x0002801001007387 */ /* 0x0001e80000100a00 */
[----:B------:R1:W-:Y:S01]  /*14910*/  STL [R1+0x288], R18 ;  /* 0x0002881201007387 */ /* 0x0003e20000100800 */
[----:B------:R-:W-:-:S03]  /*14920*/  IMAD.MOV.U32 R28, RZ, RZ, R19 ;  /* 0x000000ffff1c7224 */ /* 0x000fc600078e0013 */
[----:B0-----:R-:W2:Y:S04]  /*14930*/  LDL.LU.64 R16, [R1+0x520] ;  /* 0x0005200001107983 */ /* 0x001ea80000300a00 */
[----:B-1----:R-:W2:Y:S01]  /*14940*/  LDL.LU.64 R18, [R1+0x528] ;  /* 0x0005280001127983 */ /* 0x002ea20000300a00 */
[----:B---3--:R-:W-:-:S15]  /*14950*/  HMMA.16816.F32.BF16 R8, R12, R20, R8 ;  /* 0x000000140c08723c */ /* 0x008fde0000041808 */
[----:B------:R-:W-:-:S04]  /*14960*/  NOP ;  /* 0x0000000000007918 */ /* 0x000fc80000000000 */
[----:B------:R-:W-:Y:S04]  /*14970*/  STL.64 [R1+0x270], R8 ;  /* 0x0002700801007387 */ /* 0x000fe80000100a00 */
[----:B------:R0:W-:Y:S04]  /*14980*/  STL.64 [R1+0x278], R10 ;  /* 0x0002780a01007387 */ /* 0x0001e80000100a00 */
[----:B0-----:R-:W3:Y:S04]  /*14990*/  LDL.LU.64 R10, [R1+0x2bb0] ;  /* 0x002bb000010a7983 */ /* 0x001ee80000300a00 */
[----:B------:R-:W4:Y:S04]  /*149a0*/  LDL.LU.64 R8, [R1+0x2ba8] ;  /* 0x002ba80001087983 */ /* 0x000f280000300a00 */
[----:B------:R-:W-:Y:S01]  /*149b0*/  STL.64 [R1+0x2b60], R20 ;  /* 0x002b601401007387 */ /* 0x000fe20000100a00 */
[----:B----4-:R-:W-:-:S15]  /*149c0*/  HMMA.16816.F32.BF16 R24, R12, R8, R24 ;  /* 0x000000080c18723c */ /* 0x010fde0000041818 */
[----:B------:R-:W-:-:S04]  /*149d0*/  NOP ;  /* 0x0000000000007918 */ /* 0x000fc80000000000 */
[----:B------:R0:W-:Y:S04]  /*149e0*/  STL.64 [R1+0x260], R24 ;  /* 0x0002601801007387 */ /* 0x0001e80000100a00 */
[----:B------:R-:W-:Y:S04]  /*149f0*/  STL.64 [R1+0x268], R26 ;  /* 0x0002681a01007387 */ /* 0x000fe80000100a00 */
[----:B0-----:R-:W2:Y:S04]  /*14a00*/  LDL.LU.64 R24, [R1+0x2ba0] ;  /* 0x002ba00001187983 */ /* 0x001ea80000300a00 */
[----:B---3--:R-:W-:Y:S04]  /*14a10*/  STL.64 [R1+0x2b58], R10 ;  /* 0x002b580a01007387 */ /* 0x008fe80000100a00 */
[----:B------:R0:W-:Y:S04]  /*14a20*/  STL.64 [R1+0x2b50], R8 ;  /* 0x002b500801007387 */ /* 0x0001e80000100a00 */
[----:B0-----:R-:W3:Y:S04]  /*14a30*/  LDL.LU.64 R8, [R1+0x4f0] ;  /* 0x0004f00001087983 */ /* 0x001ee80000300a00 */
[----:B------:R-:W3:Y:S01]  /*14a40*/  LDL.LU.64 R10, [R1+0x4f8] ;  /* 0x0004f800010a7983 */ /* 0x000ee20000300a00 */
[----:B--2---:R-:W-:Y:S03]  /*14a50*/  HMMA.16816.F32.BF16 R24, R12, R24, R4 ;  /* 0x000000180c18723c */ /* 0x004fe60000041804 */
[----:B------:R-:W2:Y:S04]  /*14a60*/  LDL.LU.64 R6, [R1+0x2b98] ;  /* 0x002b980001067983 */ /* 0x000ea80000300a00 */
[----:B------:R-:W2:-:S12]  /*14a70*/  LDL.LU.64 R4, [R1+0x2b90] ;  /* 0x002b900001047983 */ /* 0x000e980000300a00 */
[----:B------:R0:W-:Y:S04]  /*14a80*/  STL.64 [R1+0x250], R24 ;  /* 0x0002501801007387 */ /* 0x0001e80000100a00 */
[----:B------:R-:W-:Y:S04]  /*14a90*/  STL.64 [R1+0x258], R26 ;  /* 0x0002581a01007387 */ /* 0x000fe80000100a00 */
[----:B0-----:R-:W2:Y:S02]  /*14aa0*/  LDL.LU.64 R24, [R1+0x2b88] ;  /* 0x002b880001187983 */ /* 0x001ea40000300a00 */
[----:B--2---:R-:W-:-:S15]  /*14ab0*/  HMMA.16816.F32.BF16 R4, R12, R24, R4 ;  /* 0x000000180c04723c */ /* 0x004fde0000041804 */
[----:B------:R-:W-:-:S04]  /*14ac0*/  NOP ;  /* 0x0000000000007918 */ /* 0x000fc80000000000 */
[----:B------:R0:W-:Y:S04]  /*14ad0*/  STL.64 [R1+0x240], R4 ;  /* 0x0002400401007387 */ /* 0x0001e80000100a00 */
[----:B------:R-:W-:Y:S04]  /*14ae0*/  STL.64 [R1+0x248], R6 ;  /* 0x0002480601007387 */ /* 0x000fe80000100a00 */
[----:B0-----:R-:W3:Y:S04]  /*14af0*/  LDL.LU.64 R4, [R1+0x2b80] ;  /* 0x002b800001047983 */ /* 0x001ee80000300a00 */
[----:B------:R0:W-:Y:S04]  /*14b00*/  STL.64 [R1+0x2b30], R24 ;  /* 0x002b301801007387 */ /* 0x0001e80000100a00 */
[----:B0-----:R-:W2:Y:S01]  /*14b10*/  LDL.64 R24, [R1+0x30] ;  /* 0x0000300001187983 */ /* 0x001ea20000100a00 */
[----:B------:R-:W-:-:S02]  /*14b20*/  IMAD.MOV.U32 R20, RZ, RZ, R3 ;  /* 0x000000ffff147224 */ /* 0x000fc400078e0003 */
[----:B------:R-:W-:-:S07]  /*14b30*/  IMAD.MOV.U32 R21, RZ, RZ, R2 ;  /* 0x000000ffff157224 */ /* 0x000fce00078e0002 */
[C---:B------:R-:W-:Y:S08]  /*14b40*/  HMMA.16816.F32.BF16 R20, R12.reuse, R20, R16 ;  /* 0x000000140c14723c */ /* 0x040ff00000041810 */
[----:B---3--:R-:W-:Y:S01]  /*14b50*/  HMMA.16816.F32.BF16 R12, R12, R4, R8 ;  /* 0x000000040c0c723c */ /* 0x008fe20000041808 */
[----:B--2---:R0:W-:Y:S04]  /*14b60*/  STL.64 [R1+0x2b68], R24 ;  /* 0x002b681801007387 */ /* 0x0041e80000100a00 */
[----:B0-----:R-:W2:Y:S04]  /*14b70*/  LDL.LU.64 R24, [R1+0x640] ;  /* 0x0006400001187983 */ /* 0x001ea80000300a00 */
[----:B------:R-:W2:Y:S04]  /*14b80*/  LDL.LU.64 R26, [R1+0x648] ;  /* 0x00064800011a7983 */ /* 0x000ea80000300a00 */
[----:B------:R-:W2:Y:S04]  /*14b90*/  LDL.LU.64 R18, [R1+0x2b78] ;  /* 0x002b780001127983 */ /* 0x000ea80000300a00 */
[----:B------:R-:W2:Y:S04]  /*14ba0*/  LDL.LU.64 R16, [R1+0x2b70] ;  /* 0x002b700001107983 */ /* 0x000ea80000300a00 */
[----:B------:R0:W-:Y:S04]  /*14bb0*/  STL.64 [R1+0x230], R20 ;  /* 0x0002301401007387 */ /* 0x0001e80000100a00 */
[----:B------:R1:W-:Y:S04]  /*14bc0*/  STL.64 [R1+0x238], R22 ;  /* 0x0002381601007387 */ /* 0x0003e80000100a00 */
[----:B0-----:R-:W3:Y:S04]  /*14bd0*/  LDL.LU.64 R20, [R1+0x600] ;  /* 0x0006000001147983 */ /* 0x001ee80000300a00 */
[----:B-1----:R-:W3:Y:S04]  /*14be0*/  LDL.LU.64 R22, [R1+0x608] ;  /* 0x0006080001167983 */ /* 0x002ee80000300a00 */
[----:B------:R-:W4:Y:S04]  /*14bf0*/  LDL.LU.64 R8, [R1+0x5a0] ;  /* 0x0005a00001087983 */ /* 0x000f280000300a00 */
[----:B------:R-:W4:Y:S04]  /*14c00*/  LDL.LU.64 R10, [R1+0x5a8] ;  /* 0x0005a800010a7983 */ /* 0x000f280000300a00 */
[----:B------:R0:W-:Y:S04]  /*14c10*/  STL.64 [R1+0x100], R12 ;  /* 0x0001000c01007387 */ /* 0x0001e80000100a00 */
[----:B------:R-:W-:Y:S04]  /*14c20*/  STL.64 [R1+0x108], R14 ;  /* 0x0001080e01007387 */ /* 0x000fe80000100a00 */
[----:B------:R1:W-:Y:S04]  /*14c30*/  STL.64 [R1+0x2b28], R4 ;  /* 0x002b280401007387 */ /* 0x0003e80000100a00 */
[----:B0-----:R-:W2:Y:S04]  /*14c40*/  LDL.64 R12, [R1+0x60] ;  /* 0x00006000010c7983 */ /* 0x001ea80000100a00 */
[----:B-1----:R-:W3:Y:S04]  /*14c50*/  LDL.64 R4, [R1+0x10] ;  /* 0x0000100001047983 */ /* 0x002ee80000100a00 */
[----:B--2---:R0:W-:Y:S04]  /*14c60*/  STL.64 [R1+0x2b38], R12 ;  /* 0x002b380c01007387 */ /* 0x0041e80000100a00 */
[----:B0-----:R-:W2:Y:S02]  /*14c70*/  LDL.64 R12, [R1+0x20] ;  /* 0x00002000010c7983 */ /* 0x001ea40000100a00 */
[----:B--2---:R-:W-:Y:S01]  /*14c80*/  HMMA.16816.F32.BF16 R24, R16, R12, R24 ;  /* 0x0000000c1018723c */ /* 0x004fe20000041818 */
[----:B------:R-:W-:-:S02]  /*14c90*/  IMAD.MOV.U32 R3, RZ, RZ, R12 ;  /* 0x000000ffff037224 */ /* 0x000fc400078e000c */
[----:B------:R-:W-:-:S15]  /*14ca0*/  IMAD.MOV.U32 R2, RZ, RZ, R13 ;  /* 0x000000ffff027224 */ /* 0x000fde00078e000d */
[----:B------:R-:W-:Y:S01]  /*14cb0*/  NOP ;  /* 0x0000000000007918 */ /* 0x000fe20000000000 */
[----:B------:R0:W-:Y:S04]  /*14cc0*/  STL.64 [R1+0xf0], R24 ;  /* 0x0000f01801007387 */ /* 0x0001e80000100a00 */
[----:B------:R-:W-:Y:S04]  /*14cd0*/  STL.64 [R1+0xf8], R26 ;  /* 0x0000f81a01007387 */ /* 0x000fe80000100a00 */
[----:B0-----:R-:W2:Y:S04]  /*14ce0*/  LDL.LU.64 R24, [R1+0x2b68] ;  /* 0x002b680001187983 */ /* 0x001ea80000300a00 */
[----:B------:R-:W2:Y:S04]  /*14cf0*/  LDL.LU.64 R12, [R1+0x220] ;  /* 0x00022000010c7983 */ /* 0x000ea80000300a00 */
[----:B------:R-:W2:Y:S01]  /*14d00*/  LDL.LU.64 R14, [R1+0x228] ;  /* 0x00022800010e7983 */ /* 0x000ea20000300a00 */
[----:B---3--:R-:W-:Y:S03]  /*14d10*/  HMMA.16816.F32.BF16 R20, R16, R4, R20 ;  /* 0x000000041014723c */ /* 0x008fe60000041814 */
[----:B--2---:R-:W-:Y:S04]  /*14d20*/  STL.64 [R1+0x2b48], R14 ;  /* 0x002b480e01007387 */ /* 0x004fe80000100a00 */
[----:B------:R0:W-:Y:S04]  /*14d30*/  STL.64 [R1+0x2b40], R12 ;  /* 0x002b400c01007387 */ /* 0x0001e80000100a00 */
[----:B0-----:R-:W2:Y:S04]  /*14d40*/  LDL.LU.64 R12, [R1+0x4e0] ;  /* 0x0004e000010c7983 */ /* 0x001ea80000300a00 */
[----:B------:R-:W2:Y:S04]  /*14d50*/  LDL.LU.64 R14, [R1+0x4e8] ;  /* 0x0004e800010e7983 */ /* 0x000ea80000300a00 */
[----:B------:R0:W-:Y:S04]  /*14d60*/  STL.64 [R1+0xe0], R20 ;  /* 0x0000e01401007387 */ /* 0x0001e80000100a00 */
[----:B------:R4:W-:Y:S04]  /*14d70*/  STL.64 [R1+0xe8], R22 ;  /* 0x0000e81601007387 */ /* 0x0009e80000100a00 */
[----:B0-----:R-:W4:Y:S01]  /*14d80*/  LDL.LU.64 R20, [R1+0x2b60] ;  /* 0x002b600001147983 */ /* 0x001f220000300a00 */
[----:B------:R-:W-:-:S02]  /*14d90*/  IMAD.MOV.U32 R27, RZ, RZ, R4 ;  /* 0x000000ffff1b7224 */ /* 0x000fc400078e0004 */
[----:B------:R-:W-:Y:S02]  /*14da0*/  IMAD.MOV.U32 R26, RZ, RZ, R5 ;  /* 0x000000ffff1a7224 */ /* 0x000fe400078e0005 */
[----:B------:R-:W3:Y:S04]  /*14db0*/  LDL.LU.64 R4, [R1+0x4d0] ;  /* 0x0004d00001047983 */ /* 0x000ee80000300a00 */
[----:B------:R-:W3:Y:S01]  /*14dc0*/  LDL.LU.64 R6, [R1+0x4d8] ;  /* 0x0004d80001067983 */ /* 0x000ee20000300a00 */
[----:B----4-:R-:W-:Y:S03]  /*14dd0*/  HMMA.16816.F32.BF16 R20, R16, R20, R8 ;  /* 0x000000141014723c */ /* 0x010fe60000041808 */
[----:B------:R-:W4:Y:S04]  /*14de0*/  LDL.LU.64 R10, [R1+0x2b58] ;  /* 0x002b5800010a7983 */ /* 0x000f280000300a00 */
[----:B------:R-:W2:-:S12]  /*14df0*/  LDL.LU.64 R8, [R1+0x2b50] ;  /* 0x002b500001087983 */ /* 0x000e980000300a00 */
[----:B------:R0:W-:Y:S04]  /*14e00*/  STL.64 [R1+0xd0], R20 ;  /* 0x0000d01401007387 */ /* 0x0001e80000100a00 */
[----:B------:R1:W-:Y:S04]  /*14e10*/  STL.64 [R1+0xd8], R22 ;  /* 0x0000d81601007387 */ /* 0x0003e80000100a00 */
[----:B0-----:R-:W3:Y:S04]  /*14e20*/  LDL.LU.64 R20, [R1+0x4c0] ;  /* 0x0004c00001147983 */ /* 0x001ee80000300a00 */
[----:B-1----:R-:W3:Y:S01]  /*14e30*/  LDL.LU.64 R22, [R1+0x4c8] ;  /* 0x0004c80001167983 */ /* 0x002ee20000300a00 */
[----:B--2---:R-:W-:-:S15]  /*14e40*/  HMMA.16816.F32.BF16 R12, R16, R8, R12 ;  /* 0x00000008100c723c */ /* 0x004fde000004180c */
[----:B------:R-:W-:-:S04]  /*14e50*/  NOP ;  /* 0x0000000000007918 */ /* 0x000fc80000000000 */
[----:B------:R-:W-:Y:S04]  /*14e60*/  STL.64 [R1+0xc0], R12 ;  /* 0x0000c00c01007387 */ /* 0x000fe80000100a00 */
[----:B------:R0:W-:Y:S04]  /*14e70*/  STL.64 [R1+0xc8], R14 ;  /* 0x0000c80e01007387 */ /* 0x0001e80000100a00 */
[----:B0-----:R-:W2:Y:S04]  /*14e80*/  LDL.LU.64 R14, [R1+0x2b48] ;  /* 0x002b4800010e7983 */ /* 0x001ea80000300a00 */
[----:B------:R-:W2:Y:S04]  /*14e90*/  LDL.LU.64 R12, [R1+0x2b40] ;  /* 0x002b4000010c7983 */ /* 0x000ea80000300a00 */
[----:B----4-:R-:W-:Y:S04]  /*14ea0*/  STL.64 [R1+0x2ad0], R10 ;  /* 0x002ad00a01007387 */ /* 0x010fe80000100a00 */
[----:B------:R0:W-:Y:S04]  /*14eb0*/  STL.64 [R1+0x2ac8], R8 ;  /* 0x002ac80801007387 */ /* 0x0001e80000100a00 */
[----:B0-----:R-:W4:Y:S01]  /*14ec0*/  LDL.64 R8, [R1] ;  /* 0x0000000001087983 */ /* 0x001f220000100a00 */
[----:B--2---:R-:W-:Y:S03]  /*14ed0*/  HMMA.16816.F32.BF16 R12, R16, R24, R12 ;  /* 0x00000018100c723c */ /* 0x004fe6000004180c */
[----:B----4-:R0:W-:Y:S02]  /*14ee0*/  STL.64 [R1+0x2ae8], R8 ;  /* 0x002ae80801007387 */ /* 0x0101e40000100a00 */
[----:B0-----:R-:W-:-:S02]  /*14ef0*/  IMAD.MOV.U32 R8, RZ, RZ, R27 ;  /* 0x000000ffff087224 */ /* 0x001fc400078e001b */
[----:B------:R-:W-:-:S05]  /*14f00*/  IMAD.MOV.U32 R9, RZ, RZ, R26 ;  /* 0x000000ffff097224 */ /* 0x000fca00078e001a */
[----:B------:R0:W-:Y:S07]  /*14f10*/  STL.64 [R1+0x2b00], R8 ;  /* 0x002b000801007387 */ /* 0x0001ee0000100a00 */
[----:B------:R1:W-:Y:S04]  /*14f20*/  STL.64 [R1+0x220], R12 ;  /* 0x0002200c01007387 */ /* 0x0003e80000100a00 */
[----:B------:R-:W-:Y:S01]  /*14f30*/  STL.64 [R1+0x228], R14 ;  /* 0x0002280e01007387 */ /* 0x000fe20000100a00 */
[----:B0-----:R-:W-:-:S02]  /*14f40*/  IMAD.MOV.U32 R8, RZ, RZ, R3 ;  /* 0x000000ffff087224 */ /* 0x001fc400078e0003 */
[----:B------:R-:W-:Y:S01]  /*14f50*/  IMAD.MOV.U32 R9, RZ, RZ, R2 ;  /* 0x000000ffff097224 */ /* 0x000fe200078e0002 */
[----:B-1----:R-:W3:Y:S01]  /*14f60*/  LDL.LU.64 R12, [R1+0x2b38] ;  /* 0x002b3800010c7983 */ /* 0x002ee20000300a00 */
[----:B------:R-:W-:Y:S02]  /*14f70*/  IMAD.MOV.U32 R3, RZ, RZ, R24 ;  /* 0x000000ffff037224 */ /* 0x000fe400078e0018 */
[----:B------:R-:W-:Y:S02]  /*14f80*/  IMAD.MOV.U32 R2, RZ, RZ, R25 ;  /* 0x000000ffff027224 */ /* 0x000fe400078e0019 */
[----:B------:R-:W2:Y:S01]  /*14f90*/  LDL.LU.64 R24, [R1+0x2b30] ;  /* 0x002b300001187983 */ /* 0x000ea20000300a00 */
[C---:B---3--:R-:W-:Y:S08]  /*14fa0*/  HMMA.16816.F32.BF16 R20, R16.reuse, R12, R20 ;  /* 0x0000000c1014723c */ /* 0x048ff00000041814 */
[----:B--2---:R-:W-:-:S15]  /*14fb0*/  HMMA.16816.F32.BF16 R4, R16, R24, R4 ;  /* 0x000000181004723c */ /* 0x004fde0000041804 */
[----:B------:R-:W-:-:S04]  /*14fc0*/  NOP ;  /* 0x0000000000007918 */ /* 0x000fc80000000000 */
[----:B------:R0:W-:Y:S04]  /*14fd0*/  STL.64 [R1+0x300], R4 ;  /* 0x0003000401007387 */ /* 0x0001e80000100a00 */
[----:B------:R1:W-:Y:S01]  /*14fe0*/  STL.64 [R1+0x308], R6 ;  /* 0x0003080601007387 */ /* 0x0003e20000100a00 */
[----:B------:R-:W-:-:S03]  /*14ff0*/  IMAD.MOV.U32 R29, RZ, RZ, R23 ;  /* 0x000000ffff1d7224 */ /* 0x000fc600078e0017 */
[----:B0-----:R-:W2:Y:S04]  /*15000*/  LDL.LU.64 R4, [R1+0x2b28] ;  /* 0x002b280001047983 */ /* 0x001ea80000300a00 */
[----:B------:R0:W-:Y:S01]  /*15010*/  STL.64 [R1+0x400], R20 ;  /* 0x0004001401007387 */ /* 0x0001e20000100a00 */
[----:B-1----:R-:W-:Y:S02]  /*15020*/  IMAD.MOV.U32 R7, RZ, RZ, R24 ;  /* 0x000000ffff077224 */ /* 0x002fe400078e0018 */
[----:B------:R-:W-:Y:S01]  /*15030*/  IMAD.MOV.U32 R6, RZ, RZ, R25 ;  /* 0x000000ffff067224 */ /* 0x000fe200078e0019 */
[----:B------:R1:W-:Y:S04]  /*15040*/  STL [R1+0x408], R22 ;  /* 0x0004081601007387 */ /* 0x0003e80000100800 */
[----:B0-----:R-:W2:Y:S04]  /*15050*/  LDL.LU.64 R20, [R1+0x470] ;  /* 0x0004700001147983 */ /* 0x001ea80000300a00 */
[----:B-1----:R-:W2:Y:S04]  /*15060*/  LDL.LU.64 R22, [R1+0x478] ;  /* 0x0004780001167983 */ /* 0x002ea80000300a00 */
[----:B------:R0:W-:Y:S02]  /*15070*/  STL.64 [R1+0x2aa8], R12 ;  /* 0x002aa80c01007387 */ /* 0x0001e40000100a00 */
[----:B0-----:R-:W-:-:S02]  /*15080*/  IMAD.MOV.U32 R12, RZ, RZ, R7 ;  /* 0x000000ffff0c7224 */ /* 0x001fc400078e0007 */
[----:B------:R-:W-:-:S05]  /*15090*/  IMAD.MOV.U32 R13, RZ, RZ, R6 ;  /* 0x000000ffff0d7224 */ /* 0x000fca00078e0006 */
[----:B------:R0:W-:Y:S04]  /*150a0*/  STL.64 [R1+0x2ac0], R12 ;  /* 0x002ac00c01007387 */ /* 0x0001e80000100a00 */
[----:B0-----:R-:W3:Y:S04]  /*150b0*/  LDL.LU.64 R12, [R1+0x3e0] ;  /* 0x0003e000010c7983 */ /* 0x001ee80000300a00 */
[----:B------:R-:W4:Y:S04]  /*150c0*/  LDL.LU.64 R14, [R1+0x3e8] ;  /* 0x0003e800010e7983 */ /* 0x000f280000300a00 */
[----:B----4-:R-:W-:Y:S04]  /*150d0*/  STL.64 [R1+0x2ae0], R14 ;  /* 0x002ae00e01007387 */ /* 0x010fe80000100a00 */
[----:B---3--:R0:W-:Y:S04]  /*150e0*/  STL.64 [R1+0x2ad8], R12 ;  /* 0x002ad80c01007387 */ /* 0x0081e80000100a00 */
[----:B0-----:R-:W3:Y:S04]  /*150f0*/  LDL.LU.64 R12, [R1+0x440] ;  /* 0x00044000010c7983 */ /* 0x001ee80000300a00 */
[----:B------:R-:W4:Y:S04]  /*15100*/  LDL.LU.64 R14, [R1+0x448] ;  /* 0x00044800010e7983 */ /* 0x000f280000300a00 */
[----:B----4-:R-:W-:Y:S04]  /*15110*/  STL.64 [R1+0x2af8], R14 ;  /* 0x002af80e01007387 */ /* 0x010fe80000100a00 */
[----:B---3--:R0:W-:Y:S04]  /*15120*/  STL.64 [R1+0x2af0], R12 ;  /* 0x002af00c01007387 */ /* 0x0081e80000100a00 */
[----:B0-----:R-:W3:Y:S04]  /*15130*/  LDL.LU.64 R12, [R1+0x450] ;  /* 0x00045000010c7983 */ /* 0x001ee80000300a00 */
[----:B------:R-:W4:Y:S01]  /*15140*/  LDL.LU.64 R14, [R1+0x458] ;  /* 0x00045800010e7983 */ /* 0x000f220000300a00 */
[----:B--2---:R-:W-:Y:S03]  /*15150*/  HMMA.16816.F32.BF16 R16, R16, R4, R20 ;  /* 0x000000041010723c */ /* 0x004fe60000041814 */
[----:B----4-:R-:W-:Y:S04]  /*15160*/  STL.64 [R1+0x2b10], R14 ;  /* 0x002b100e01007387 */ /* 0x010fe80000100a00 */
[----:B---3--:R0:W-:Y:S04]  /*15170*/  STL.64 [R1+0x2b08], R12 ;  /* 0x002b080c01007387 */ /* 0x0081e80000100a00 */
[----:B0-----:R-:W2:Y:S04]  /*15180*/  LDL.LU.64 R12, [R1+0x460] ;  /* 0x00046000010c7983 */ /* 0x001ea80000300a00 */
[----:B------:R-:W2:Y:S04]  /*15190*/  LDL.LU.64 R14, [R1+0x468] ;  /* 0x00046800010e7983 */ /* 0x000ea80000300a00 */
[----:B------:R-:W3:Y:S04]  /*151a0*/  LDL.LU.64 R24, [R1+0x3d0] ;  /* 0x0003d00001187983 */ /* 0x000ee80000300a00 */
[----:B------:R-:W3:Y:S04]  /*151b0*/  LDL.LU.64 R26, [R1+0x3d8] ;  /* 0x0003d800011a7983 */ /* 0x000ee80000300a00 */
[----:B------:R-:W-:Y:S04]  /*151c0*/  STL [R1+0x2830], R29 ;  /* 0x0028301d01007387 */ /* 0x000fe80000100800 */
[----:B------:R-:W2:Y:S04]  /*151d0*/  LDL.LU.64 R22, [R1+0x2b20] ;  /* 0x002b200001167983 */ /* 0x000ea80000300a00 */
[----:B------:R-:W2:Y:S04]  /*151e0*/  LDL.LU.64 R20, [R1+0x2b18] ;  /* 0x002b180001147983 */ /* 0x000ea80000300a00 */
[----:B------:R-:W-:Y:S04]  /*151f0*/  STL.64 [R1+0x3f0], R16 ;  /* 0x0003f01001007387 */ /* 0x000fe80000100a00 */
[----:B------:R-:W-:Y:S01]  /*15200*/  STL.64 [R1+0x3f8], R18 ;  /* 0x0003f81201007387 */ /* 0x000fe20000100a00 */
[----:B--2---:R-:W-:Y:S03]  /*15210*/  HMMA.16816.F32.BF16 R8, R20, R8, R12 ;  /* 0x000000081408723c */ /* 0x004fe6000004180c */
[----:B------:R-:W2:Y:S04]  /*15220*/  LDL.LU.64 R14, [R1+0x2b10] ;  /* 0x002b1000010e7983 */ /* 0x000ea80000300a00 */
[----:B------:R-:W2:-:S12]  /*15230*/  LDL.LU.64 R12, [R1+0x2b08] ;  /* 0x002b0800010c7983 */ /* 0x000e980000300a00 */
[----:B------:R0:W-:Y:S04]  /*15240*/  STL.64 [R1+0x470], R8 ;  /* 0x0004700801007387 */ /* 0x0001e80000100a00 */
[----:B------:R2:W-:Y:S04]  /*15250*/  STL.64 [R1+0x478], R10 ;  /* 0x0004780a01007387 */ /* 0x0005e80000100a00 */
[----:B0-----:R-:W2:Y:S02]  /*15260*/  LDL.LU.64 R8, [R1+0x2b00] ;  /* 0x002b000001087983 */ /* 0x001ea40000300a00 */
[----:B--2---:R-:W-:Y:S02]  /*15270*/  HMMA.16816.F32.BF16 R8, R20, R8, R12 ;  /* 0x000000081408723c */ /* 0x004fe4000004180c */
[----:B------:R-:W2:Y:S04]  /*15280*/  LDL.LU.64 R14, [R1+0x2af8] ;  /* 0x002af800010e7983 */ /* 0x000ea80000300a00 */
[----:B------:R-:W2:-:S13]  /*15290*/  LDL.LU.64 R12, [R1+0x2af0] ;  /* 0x002af000010c7983 */ /* 0x000e9a0000300a00 */
[----:B------:R0:W-:Y:S04]  /*152a0*/  STL.64 [R1+0x460], R8 ;  /* 0x0004600801007387 */ /* 0x0001e80000100a00 */
[----:B------:R-:W-:Y:S04]  /*152b0*/  STL.64 [R1+0x468], R10 ;  /* 0x0004680a01007387 */ /* 0x000fe80000100a00 */
[----:B0-----:R-:W2:Y:S02]  /*152c0*/  LDL.LU.64 R8, [R1+0x2ae8] ;  /* 0x002ae80001087983 */ /* 0x001ea40000300a00 */
[----:B--2---:R-:W-:Y:S01]  /*152d0*/  HMMA.16816.F32.BF16 R12, R20, R8, R12 ;  /* 0x00000008140c723c */ /* 0x004fe2000004180c */
[----:B------:R-:W-:-:S02]  /*152e0*/  IMAD.MOV.U32 R7, RZ, RZ, R8 ;  /* 0x000000ffff077224 */ /* 0x000fc400078e0008 */
[----:B------:R-:W-:-:S15]  /*152f0*/  IMAD.MOV.U32 R6, RZ, RZ, R9 ;  /* 0x000000ffff067224 */ /* 0x000fde00078e0009 */
[----:B------:R-:W-:Y:S01]  /*15300*/  NOP ;  /* 0x0000000000007918 */ /* 0x000fe20000000000 */
[----:B------:R-:W-:Y:S04]  /*15310*/  STL.64 [R1+0x450], R12 ;  /* 0x0004500c01007387 */ /* 0x000fe80000100a00 */
[----:B------:R0:W-:Y:S04]  /*15320*/  STL.64 [R1+0x458], R14 ;  /* 0x0004580e01007387 */ /* 0x0001e80000100a00 */
[----:B0-----:R-:W2:Y:S04]  /*15330*/  LDL.LU.64 R14, [R1+0x2ae0] ;  /* 0x002ae000010e7983 */ /* 0x001ea80000300a00 */
[----:B------:R-:W2:Y:S04]  /*15340*/  LDL.LU.64 R12, [R1+0x2ad8] ;  /* 0x002ad800010c7983 */ /* 0x000ea80000300a00 */
[----:B------:R-:W4:Y:S04]  /*15350*/  LDL.LU.64 R10, [R1+0x2ad0] ;  /* 0x002ad000010a7983 */ /* 0x000f280000300a00 */
[----:B------:R-:W2:Y:S04]  /*15360*/  LDL.LU.64 R8, [R1+0x2ac8] ;  /* 0x002ac80001087983 */ /* 0x000ea80000300a00 */
[----:B------:R-:W-:Y:S04]  /*15370*/  STL.64 [R1+0x2ab8], R6 ;  /* 0x002ab80601007387 */ /* 0x000fe80000100a00 */
[----:B------:R0:W-:Y:S04]  /*15380*/  STL.64 [R1+0x2ab0], R4 ;  /* 0x002ab00401007387 */ /* 0x0001e80000100a00 */
[----:B0-----:R-:W3:Y:S04]  /*15390*/  LDL.LU.64 R4, [R1+0x2f0] ;  /* 0x0002f00001047983 */ /* 0x001ee80000300a00 */
[----:B------:R-:W3:Y:S01]  /*153a0*/  LDL.LU.64 R6, [R1+0x2f8] ;  /* 0x0002f80001067983 */ /* 0x000ee20000300a00 */
[----:B--2---:R-:W-:-:S15]  /*153b0*/  HMMA.16816.F32.BF16 R12, R20, R8, R12 ;  /* 0x00000008140c723c */ /* 0x004fde000004180c */
[----:B------:R-:W-:-:S04]  /*153c0*/  NOP ;  /* 0x0000000000007918 */ /* 0x000fc80000000000 */
[----:B------:R0:W-:Y:S04]  /*153d0*/  STL.64 [R1+0x440], R12 ;  /* 0x0004400c01007387 */ /* 0x0001e80000100a00 */
[----:B------:R-:W-:Y:S04]  /*153e0*/  STL.64 [R1+0x448], R14 ;  /* 0x0004480e01007387 */ /* 0x000fe80000100a00 */
[----:B0-----:R-:W2:Y:S01]  /*153f0*/  LDL.LU.64 R12, [R1+0x2ac0] ;  /* 0x002ac000010c7983 */ /* 0x001ea20000300a00 */
[----:B------:R-:W-:Y:S02]  /*15400*/  IMAD.MOV.U32 R16, RZ, RZ, R3 ;  /* 0x000000ffff107224 */ /* 0x000fe400078e0003 */
[----:B------:R-:W-:-:S07]  /*15410*/  IMAD.MOV.U32 R17, RZ, RZ, R2 ;  /* 0x000000ffff117224 */ /* 0x000fce00078e0002 */
[C---:B---3--:R-:W-:Y:S01]  /*15420*/  HMMA.16816.F32.BF16 R24, R20.reuse, R16, R24 ;  /* 0x000000101418723c */ /* 0x048fe20000041818 */
[----:B----4-:R-:W-:Y:S04]  /*15430*/  STL.64 [R1+0x2a80], R10 ;  /* 0x002a800a01007387 */ /* 0x010fe80000100a00 */
[----:B------:R0:W-:Y:S04]  /*15440*/  STL.64 [R1+0x2a78], R8 ;  /* 0x002a780801007387 */ /* 0x0001e80000100a00 */
[----:B0-----:R-:W3:Y:S10]  /*15450*/  LDL.64 R8, [R1+0x20] ;  /* 0x0000200001087983 */ /* 0x001ef40000100a00 */
[----:B------:R0:W-:Y:S04]  /*15460*/  STL.64 [R1+0x430], R24 ;  /* 0x0004301801007387 */ /* 0x0001e80000100a00 */
[----:B------:R1:W-:Y:S04]  /*15470*/  STL.64 [R1+0x438], R26 ;  /* 0x0004381a01007387 */ /* 0x0003e80000100a00 */
[----:B0-----:R-:W4:Y:S04]  /*15480*/  LDL.LU.64 R24, [R1+0x210] ;  /* 0x0002100001187983 */ /* 0x001f280000300a00 */
[----:B-1----:R-:W4:Y:S04]  /*15490*/  LDL.LU.64 R26, [R1+0x218] ;  /* 0x00021800011a7983 */ /* 0x002f280000300a00 */
[----:B------:R0:W-:Y:S04]  /*154a0*/  STL.64 [R1+0x2a70], R16 ;  /* 0x002a701001007387 */ /* 0x0001e80000100a00 */
[----:B0-----:R-:W3:Y:S04]  /*154b0*/  LDL.LU.64 R16, [R1+0x2e0] ;  /* 0x0002e00001107983 */ /* 0x001ee80000300a00 */
[----:B------:R-:W3:Y:S01]  /*154c0*/  LDL.LU.64 R18, [R1+0x2e8] ;  /* 0x0002e80001127983 */ /* 0x000ee20000300a00 */
[----:B--2---:R-:W-:Y:S03]  /*154d0*/  HMMA.16816.F32.BF16 R12, R20, R12, R4 ;  /* 0x0000000c140c723c */ /* 0x004fe60000041804 */
[----:B------:R-:W2:Y:S04]  /*154e0*/  LDL.LU.64 R6, [R1+0x2ab8] ;  /* 0x002ab80001067983 */ /* 0x000ea80000300a00 */
[----:B------:R-:W4:-:S12]  /*154f0*/  LDL.LU.64 R4, [R1+0x2ab0] ;  /* 0x002ab00001047983 */ /* 0x000f180000300a00 */
[----:B------:R0:W-:Y:S04]  /*15500*/  STL.64 [R1+0x420], R12 ;  /* 0x0004200c01007387 */ /* 0x0001e80000100a00 */
[----:B------:R-:W-:Y:S04]  /*15510*/  STL.64 [R1+0x428], R14 ;  /* 0x0004280e01007387 */ /* 0x000fe80000100a00 */
[----:B0-----:R-:W3:Y:S02]  /*15520*/  LDL.LU.64 R12, [R1+0x2aa8] ;  /* 0x002aa800010c7983 */ /* 0x001ee40000300a00 */
[----:B---3--:R-:W-:-:S15]  /*15530*/  HMMA.16816.F32.BF16 R16, R20, R12, R16 ;  /* 0x0000000c1410723c */ /* 0x008fde0000041810 */
[----:B------:R-:W-:-:S04]  /*15540*/  NOP ;  /* 0x0000000000007918 */ /* 0x000fc80000000000 */
[----:B------:R0:W-:Y:S04]  /*15550*/  STL.64 [R1+0x410], R16 ;  /* 0x0004101001007387 */ /* 0x0001e80000100a00 */
[----:B------:R1:W-:Y:S04]  /*15560*/  STL.64 [R1+0x418], R18 ;  /* 0x0004181201007387 */ /* 0x0003e80000100a00 */
[----:B0-----:R-:W3:Y:S04]  /*15570*/  LDL.LU.64 R16, [R1+0x390] ;  /* 0x0003900001107983 */ /* 0x001ee80000300a00 */
[----:B-1----:R-:W2:Y:S01]  /*15580*/  LDL.LU.64 R18, [R1+0x398] ;  /* 0x0003980001127983 */ /* 0x002ea20000300a00 */
[----:B------:R-:W-:-:S02]  /*15590*/  IMAD.MOV.U32 R3, RZ, RZ, R12 ;  /* 0x000000ffff037224 */ /* 0x000fc400078e000c */
[----:B------:R-:W-:Y:S01]  /*155a0*/  IMAD.MOV.U32 R2, RZ, RZ, R13 ;  /* 0x000000ffff027224 */ /* 0x000fe200078e000d */
[----:B----4-:R-:W-:Y:S01]  /*155b0*/  HMMA.16816.F32.BF16 R20, R20, R4, R24 ;  /* 0x000000041414723c */ /* 0x010fe20000041818 */
[----:B--2---:R-:W-:Y:S04]  /*155c0*/  STL.64 [R1+0x2a90], R18 ;  /* 0x002a901201007387 */ /* 0x004fe80000100a00 */
[----:B---3--:R0:W-:Y:S04]  /*155d0*/  STL.64 [R1+0x2a88], R16 ;  /* 0x002a881001007387 */ /* 0x0081e80000100a00 */
[----:B0-----:R-:W2:Y:S04]  /*155e0*/  LDL.LU.64 R16, [R1+0x3b0] ;  /* 0x0003b00001107983 */ /* 0x001ea80000300a00 */
[----:B------:R-:W2:Y:S04]  /*155f0*/  LDL.LU.64 R18, [R1+0x3b8] ;  /* 0x0003b80001127983 */ /* 0x000ea80000300a00 */
[----:B------:R-:W3:Y:S04]  /*15600*/  LDL.LU.64 R12, [R1+0x1a0] ;  /* 0x0001a000010c7983 */ /* 0x000ee80000300a00 */
[----:B------:R-:W4:Y:S04]  /*15610*/  LDL.LU.64 R14, [R1+0x1a8] ;  /* 0x0001a800010e7983 */ /* 0x000f280000300a00 */
[----:B----4-:R-:W-:Y:S04]  /*15620*/  STL.64 [R1+0x29e8], R14 ;  /* 0x0029e80e01007387 */ /* 0x010fe80000100a00 */
[----:B---3--:R-:W-:Y:S04]  /*15630*/  STL.64 [R1+0x29e0], R12 ;  /* 0x0029e00c01007387 */ /* 0x008fe80000100a00 */
[----:B------:R-:W2:Y:S04]  /*15640*/  LDL.LU.64 R26, [R1+0x2aa0] ;  /* 0x002aa000011a7983 */ /* 0x000ea80000300a00 */
[----:B------:R-:W2:Y:S04]  /*15650*/  LDL.LU.64 R24, [R1+0x2a98] ;  /* 0x002a980001187983 */ /* 0x000ea80000300a00 */
[----:B------:R0:W-:Y:S04]  /*15660*/  STL.64 [R1+0x2a48], R4 ;  /* 0x002a480401007387 */ /* 0x0001e80000100a00 */
[----:B------:R-:W-:Y:S04]  /*15670*/  STL.64 [R1+0x3e0], R20 ;  /* 0x0003e01401007387 */ /* 0x000fe80000100a00 */
[----:B------:R-:W-:Y:S01]  /*15680*/  STL.64 [R1+0x3e8], R22 ;  /* 0x0003e81601007387 */ /* 0x000fe20000100a00 */
[----:B0-----:R-:W-:-:S02]  /*15690*/  IMAD.MOV.U32 R4, RZ, RZ, R3 ;  /* 0x000000ffff047224 */ /* 0x001fc400078e0003 */
[----:B------:R-:W-:Y:S02]  /*156a0*/  IMAD.MOV.U32 R5, RZ, RZ, R2 ;  /* 0x000000ffff057224 */ /* 0x000fe400078e0002 */
[----:B------:R-:W-:Y:S02]  /*156b0*/  IMAD.MOV.U32 R12, RZ, RZ, R7 ;  /* 0x000000ffff0c7224 */ /* 0x000fe400078e0007 */
[----:B------:R-:W-:Y:S01]  /*156c0*/  IMAD.MOV.U32 R13, RZ, RZ, R6 ;  /* 0x000000ffff0d7224 */ /* 0x000fe200078e0006 */
[----:B------:R0:W-:Y:S04]  /*156d0*/  STL.64 [R1+0x2a60], R4 ;  /* 0x002a600401007387 */ /* 0x0001e80000100a00 */
[----:B0-----:R-:W3:Y:S04]  /*156e0*/  LDL.LU.64 R4, [R1+0x3a0] ;  /* 0x0003a00001047983 */ /* 0x001ee80000300a00 */
[----:B------:R-:W3:Y:S04]  /*156f0*/  LDL.LU.64 R6, [R1+0x3a8] ;  /* 0x0003a80001067983 */ /* 0x000ee80000300a00 */
[----:B------:R-:W4:Y:S01]  /*15700*/  LDL.LU.64 R20, [R1+0x50] ;  /* 0x0000500001147983 */ /* 0x000f220000300a00 */
[----:B--2---:R-:W-:Y:S03]  /*15710*/  HMMA.16816.F32.BF16 R16, R24, R8, R16 ;  /* 0x000000081810723c */ /* 0x004fe60000041810 */
[----:B----4-:R0:W-:Y:S04]  /*15720*/  STL.64 [R1+0x2a68], R20 ;  /* 0x002a681401007387 */ /* 0x0101e80000100a00 */
[----:B0-----:R-:W3:-:S12]  /*15730*/  LDL.64 R20, [R1+0x10] ;  /* 0x0000100001147983 */ /* 0x001ed80000100a00 */
[----:B------:R-:W-:Y:S04]  /*15740*/  STL.64 [R1+0x3d0], R16 ;  /* 0x0003d01001007387 */ /* 0x000fe80000100a00 */
[----:B------:R0:W-:Y:S04]  /*15750*/  STL.64 [R1+0x3d8], R18 ;  /* 0x0003d81201007387 */ /* 0x0001e80000100a00 */
[----:B0-----:R-:W2:Y:S04]  /*15760*/  LDL.LU.64 R18, [R1+0x2a90] ;  /* 0x002a900001127983 */ /* 0x001ea80000300a00 */
[----:B------:R-:W2:Y:S01]  /*15770*/  LDL.LU.64 R16, [R1+0x2a88] ;  /* 0x002a880001107983 */ /* 0x000ea20000300a00 */
[----:B------:R-:W-:-:S02]  /*15780*/  IMAD.MOV.U32 R3, RZ, RZ, R8 ;  /* 0x000000ffff037224 */ /* 0x000fc400078e0008 */
[----:B------:R-:W-:Y:S01]  /*15790*/  IMAD.MOV.U32 R2, RZ, RZ, R9 ;  /* 0x000000ffff027224 */ /* 0x000fe200078e0009 */
[----:B------:R-:W4:Y:S04]  /*157a0*/  LDL.LU.64 R10, [R1+0x2a80] ;  /* 0x002a8000010a7983 */ /* 0x000f280000300a00 */
[----:B------:R-:W2:Y:S01]  /*157b0*/  LDL.LU.64 R8, [R1+0x2a78] ;  /* 0x002a780001087983 */ /* 0x000ea20000300a00 */
[----:B---3--:R-:W-:-:S15]  /*157c0*/  HMMA.16816.F32.BF16 R4, R24, R20, R4 ;  /* 0x000000141804723c */ /* 0x008fde0000041804 */
[----:B------:R-:W-:-:S04]  /*157d0*/  NOP ;  /* 0x0000000000007918 */ /* 0x000fc80000000000 */
[----:B------:R0:W-:Y:S02]  /*157e0*/  STL.64 [R1+0x3c0], R4 ;  /* 0x0003c00401007387 */ /* 0x0001e40000100a00 */
[----:B0-----:R-:W-:Y:S02]  /*157f0*/  IMAD.MOV.U32 R5, RZ, RZ, R20 ;  /* 0x000000ffff057224 */ /* 0x001fe400078e0014 */
[----:B------:R-:W-:Y:S02]  /*15800*/  IMAD.MOV.U32 R4, RZ, RZ, R21 ;  /* 0x000000ffff047224 */ /* 0x000fe400078e0015 */
[----:B--2---:R-:W-:Y:S01]  /*15810*/  HMMA.16816.F32.BF16 R20, R24, R12, R16 ;  /* 0x0000000c1814723c */ /* 0x004fe20000041810 */
[----:B------:R-:W-:Y:S04]  /*15820*/  STL.64 [R1+0x3c8], R6 ;  /* 0x0003c80601007387 */ /* 0x000fe80000100a00 */
[----:B------:R-:W2:Y:S04]  /*15830*/  LDL.LU.64 R16, [R1+0x200] ;  /* 0x0002000001107983 */ /* 0x000ea80000300a00 */
[----:B------:R-:W2:Y:S10]  /*15840*/  LDL.LU.64 R18, [R1+0x208] ;  /* 0x0002080001127983 */ /* 0x000eb40000300a00 */
[----:B------:R-:W-:Y:S04]  /*15850*/  STL.64 [R1+0x3b0], R20 ;  /* 0x0003b01401007387 */ /* 0x000fe80000100a00 */
[----:B------:R-:W-:Y:S04]  /*15860*/  STL.64 [R1+0x3b8], R22 ;  /* 0x0003b81601007387 */ /* 0x000fe80000100a00 */
[----:B------:R0:W-:Y:S02]  /*15870*/  STL.64 [R1+0x2a00], R12 ;  /* 0x002a000c01007387 */ /* 0x0001e40000100a00 */
[----:B0-----:R-:W-:-:S02]  /*15880*/  IMAD.MOV.U32 R12, RZ, RZ, R5 ;  /* 0x000000ffff0c7224 */ /* 0x001fc400078e0005 */
[----:B------:R-:W-:-:S05]  /*15890*/  IMAD.MOV.U32 R13, RZ, RZ, R4 ;  /* 0x000000ffff0d7224 */ /* 0x000fca00078e0004 */
[----:B------:R0:W-:Y:S04]  /*158a0*/  STL.64 [R1+0x2a18], R12 ;  /* 0x002a180c01007387 */ /* 0x0001e80000100a00 */
[----:B------:R-:W3:Y:S04]  /*158b0*/  LDL.LU.64 R20, [R1+0x1f0] ;  /* 0x0001f00001147983 */ /* 0x000ee80000300a00 */
[----:B------:R-:W3:Y:S04]  /*158c0*/  LDL.LU.64 R22, [R1+0x1f8] ;  /* 0x0001f80001167983 */ /* 0x000ee80000300a00 */
[----:B------:R-:W3:Y:S04]  /*158d0*/  LDL.LU.64 R4, [R1+0x1e0] ;  /* 0x0001e00001047983 */ /* 0x000ee80000300a00 */
[----:B------:R-:W3:Y:S01]  /*158e0*/  LDL.LU.64 R6, [R1+0x1e8] ;  /* 0x0001e80001067983 */ /* 0x000ee20000300a00 */
[----:B0-----:R-:W-:-:S02]  /*158f0*/  IMAD.MOV.U32 R12, RZ, RZ, R3 ;  /* 0x000000ffff0c7224 */ /* 0x001fc400078e0003 */
[----:B------:R-:W-:-:S05]  /*15900*/  IMAD.MOV.U32 R13, RZ, RZ, R2 ;  /* 0x000000ffff0d7224 */ /* 0x000fca00078e0002 */
[----:B------:R0:W-:Y:S04]  /*15910*/  STL.64 [R1+0x2a40], R12 ;  /* 0x002a400c01007387 */ /* 0x0001e80000100a00 */
[----:B0-----:R-:W3:Y:S04]  /*15920*/  LDL.LU.64 R12, [R1+0x1b0] ;  /* 0x0001b000010c7983 */ /* 0x001ee80000300a00 */
[----:B------:R-:W3:Y:S01]  /*15930*/  LDL.LU.64 R14, [R1+0x1b8] ;  /* 0x0001b800010e7983 */ /* 0x000ee20000300a00 */
[C---:B--2---:R-:W-:Y:S03]  /*15940*/  HMMA.16816.F32.BF16 R16, R24.reuse, R8, R16 ;  /* 0x000000081810723c */ /* 0x044fe60000041810 */
[----:B---3--:R-:W-:Y:S04]  /*15950*/  STL.64 [R1+0x2a58], R14 ;  /* 0x002a580e01007387 */ /* 0x008fe80000100a00 */
[----:B------:R0:W-:Y:S04]  /*15960*/  STL.64 [R1+0x2a50], R12 ;  /* 0x002a500c01007387 */ /* 0x0001e80000100a00 */
[----:B0-----:R-:W2:Y:S04]  /*15970*/  LDL.LU.64 R12, [R1+0x1d0] ;  /* 0x0001d000010c7983 */ /* 0x001ea80000300a00 */
[----:B------:R-:W2:Y:S04]  /*15980*/  LDL.LU.64 R14, [R1+0x1d8] ;  /* 0x0001d800010e7983 */ /* 0x000ea80000300a00 */
[----:B------:R0:W-:Y:S04]  /*15990*/  STL.64 [R1+0x3a0], R16 ;  /* 0x0003a01001007387 */ /* 0x0001e80000100a00 */
[----:B------:R-:W-:Y:S04]  /*159a0*/  STL.64 [R1+0x3a8], R18 ;  /* 0x0003a81201007387 */ /* 0x000fe80000100a00 */
[----:B0-----:R-:W3:Y:S04]  /*159b0*/  LDL.LU.64 R16, [R1+0x2a70] ;  /* 0x002a700001107983 */ /* 0x001ee80000300a00 */
[----:B----4-:R-:W-:Y:S04]  /*159c0*/  STL.64 [R1+0x29f8], R10 ;  /* 0x0029f80a01007387 */ /* 0x010fe80000100a00 */
[----:B------:R0:W-:Y:S04]  /*159d0*/  STL.64 [R1+0x29f0], R8 ;  /* 0x0029f00801007387 */ /* 0x0001e80000100a00 */
[----:B0-----:R-:W4:Y:S04]  /*159e0*/  LDL.LU.64 R8, [R1+0x490] ;  /* 0x0004900001087983 */ /* 0x001f280000300a00 */
[----:B------:R-:W2:Y:S04]  /*159f0*/  LDL.LU.64 R10, [R1+0x498] ;  /* 0x00049800010a7983 */ /* 0x000ea80000300a00 */
[----:B--2---:R-:W-:Y:S04]  /*15a00*/  STL.64 [R1+0x2a10], R10 ;  /* 0x002a100a01007387 */ /* 0x004fe80000100a00 */
[----:B----4-:R0:W-:Y:S04]  /*15a10*/  STL.64 [R1+0x2a08], R8 ;  /* 0x002a080801007387 */ /* 0x0101e80000100a00 */
[----:B0-----:R-:W2:Y:S04]  /*15a20*/  LDL.LU.64 R8, [R1+0x590] ;  /* 0x0005900001087983 */ /* 0x001ea80000300a00 */
[----:B------:R-:W4:Y:S01]  /*15a30*/  LDL.LU.64 R10, [R1+0x598] ;  /* 0x00059800010a7983 */ /* 0x000f220000300a00 */
[C---:B---3--:R-:W-:Y:S03]  /*15a40*/  HMMA.16816.F32.BF16 R20, R24.reuse, R16, R20 ;  /* 0x000000101814723c */ /* 0x048fe60000041814 */
[----:B----4-:R-:W-:Y:S04]  /*15a50*/  STL.64 [R1+0x2a28], R10 ;  /* 0x002a280a01007387 */ /* 0x010fe80000100a00 */
[----:B--2---:R0:W-:Y:S04]  /*15a60*/  STL.64 [R1+0x2a20], R8 ;  /* 0x002a200801007387 */ /* 0x0041e80000100a00 */
[----:B0-----:R-:W2:Y:S04]  /*15a70*/  LDL.LU.64 R8, [R1+0x5e0] ;  /* 0x0005e00001087983 */ /* 0x001ea80000300a00 */
[----:B------:R-:W2:Y:S04]  /*15a80*/  LDL.LU.64 R10, [R1+0x5e8] ;  /* 0x0005e800010a7983 */ /* 0x000ea80000300a00 */
[----:B------:R0:W-:Y:S04]  /*15a90*/  STL.64 [R1+0x390], R20 ;  /* 0x0003901401007387 */ /* 0x0001e80000100a00 */
[----:B------:R-:W-:Y:S04]  /*15aa0*/  STL.64 [R1+0x398], R22 ;  /* 0x0003981601007387 */ /* 0x000fe80000100a00 */
[----:B0-----:R-:W3:Y:S02]  /*15ab0*/  LDL.LU.64 R20, [R1+0x2a68] ;  /* 0x002a680001147983 */ /* 0x001ee40000300a00 */
[----:B---3--:R-:W-:-:S15]  /*15ac0*/  HMMA.16816.F32.BF16 R4, R24, R20, R4 ;  /* 0x000000141804723c */ /* 0x008fde0000041804 */
[----:B------:R-:W-:-:S04]  /*15ad0*/  NOP ;  /* 0x0000000000007918 */ /* 0x000fc80000000000 */
[----:B------:R0:W-:Y:S04]  /*15ae0*/  STL.64 [R1+0x380], R4 ;  /* 0x0003800401007387 */ /* 0x0001e80000100a00 */
[----:B------:R1:W-:Y:S04]  /*15af0*/  STL.64 [R1+0x388], R6 ;  /* 0x0003880601007387 */ /* 0x0003e80000100a00 */
[----:B0-----:R-:W1:Y:S02]  /*15b00*/  LDL.LU.64 R4, [R1+0x2a60] ;  /* 0x002a600001047983 */ /* 0x001e640000300a00 */
[----:B-1----:R-:W-:Y:S02]  /*15b10*/  HMMA.16816.F32.BF16 R4, R24, R4, R12 ;  /* 0x000000041804723c */ /* 0x002fe4000004180c */
[----:B------:R-:W3:Y:S04]  /*15b20*/  LDL.LU.64 R14, [R1+0x2a58] ;  /* 0x002a5800010e7983 */ /* 0x000ee80000300a00 */
[----:B------:R-:W3:-:S13]  /*15b30*/  LDL.LU.64 R12, [R1+0x2a50] ;  /* 0x002a5000010c7983 */ /* 0x000eda0000300a00 */
[----:B------:R0:W-:Y:S04]  /*15b40*/  STL.64 [R1+0x370], R4 ;  /* 0x0003700401007387 */ /* 0x0001e80000100a00 */
[----:B------:R1:W-:Y:S04]  /*15b50*/  STL.64 [R1+0x378], R6 ;  /* 0x0003780601007387 */ /* 0x0003e80000100a00 */
[----:B0-----:R-:W3:Y:S02]  /*15b60*/  LDL.LU.64 R4, [R1+0x2a48] ;  /* 0x002a480001047983 */ /* 0x001ee40000300a00 */
[----:B---3--:R-:W-:Y:S02]  /*15b70*/  HMMA.16816.F32.BF16 R24, R24, R4, R12 ;  /* 0x000000041818723c */ /* 0x008fe4000004180c */
[----:B------:R-:W2:Y:S01]  /*15b80*/  LDL.LU.64 R12, [R1+0x2a40] ;  /* 0x002a4000010c7983 */ /* 0x000ea20000300a00 */
[----:B------:R-:W-:-:S02]  /*15b90*/  IMAD.MOV.U32 R3, RZ, RZ, R4 ;  /* 0x000000ffff037224 */ /* 0x000fc400078e0004 */
[----:B------:R-:W-:-:S14]  /*15ba0*/  IMAD.MOV.U32 R2, RZ, RZ, R5 ;  /* 0x000000ffff027224 */ /* 0x000fdc00078e0005 */
[----:B------:R0:W-:Y:S04]  /*15bb0*/  STL.64 [R1+0x2f0], R24 ;  /* 0x0002f01801007387 */ /* 0x0001e80000100a00 */
[----:B------:R-:W-:Y:S04]  /*15bc0*/  STL.64 [R1+0x2f8], R26 ;  /* 0x0002f81a01007387 */ /* 0x000fe80000100a00 */
[----:B-1----:R-:W2:Y:S04]  /*15bd0*/  LDL.LU.64 R6, [R1+0x2a38] ;  /* 0x002a380001067983 */ /* 0x002ea80000300a00 */
[----:B------:R-:W2:Y:S04]  /*15be0*/  LDL.LU.64 R4, [R1+0x2a30] ;  /* 0x002a300001047983 */ /* 0x000ea80000300a00 */
[----:B0-----:R-:W3:Y:S01]  /*15bf0*/  LDL.64 R24, [R1+0x60] ;  /* 0x0000600001187983 */ /* 0x001ee20000100a00 */
        /* <DEDUP_REMOVED lines=10> */
[----:B------:R2:W-:Y:S04]  /*15ca0*/  STL.64 [R1+0x2d8], R14 ;  /* 0x0002d80e01007387 */ /* 0x0005e80000100a00 */
[----:B0-----:R-:W2:Y:S02]  /*15cb0*/  LDL.LU.64 R12, [R1+0x2a00] ;  /* 0x002a0000010c7983 */ /* 0x001ea40000300a00 */
[----:B--2---:R-:W-:Y:S02]  /*15cc0*/  HMMA.16816.F32.BF16 R12, R4, R12, R8 ;  /* 0x0000000c040c723c */ /* 0x004fe40000041808 */
[----:B------:R-:W2:Y:S04]  /*15cd0*/  LDL.LU.64 R10, [R1+0x29f8] ;  /* 0x0029f800010a7983 */ /* 0x000ea80000300a00 */
[----:B------:R-:W4:-:S13]  /*15ce0*/  LDL.LU.64 R8, [R1+0x29f0] ;  /* 0x0029f00001087983 */ /* 0x000f1a0000300a00 */
[----:B------:R-:W-:Y:S04]  /*15cf0*/  STL.64 [R1+0x2c0], R12 ;  /* 0x0002c00c01007387 */ /* 0x000fe80000100a00 */
[----:B------:R0:W-:Y:S04]  /*15d00*/  STL.64 [R1+0x2c8], R14 ;  /* 0x0002c80e01007387 */ /* 0x0001e80000100a00 */
[----:B0-----:R-:W3:Y:S04]  /*15d10*/  LDL.LU.64 R14, [R1+0x29e8] ;  /* 0x0029e800010e7983 */ /* 0x001ee80000300a00 */
[----:B------:R-:W3:Y:S04]  /*15d20*/  LDL.LU.64 R12, [R1+0x29e0] ;  /* 0x0029e000010c7983 */ /* 0x000ee80000300a00 */
[----:B--2---:R-:W-:Y:S04]  /*15d30*/  STL.64 [R1+0x29a8], R10 ;  /* 0x0029a80a01007387 */ /* 0x004fe80000100a00 */
[----:B----4-:R0:W-:Y:S01]  /*15d40*/  STL.64 [R1+0x29a0], R8 ;  /* 0x0029a00801007387 */ /* 0x0101e20000100a00 */
[----:B---3--:R-:W-:-:S15]  /*15d50*/  HMMA.16816.F32.BF16 R12, R4, R8, R12 ;  /* 0x00000008040c723c */ /* 0x008fde000004180c */
[----:B------:R-:W-:-:S04]  /*15d60*/  NOP ;  /* 0x0000000000007918 */ /* 0x000fc80000000000 */
[----:B------:R-:W-:Y:S04]  /*15d70*/  STL.64 [R1+0x210], R12 ;  /* 0x0002100c01007387 */ /* 0x000fe80000100a00 */
[----:B------:R-:W-:Y:S04]  /*15d80*/  STL.64 [R1+0x218], R14 ;  /* 0x0002180e01007387 */ /* 0x000fe80000100a00 */
[----:B------:R-:W1:Y:S04]  /*15d90*/  LDSM.16.MT88.4 R12, [R0+0x300] ;  /* 0x00030000000c783b */ /* 0x000e680000004200 */
[----:B0-----:R-:W2:Y:S04]  /*15da0*/  LDL.LU.64 R8, [R1+0x480] ;  /* 0x0004800001087983 */ /* 0x001ea80000300a00 */
[----:B------:R-:W2:Y:S04]  /*15db0*/  LDL.LU.64 R10, [R1+0x488] ;  /* 0x00048800010a7983 */ /* 0x000ea80000300a00 */
[----:B-1----:R-:W-:Y:S04]  /*15dc0*/  STL.64 [R1+0x29d8], R14 ;  /* 0x0029d80e01007387 */ /* 0x002fe80000100a00 */
[----:B------:R0:W-:Y:S04]  /*15dd0*/  STL.64 [R1+0x29d0], R12 ;  /* 0x0029d00c01007387 */ /* 0x0001e80000100a00 */
[----:B0-----:R-:W3:Y:S04]  /*15de0*/  LDL.LU.64 R12, [R1+0x1c0] ;  /* 0x0001c000010c7983 */ /* 0x001ee80000300a00 */
[----:B------:R-:W3:Y:S02]  /*15df0*/  LDL.LU.64 R14, [R1+0x1c8] ;  /* 0x0001c800010e7983 */ /* 0x000ee40000300a00 */
[----:B---3--:R-:W-:Y:S02]  /*15e00*/  HMMA.16816.F32.BF16 R12, R4, R16, R12 ;  /* 0x00000010040c723c */ /* 0x008fe4000004180c */
[----:B------:R-:W0:Y:S04]  /*15e10*/  LDSM.16.MT88.4 R16, [R0+0x380] ;  /* 0x000380000010783b */ /* 0x000e280000004200 */
[----:B0-----:R-:W-:-:S13]  /*15e20*/  STL.64 [R1+0x2978], R18 ;  /* 0x0029781201007387 */ /* 0x001fda0000100a00 */
[----:B------:R-:W-:Y:S04]  /*15e30*/  STL.64 [R1+0x200], R12 ;  /* 0x0002000c01007387 */ /* 0x000fe80000100a00 */
[----:B------:R2:W-:Y:S02]  /*15e40*/  STL.64 [R1+0x208], R14 ;  /* 0x0002080e01007387 */ /* 0x0005e40000100a00 */
[----:B--2---:R-:W-:Y:S02]  /*15e50*/  HMMA.16816.F32.BF16 R12, R4, R20, R8 ;  /* 0x00000014040c723c */ /* 0x004fe40000041808 */
[----:B------:R0:W-:Y:S04]  /*15e60*/  STL.64 [R1+0x2970], R16 ;  /* 0x0029701001007387 */ /* 0x0001e80000100a00 */
[----:B0-----:R-:W2:Y:S04]  /*15e70*/  LDL.LU.64 R16, [R1+0x4b0] ;  /* 0x0004b00001107983 */ /* 0x001ea80000300a00 */
[----:B------:R-:W2:Y:S09]  /*15e80*/  LDL.LU.64 R18, [R1+0x4b8] ;  /* 0x0004b80001127983 */ /* 0x000eb20000300a00 */
[----:B------:R0:W-:Y:S04]  /*15e90*/  STL.64 [R1+0x1f0], R12 ;  /* 0x0001f00c01007387 */ /* 0x0001e80000100a00 */
[----:B------:R1:W-:Y:S04]  /*15ea0*/  STL.64 [R1+0x1f8], R14 ;  /* 0x0001f80e01007387 */ /* 0x0003e80000100a00 */
[----:B0-----:R-:W3:Y:S04]  /*15eb0*/  LDL.LU.64 R12, [R1+0x190] ;  /* 0x00019000010c7983 */ /* 0x001ee80000300a00 */
[----:B-1----:R-:W3:Y:S04]  /*15ec0*/  LDL.LU.64 R14, [R1+0x198] ;  /* 0x00019800010e7983 */ /* 0x002ee80000300a00 */
[----:B------:R-:W4:Y:S01]  /*15ed0*/  LDL.LU.64 R8, [R1] ;  /* 0x0000000001087983 */ /* 0x000f220000300a00 */
[----:B------:R-:W-:-:S02]  /*15ee0*/  IMAD.MOV.U32 R11, RZ, RZ, R20 ;  /* 0x000000ffff0b7224 */ /* 0x000fc400078e0014 */
[----:B------:R-:W-:Y:S02]  /*15ef0*/  IMAD.MOV.U32 R10, RZ, RZ, R21 ;  /* 0x000000ffff0a7224 */ /* 0x000fe400078e0015 */
[----:B------:R-:W0:Y:S04]  /*15f00*/  LDSM.16.MT88.4 R20, [R0+0x4000] ;  /* 0x004000000014783b */ /* 0x000e280000004200 */
[----:B------:R-:W-:Y:S04]  /*15f10*/  STL.64 [R1+0x29c8], R10 ;  /* 0x0029c80a01007387 */ /* 0x000fe80000100a00 */
[----:B----4-:R2:W-:Y:S02]  /*15f20*/  STL.64 [R1+0x29c0], R8 ;  /* 0x0029c00801007387 */ /* 0x0105e40000100a00 */
[----:B--2---:R-:W-:Y:S01]  /*15f30*/  HMMA.16816.F32.BF16 R8, R4, R24, R16 ;  /* 0x000000180408723c */ /* 0x004fe20000041810 */
[----:B------:R-:W-:-:S02]  /*15f40*/  IMAD.MOV.U32 R17, RZ, RZ, R24 ;  /* 0x000000ffff117224 */ /* 0x000fc400078e0018 */
[----:B------:R-:W-:Y:S02]  /*15f50*/  IMAD.MOV.U32 R16, RZ, RZ, R25 ;  /* 0x000000ffff107224 */ /* 0x000fe400078e0019 */
[----:B------:R-:W1:Y:S04]  /*15f60*/  LDSM.16.MT88.4 R24, [R0+0x4080] ;  /* 0x004080000018783b */ /* 0x000e680000004200 */
[----:B0-----:R-:W-:Y:S04]  /*15f70*/  STL.64 [R1+0x28d8], R22 ;  /* 0x0028d81601007387 */ /* 0x001fe80000100a00 */
[----:B------:R0:W-:Y:S04]  /*15f80*/  STL.64 [R1+0x28d0], R20 ;  /* 0x0028d01401007387 */ /* 0x0001e80000100a00 */
[----:B0-----:R-:W2:Y:S04]  /*15f90*/  LDL.LU.64 R20, [R1+0x10] ;  /* 0x0000100001147983 */ /* 0x001ea80000300a00 */
[----:B------:R0:W-:Y:S04]  /*15fa0*/  STL.64 [R1+0x1e0], R8 ;  /* 0x0001e00801007387 */ /* 0x0001e80000100a00 */
[----:B------:R4:W-:Y:S04]  /*15fb0*/  STL.64 [R1+0x1e8], R10 ;  /* 0x0001e80a01007387 */ /* 0x0009e80000100a00 */
[----:B0-----:R-:W2:Y:S04]  /*15fc0*/  LDL.LU.64 R8, [R1+0x630] ;  /* 0x0006300001087983 */ /* 0x001ea80000300a00 */
[----:B----4-:R-:W2:Y:S04]  /*15fd0*/  LDL.LU.64 R10, [R1+0x638] ;  /* 0x00063800010a7983 */ /* 0x010ea80000300a00 */
[----:B-1----:R-:W-:Y:S04]  /*15fe0*/  STL.64 [R1+0x2840], R26 ;  /* 0x0028401a01007387 */ /* 0x002fe80000100a00 */
[----:B------:R0:W-:Y:S02]  /*15ff0*/  STL.64 [R1+0x2838], R24 ;  /* 0x0028381801007387 */ /* 0x0001e40000100a00 */
[----:B0-----:R-:W-:-:S02]  /*16000*/  IMAD.MOV.U32 R24, RZ, RZ, R3 ;  /* 0x000000ffff187224 */ /* 0x001fc400078e0003 */
[----:B------:R-:W-:-:S07]  /*16010*/  IMAD.MOV.U32 R25, RZ, RZ, R2 ;  /* 0x000000ffff197224 */ /* 0x000fce00078e0002 */
[----:B---3--:R-:W-:Y:S01]  /*16020*/  HMMA.16816.F32.BF16 R4, R4, R24, R12 ;  /* 0x000000180404723c */ /* 0x008fe2000004180c */
[----:B------:R-:W2:Y:S04]  /*16030*/  LDL.LU.64 R14, [R1+0x29d8] ;  /* 0x0029d800010e7983 */ /* 0x000ea80000300a00 */
[----:B------:R-:W2:Y:S04]  /*16040*/  LDL.LU.64 R12, [R1+0x29d0] ;  /* 0x0029d000010c7983 */ /* 0x000ea80000300a00 */
[----:B------:R-:W3:Y:S04]  /*16050*/  LDL.LU.64 R24, [R1+0x30] ;  /* 0x0000300001187983 */ /* 0x000ee80000300a00 */
[----:B---3--:R0:W-:Y:S06]  /*16060*/  STL.64 [R1+0x2998], R24 ;  /* 0x0029981801007387 */ /* 0x0081ec0000100a00 */
[----:B------:R-:W-:Y:S04]  /*16070*/  STL.64 [R1+0x1d0], R4 ;  /* 0x0001d00401007387 */ /* 0x000fe80000100a00 */
[----:B------:R-:W-:Y:S04]  /*16080*/  STL.64 [R1+0x1d8], R6 ;  /* 0x0001d80601007387 */ /* 0x000fe80000100a00 */
[----:B------:R-:W1:Y:S04]  /*16090*/  LDSM.16.MT88.4 R4, [R0+0x4100] ;  /* 0x004100000004783b */ /* 0x000e680000004200 */
[----:B0-----:R-:W2:Y:S04]  /*160a0*/  LDL.LU.64 R24, [R1+0x20] ;  /* 0x0000200001187983 */ /* 0x001ea80000300a00 */
[----:B-1----:R-:W-:Y:S04]  /*160b0*/  STL.64 [R1+0x27b0], R6 ;  /* 0x0027b00601007387 */ /* 0x002fe80000100a00 */
[----:B------:R0:W-:Y:S04]  /*160c0*/  STL.64 [R1+0x27a8], R4 ;  /* 0x0027a80401007387 */ /* 0x0001e80000100a00 */
[----:B0-----:R-:W3:Y:S04]  /*160d0*/  LDL.LU.64 R4, [R1+0x70] ;  /* 0x0000700001047983 */ /* 0x001ee80000300a00 */
[----:B------:R-:W4:Y:S01]  /*160e0*/  LDL.64 R6, [R1+0x78] ;  /* 0x0000780001067983 */ /* 0x000f220000100a00 */
[----:B--2---:R-:W-:Y:S01]  /*160f0*/  HMMA.16816.F32.BF16 R8, R12, R24, R8 ;  /* 0x000000180c08723c */ /* 0x004fe20000041808 */
[----:B------:R-:W-:-:S02]  /*16100*/  IMAD.MOV.U32 R3, RZ, RZ, R24 ;  /* 0x000000ffff037224 */ /* 0x000fc400078e0018 */
[----:B------:R-:W-:Y:S01]  /*16110*/  IMAD.MOV.U32 R2, RZ, RZ, R25 ;  /* 0x000000ffff027224 */ /* 0x000fe200078e0019 */
[----:B----4-:R-:W-:Y:S04]  /*16120*/  STL.64 [R1+0x2988], R6 ;  /* 0x0029880601007387 */ /* 0x010fe80000100a00 */
[----:B---3--:R0:W-:Y:S04]  /*16130*/  STL.64 [R1+0x2980], R4 ;  /* 0x0029800401007387 */ /* 0x0081e80000100a00 */
[----:B0-----:R-:W2:Y:S04]  /*16140*/  LDL.LU.64 R4, [R1+0x5d0] ;  /* 0x0005d00001047983 */ /* 0x001ea80000300a00 */
[----:B------:R-:W2:Y:S04]  /*16150*/  LDL.LU.64 R6, [R1+0x5d8] ;  /* 0x0005d80001067983 */ /* 0x000ea80000300a00 */
[----:B------:R-:W-:Y:S04]  /*16160*/  STL.64 [R1+0x1c0], R8 ;  /* 0x0001c00801007387 */ /* 0x000fe80000100a00 */
[----:B------:R0:W-:Y:S04]  /*16170*/  STL.64 [R1+0x1c8], R10 ;  /* 0x0001c80a01007387 */ /* 0x0001e80000100a00 */
[----:B0-----:R-:W3:Y:S04]  /*16180*/  LDL.LU.64 R10, [R1+0x29c8] ;  /* 0x0029c800010a7983 */ /* 0x001ee80000300a00 */
[----:B------:R-:W4:Y:S04]  /*16190*/  LDL.LU.64 R8, [R1+0x29c0] ;  /* 0x0029c00001087983 */ /* 0x000f280000300a00 */
[----:B------:R-:W3:Y:S04]  /*161a0*/  LDL.LU.64 R24, [R1+0x510] ;  /* 0x0005100001187983 */ /* 0x000ee80000300a00 */
[----:B------:R-:W3:Y:S01]  /*161b0*/  LDL.LU.64 R26, [R1+0x518] ;  /* 0x00051800011a7983 */ /* 0x000ee20000300a00 */
[----:B------:R-:W-:-:S02]  /*161c0*/  IMAD.MOV.U32 R19, RZ, RZ, R20 ;  /* 0x000000ffff137224 */ /* 0x000fc400078e0014 */
[----:B------:R-:W-:Y:S01]  /*161d0*/  IMAD.MOV.U32 R18, RZ, RZ, R21 ;  /* 0x000000ffff127224 */ /* 0x000fe200078e0015 */
[C---:B--2---:R-:W-:Y:S01]  /*161e0*/  HMMA.16816.F32.BF16 R4, R12.reuse, R20, R4 ;  /* 0x000000140c04723c */ /* 0x044fe20000041804 */
[----:B---3--:R-:W-:Y:S04]  /*161f0*/  STL.64 [R1+0x29b8], R26 ;  /* 0x0029b81a01007387 */ /* 0x008fe80000100a00 */
[----:B------:R0:W-:Y:S04]  /*16200*/  STL.64 [R1+0x29b0], R24 ;  /* 0x0029b01801007387 */ /* 0x0001e80000100a00 */
[----:B0-----:R-:W4:Y:S04]  /*16210*/  LDL.LU.64 R24, [R1+0x580] ;  /* 0x0005800001187983 */ /* 0x001f280000300a00 */
[----:B------:R-:W4:Y:S06]  /*16220*/  LDL.LU.64 R26, [R1+0x588] ;  /* 0x00058800011a7983 */ /* 0x000f2c0000300a00 */
[----:B------:R0:W-:Y:S04]  /*16230*/  STL.64 [R1+0x1b0], R4 ;  /* 0x0001b00401007387 */ /* 0x0001e80000100a00 */
[----:B------:R1:W-:Y:S04]  /*16240*/  STL.64 [R1+0x1b8], R6 ;  /* 0x0001b80601007387 */ /* 0x0003e80000100a00 */
[----:B------:R-:W2:Y:S04]  /*16250*/  LDL.LU.64 R20, [R1+0x120] ;  /* 0x0001200001147983 */ /* 0x000ea80000300a00 */
[----:B------:R-:W3:Y:S01]  /*16260*/  LDL.LU.64 R22, [R1+0x128] ;  /* 0x0001280001167983 */ /* 0x000ee20000300a00 */
[----:B----4-:R-:W-:Y:S03]  /*16270*/  HMMA.16816.F32.BF16 R24, R12, R8, R24 ;  /* 0x000000080c18723c */ /* 0x010fe60000041818 */
[----:B---3--:R-:W-:Y:S04]  /*16280*/  STL.64 [R1+0x28e8], R22 ;  /* 0x0028e81601007387 */ /* 0x008fe80000100a00 */
[----:B--2---:R2:W-:Y:S04]  /*16290*/  STL.64 [R1+0x28e0], R20 ;  /* 0x0028e01401007387 */ /* 0x0045e80000100a00 */
[----:B0-----:R-:W3:Y:S04]  /*162a0*/  LDL.LU.64 R4, [R1+0x170] ;  /* 0x0001700001047983 */ /* 0x001ee80000300a00 */
[----:B-1----:R-:W3:Y:S04]  /*162b0*/  LDL.LU.64 R6, [R1+0x178] ;  /* 0x0001780001067983 */ /* 0x002ee80000300a00 */
[----:B------:R-:W-:Y:S04]  /*162c0*/  STL.64 [R1+0x1a0], R24 ;  /* 0x0001a01801007387 */ /* 0x000fe80000100a00 */
[----:B------:R0:W-:Y:S01]  /*162d0*/  STL.64 [R1+0x1a8], R26 ;  /* 0x0001a81a01007387 */ /* 0x0001e20000100a00 */
[----:B--2---:R-:W-:-:S02]  /*162e0*/  IMAD.MOV.U32 R20, RZ, RZ, R11 ;  /* 0x000000ffff147224 */ /* 0x004fc400078e000b */
[----:B------:R-:W-:Y:S02]  /*162f0*/  IMAD.MOV.U32 R21, RZ, RZ, R10 ;  /* 0x000000ffff157224 */ /* 0x000fe400078e000a */
[----:B------:R-:W-:Y:S02]  /*16300*/  IMAD.MOV.U32 R23, RZ, RZ, R8 ;  /* 0x000000ffff177224 */ /* 0x000fe400078e0008 */
[----:B------:R-:W-:Y:S01]  /*16310*/  IMAD.MOV.U32 R22, RZ, RZ, R9 ;  /* 0x000000ffff167224 */ /* 0x000fe200078e0009 */
[----:B0-----:R-:W2:Y:S04]  /*16320*/  LDL.LU.64 R26, [R1+0x29b8] ;  /* 0x0029b800011a7983 */ /* 0x001ea80000300a00 */
[----:B------:R-:W2:Y:S04]  /*16330*/  LDL.LU.64 R24, [R1+0x29b0] ;  /* 0x0029b00001187983 */ /* 0x000ea80000300a00 */
[----:B------:R-:W4:Y:S04]  /*16340*/  LDL.LU.64 R10, [R1+0x29a8] ;  /* 0x0029a800010a7983 */ /* 0x000f280000300a00 */
[----:B------:R-:W2:Y:S02]  /*16350*/  LDL.LU.64 R8, [R1+0x29a0] ;  /* 0x0029a00001087983 */ /* 0x000ea40000300a00 */
[----:B--2---:R-:W-:-:S15]  /*16360*/  HMMA.16816.F32.BF16 R24, R12, R8, R24 ;  /* 0x000000080c18723c */ /* 0x004fde0000041818 */
[----:B------:R-:W-:-:S04]  /*16370*/  NOP ;  /* 0x0000000000007918 */ /* 0x000fc80000000000 */
[----:B------:R0:W-:Y:S04]  /*16380*/  STL.64 [R1+0x190], R24 ;  /* 0x0001901801007387 */ /* 0x0001e80000100a00 */
[----:B------:R-:W-:Y:S04]  /*16390*/  STL.64 [R1+0x198], R26 ;  /* 0x0001981a01007387 */ /* 0x000fe80000100a00 */
[----:B0-----:R-:W2:Y:S04]  /*163a0*/  LDL.LU.64 R24, [R1+0x2998] ;  /* 0x0029980001187983 */ /* 0x001ea80000300a00 */
[----:B----4-:R-:W-:Y:S04]  /*163b0*/  STL.64 [R1+0x2928], R10 ;  /* 0x0029280a01007387 */ /* 0x010fe80000100a00 */
[----:B------:R0:W-:Y:S02]  /*163c0*/  STL.64 [R1+0x2920], R8 ;  /* 0x0029200801007387 */ /* 0x0001e40000100a00 */
[----:B0-----:R-:W-:-:S02]  /*163d0*/  IMAD.MOV.U32 R8, RZ, RZ, R23 ;  /* 0x000000ffff087224 */ /* 0x001fc400078e0017 */
[----:B------:R-:W-:-:S05]  /*163e0*/  IMAD.MOV.U32 R9, RZ, RZ, R22 ;  /* 0x000000ffff097224 */ /* 0x000fca00078e0016 */
[----:B------:R0:W-:Y:S02]  /*163f0*/  STL.64 [R1+0x2940], R8 ;  /* 0x0029400801007387 */ /* 0x0001e40000100a00 */
[----:B0-----:R-:W-:Y:S02]  /*16400*/  IMAD.MOV.U32 R8, RZ, RZ, R19 ;  /* 0x000000ffff087224 */ /* 0x001fe400078e0013 */
[----:B------:R-:W-:-:S05]  /*16410*/  IMAD.MOV.U32 R9, RZ, RZ, R18 ;  /* 0x000000ffff097224 */ /* 0x000fca00078e0012 */
[----:B------:R0:W-:Y:S02]  /*16420*/  STL.64 [R1+0x2958], R8 ;  /* 0x0029580801007387 */ /* 0x0001e40000100a00 */
[----:B0-----:R-:W-:Y:S02]  /*16430*/  IMAD.MOV.U32 R8, RZ, RZ, R3 ;  /* 0x000000ffff087224 */ /* 0x001fe400078e0003 */
[----:B------:R-:W-:-:S05]  /*16440*/  IMAD.MOV.U32 R9, RZ, RZ, R2 ;  /* 0x000000ffff097224 */ /* 0x000fca00078e0002 */
[----:B------:R0:W-:Y:S04]  /*16450*/  STL.64 [R1+0x2990], R8 ;  /* 0x0029900801007387 */ /* 0x0001e80000100a00 */
[----:B0-----:R-:W4:Y:S04]  /*16460*/  LDL.LU.64 R8, [R1+0x180] ;  /* 0x0001800001087983 */ /* 0x001f280000300a00 */
[----:B------:R-:W4:Y:S01]  /*16470*/  LDL.LU.64 R10, [R1+0x188] ;  /* 0x00018800010a7983 */ /* 0x000f220000300a00 */
[----:B--2---:R-:W-:Y:S02]  /*16480*/  IMAD.MOV.U32 R3, RZ, RZ, R24 ;  /* 0x000000ffff037224 */ /* 0x004fe400078e0018 */
[----:B------:R-:W-:Y:S01]  /*16490*/  IMAD.MOV.U32 R2, RZ, RZ, R25 ;  /* 0x000000ffff027224 */ /* 0x000fe200078e0019 */
[----:B----4-:R-:W-:-:S15]  /*164a0*/  HMMA.16816.F32.BF16 R8, R12, R24, R8 ;  /* 0x000000180c08723c */ /* 0x010fde0000041808 */
[----:B------:R-:W-:-:S04]  /*164b0*/  NOP ;  /* 0x0000000000007918 */ /* 0x000fc80000000000 */
[----:B------:R-:W-:Y:S04]  /*164c0*/  STL.64 [R1+0x180], R8 ;  /* 0x0001800801007387 */ /* 0x000fe80000100a00 */
[----:B------:R3:W-:Y:S02]  /*164d0*/  STL.64 [R1+0x188], R10 ;  /* 0x0001880a01007387 */ /* 0x0007e40000100a00 */
[----:B---3--:R-:W-:Y:S01]  /*164e0*/  HMMA.16816.F32.BF16 R8, R12, R20, R4 ;  /* 0x000000140c08723c */ /* 0x008fe20000041804 */
[----:B------:R-:W-:Y:S02]  /*164f0*/  IMAD.MOV.U32 R4, RZ, RZ, R17 ;  /* 0x000000ffff047224 */ /* 0x000fe400078e0011 */
[----:B------:R-:W-:-:S15]  /*16500*/  IMAD.MOV.U32 R5, RZ, RZ, R16 ;  /* 0x000000ffff057224 */ /* 0x000fde00078e0010 */
[----:B------:R-:W-:Y:S01]  /*16510*/  NOP ;  /* 0x0000000000007918 */ /* 0x000fe20000000000 */
[----:B------:R0:W-:Y:S04]  /*16520*/  STL.64 [R1+0x170], R8 ;  /* 0x0001700801007387 */ /* 0x0001e80000100a00 */
[----:B------:R1:W-:Y:S04]  /*16530*/  STL.64 [R1+0x178], R10 ;  /* 0x0001780a01007387 */ /* 0x0003e80000100a00 */
[----:B0-----:R-:W2:Y:S04]  /*16540*/  LDL.LU.64 R8, [R1+0x160] ;  /* 0x0001600001087983 */ /* 0x001ea80000300a00 */
[----:B-1----:R-:W2:Y:S04]  /*16550*/  LDL.LU.64 R10, [R1+0x168] ;  /* 0x00016800010a7983 */ /* 0x002ea80000300a00 */
[----:B------:R0:W-:Y:S04]  /*16560*/  STL.64 [R1+0x2900], R20 ;  /* 0x0029001401007387 */ /* 0x0001e80000100a00 */
[----:B------:R-:W3:Y:S04]  /*16570*/  LDL.LU.64 R16, [R1+0x4a0] ;  /* 0x0004a00001107983 */ /* 0x000ee80000300a00 */
[----:B------:R-:W3:Y:S01]  /*16580*/  LDL.LU.64 R18, [R1+0x4a8] ;  /* 0x0004a80001127983 */ /* 0x000ee20000300a00 */
[----:B0-----:R-:W-:-:S02]  /*16590*/  IMAD.MOV.U32 R20, RZ, RZ, R3 ;  /* 0x000000ffff147224 */ /* 0x001fc400078e0003 */
[----:B------:R-:W-:-:S05]  /*165a0*/  IMAD.MOV.U32 R21, RZ, RZ, R2 ;  /* 0x000000ffff157224 */ /* 0x000fca00078e0002 */
[----:B------:R0:W-:Y:S04]  /*165b0*/  STL.64 [R1+0x2918], R20 ;  /* 0x0029181401007387 */ /* 0x0001e80000100a00 */
[----:B0-----:R-:W4:Y:S04]  /*165c0*/  LDL.LU.64 R20, [R1+0x40] ;  /* 0x0000400001147983 */ /* 0x001f280000300a00 */
[----:B------:R-:W2:Y:S04]  /*165d0*/  LDL.LU.64 R22, [R1+0x48] ;  /* 0x0000480001167983 */ /* 0x000ea80000300a00 */
[----:B--2---:R-:W-:Y:S04]  /*165e0*/  STL.64 [R1+0x2938], R22 ;  /* 0x0029381601007387 */ /* 0x004fe80000100a00 */
[----:B----4-:R0:W-:Y:S04]  /*165f0*/  STL.64 [R1+0x2930], R20 ;  /* 0x0029301401007387 */ /* 0x0101e80000100a00 */
[----:B0-----:R-:W2:Y:S04]  /*16600*/  LDL.LU.64 R20, [R1+0x150] ;  /* 0x0001500001147983 */ /* 0x001ea80000300a00 */
[----:B------:R-:W4:Y:S04]  /*16610*/  LDL.LU.64 R22, [R1+0x158] ;  /* 0x0001580001167983 */ /* 0x000f280000300a00 */
[----:B----4-:R-:W-:Y:S04]  /*16620*/  STL.64 [R1+0x2950], R22 ;  /* 0x0029501601007387 */ /* 0x010fe80000100a00 */
[----:B--2---:R0:W-:Y:S04]  /*16630*/  STL.64 [R1+0x2948], R20 ;  /* 0x0029481401007387 */ /* 0x0041e80000100a00 */
[----:B0-----:R-:W2:Y:S04]  /*16640*/  LDL.LU.64 R20, [R1+0x570] ;  /* 0x0005700001147983 */ /* 0x001ea80000300a00 */
[----:B------:R-:W4:Y:S04]  /*16650*/  LDL.LU.64 R22, [R1+0x578] ;  /* 0x0005780001167983 */ /* 0x000f280000300a00 */
[----:B----4-:R-:W-:Y:S04]  /*16660*/  STL.64 [R1+0x2968], R22 ;  /* 0x0029681601007387 */ /* 0x010fe80000100a00 */
[----:B--2---:R0:W-:Y:S04]  /*16670*/  STL.64 [R1+0x2960], R20 ;  /* 0x0029601401007387 */ /* 0x0041e80000100a00 */
[----:B0-----:R-:W2:Y:S04]  /*16680*/  LDL.LU.64 R20, [R1+0x5f0] ;  /* 0x0005f00001147983 */ /* 0x001ea80000300a00 */
[----:B------:R-:W2:Y:S04]  /*16690*/  LDL.LU.64 R22, [R1+0x5f8] ;  /* 0x0005f80001167983 */ /* 0x000ea80000300a00 */
[----:B------:R-:W4:Y:S04]  /*166a0*/  LDL.LU.64 R24, [R1+0x110] ;  /* 0x0001100001187983 */ /* 0x000f280000300a00 */
[----:B------:R-:W2:Y:S01]  /*166b0*/  LDL.LU.64 R26, [R1+0x118] ;  /* 0x00011800011a7983 */ /* 0x000ea20000300a00 */
[C---:B------:R-:W-:Y:S03]  /*166c0*/  HMMA.16816.F32.BF16 R4, R12.reuse, R4, R8 ;  /* 0x000000040c04723c */ /* 0x040fe60000041808 */
[----:B--2---:R-:W-:Y:S04]  /*166d0*/  STL.64 [R1+0x28f8], R26 ;  /* 0x0028f81a01007387 */ /* 0x004fe80000100a00 */
[----:B----4-:R0:W-:Y:S04]  /*166e0*/  STL.64 [R1+0x28f0], R24 ;  /* 0x0028f01801007387 */ /* 0x0101e80000100a00 */
[----:B0-----:R-:W2:Y:S04]  /*166f0*/  LDL.LU.64 R24, [R1+0x130] ;  /* 0x0001300001187983 */ /* 0x001ea80000300a00 */
[----:B------:R-:W4:Y:S04]  /*16700*/  LDL.LU.64 R26, [R1+0x138] ;  /* 0x00013800011a7983 */ /* 0x000f280000300a00 */
[----:B----4-:R-:W-:Y:S04]  /*16710*/  STL.64 [R1+0x2910], R26 ;  /* 0x0029101a01007387 */ /* 0x010fe80000100a00 */
[----:B--2---:R0:W-:Y:S04]  /*16720*/  STL.64 [R1+0x2908], R24 ;  /* 0x0029081801007387 */ /* 0x0041e80000100a00 */
[----:B0-----:R-:W2:Y:S04]  /*16730*/  LDL.LU.64 R24, [R1+0x140] ;  /* 0x0001400001187983 */ /* 0x001ea80000300a00 */
[----:B------:R-:W2:Y:S04]  /*16740*/  LDL.LU.64 R26, [R1+0x148] ;  /* 0x00014800011a7983 */ /* 0x000ea80000300a00 */
[----:B------:R-:W4:Y:S04]  /*16750*/  LDL.LU.64 R8, [R1+0x2990] ;  /* 0x0029900001087983 */ /* 0x000f280000300a00 */
[----:B------:R-:W-:Y:S04]  /*16760*/  STL.64 [R1+0x160], R4 ;  /* 0x0001600401007387 */ /* 0x000fe80000100a00 */
[----:B------:R0:W-:Y:S04]  /*16770*/  STL.64 [R1+0x168], R6 ;  /* 0x0001680601007387 */ /* 0x0001e80000100a00 */
[----:B0-----:R-:W2:Y:S04]  /*16780*/  LDL.LU.64 R6, [R1+0x2988] ;  /* 0x0029880001067983 */ /* 0x001ea80000300a00 */
[----:B------:R-:W3:Y:S02]  /*16790*/  LDL.LU.64 R4, [R1+0x2980] ;  /* 0x0029800001047983 */ /* 0x000ee40000300a00 */
[----:B---3--:R-:W-:Y:S02]  /*167a0*/  HMMA.16816.F32.BF16 R12, R12, R4, R16 ;  /* 0x000000040c0c723c */ /* 0x008fe40000041810 */
[----:B------:R-:W4:Y:S04]  /*167b0*/  LDL.LU.64 R18, [R1+0x2978] ;  /* 0x0029780001127983 */ /* 0x000f280000300a00 */
[----:B------:R-:W4:-:S13]  /*167c0*/  LDL.LU.64 R16, [R1+0x2970] ;  /* 0x0029700001107983 */ /* 0x000f1a0000300a00 */
[----:B------:R0:W-:Y:S04]  /*167d0*/  STL.64 [R1+0xb0], R12 ;  /* 0x0000b00c01007387 */ /* 0x0001e80000100a00 */
[----:B------:R1:W-:Y:S04]  /*167e0*/  STL.64 [R1+0xb8], R14 ;  /* 0x0000b80e01007387 */ /* 0x0003e80000100a00 */
[----:B0-----:R-:W3:Y:S04]  /*167f0*/  LDL.LU.64 R12, [R1+0x60] ;  /* 0x00006000010c7983 */ /* 0x001ee80000300a00 */
[----:B-1----:R-:W2:Y:S01]  /*16800*/  LDL.64 R14, [R1+0x68] ;  /* 0x00006800010e7983 */ /* 0x002ea20000100a00 */
[----:B----4-:R-:W-:Y:S03]  /*16810*/  HMMA.16816.F32.BF16 R8, R16, R8, R20 ;  /* 0x000000081008723c */ /* 0x010fe60000041814 */
[----:B------:R-:W4:Y:S04]  /*16820*/  LDL.LU.64 R22, [R1+0x2968] ;  /* 0x0029680001167983 */ /* 0x000f280000300a00 */
[----:B------:R-:W4:-:S12]  /*16830*/  LDL.LU.64 R20, [R1+0x2960] ;  /* 0x0029600001147983 */ /* 0x000f180000300a00 */
[----:B------:R0:W-:Y:S04]  /*16840*/  STL.64 [R1+0xa0], R8 ;  /* 0x0000a00801007387 */ /* 0x0001e80000100a00 */
[----:B------:R4:W-:Y:S04]  /*16850*/  STL.64 [R1+0xa8], R10 ;  /* 0x0000a80a01007387 */ /* 0x0009e80000100a00 */
[----:B0-----:R-:W4:Y:S02]  /*16860*/  LDL.LU.64 R8, [R1+0x2958] ;  /* 0x0029580001087983 */ /* 0x001f240000300a00 */
[----:B----4-:R-:W-:Y:S02]  /*16870*/  HMMA.16816.F32.BF16 R8, R16, R8, R20 ;  /* 0x000000081008723c */ /* 0x010fe40000041814 */
[----:B------:R-:W4:Y:S04]  /*16880*/  LDL.LU.64 R22, [R1+0x2950] ;  /* 0x0029500001167983 */ /* 0x000f280000300a00 */
[----:B------:R-:W4:-:S13]  /*16890*/  LDL.LU.64 R20, [R1+0x2948] ;  /* 0x0029480001147983 */ /* 0x000f1a0000300a00 */
[----:B------:R0:W-:Y:S04]  /*168a0*/  STL.64 [R1+0x90], R8 ;  /* 0x0000900801007387 */ /* 0x0001e80000100a00 */
[----:B------:R4:W-:Y:S04]  /*168b0*/  STL.64 [R1+0x98], R10 ;  /* 0x0000980a01007387 */ /* 0x0009e80000100a00 */
[----:B0-----:R-:W4:Y:S02]  /*168c0*/  LDL.LU.64 R8, [R1+0x2940] ;  /* 0x0029400001087983 */ /* 0x001f240000300a00 */
[----:B----4-:R-:W-:Y:S02]  /*168d0*/  HMMA.16816.F32.BF16 R8, R16, R8, R20 ;  /* 0x000000081008723c */ /* 0x010fe40000041814 */
[----:B------:R-:W4:Y:S04]  /*168e0*/  LDL.LU.64 R22, [R1+0x2938] ;  /* 0x0029380001167983 */ /* 0x000f280000300a00 */
[----:B------:R-:W4:-:S13]  /*168f0*/  LDL.LU.64 R20, [R1+0x2930] ;  /* 0x0029300001147983 */ /* 0x000f1a0000300a00 */
[----:B------:R-:W-:Y:S04]  /*16900*/  STL.64 [R1+0x80], R8 ;  /* 0x0000800801007387 */ /* 0x000fe80000100a00 */
[----:B------:R0:W-:Y:S04]  /*16910*/  STL.64 [R1+0x88], R10 ;  /* 0x0000880a01007387 */ /* 0x0001e80000100a00 */
[----:B0-----:R-:W2:Y:S04]  /*16920*/  LDL.LU.64 R10, [R1+0x2928] ;  /* 0x00292800010a7983 */ /* 0x001ea80000300a00 */
[----:B------:R-:W4:Y:S02]  /*16930*/  LDL.LU.64 R8, [R1+0x2920] ;  /* 0x0029200001087983 */ /* 0x000f240000300a00 */
[----:B----4-:R-:W-:-:S15]  /*16940*/  HMMA.16816.F32.BF16 R20, R16, R8, R20 ;  /* 0x000000081014723c */ /* 0x010fde0000041814 */
[----:B------:R-:W-:-:S04]  /*16950*/  NOP ;  /* 0x0000000000007918 */ /* 0x000fc80000000000 */
        /* <DEDUP_REMOVED lines=11> */
[----:B------:R-:W2:-:S13]  /*16a10*/  LDL.LU.64 R24, [R1+0x28f0] ;  /* 0x0028f00001187983 */ /* 0x000e9a0000300a00 */
[----:B------:R-:W-:Y:S04]  /*16a20*/  STL.64 [R1+0x130], R20 ;  /* 0x0001301401007387 */ /* 0x000fe80000100a00 */
[----:B------:R0:W-:Y:S04]  /*16a30*/  STL.64 [R1+0x138], R22 ;  /* 0x0001381601007387 */ /* 0x0001e80000100a00 */
[----:B0-----:R-:W3:Y:S04]  /*16a40*/  LDL.LU.64 R22, [R1+0x28e8] ;  /* 0x0028e80001167983 */ /* 0x001ee80000300a00 */
[----:B------:R-:W3:Y:S02]  /*16a50*/  LDL.LU.64 R20, [R1+0x28e0] ;  /* 0x0028e00001147983 */ /* 0x000ee40000300a00 */
[C---:B---3--:R-:W-:Y:S08]  /*16a60*/  HMMA.16816.F32.BF16 R20, R16.reuse, R12, R20 ;  /* 0x0000000c1014723c */ /* 0x048ff00000041814 */
[----:B--2---:R-:W-:Y:S11]  /*16a70*/  HMMA.16816.F32.BF16 R16, R16, R4, R24 ;  /* 0x000000041010723c */ /* 0x004ff60000041818 */
[----:B------:R-:W-:-:S02]  /*16a80*/  IMAD.MOV.U32 R3, RZ, RZ, R23 ;  /* 0x000000ffff037224 */ /* 0x000fc400078e0017 */
[----:B------:R-:W-:Y:S01]  /*16a90*/  IMAD.MOV.U32 R2, RZ, RZ, R22 ;  /* 0x000000ffff027224 */ /* 0x000fe200078e0016 */
[----:B------:R0:W-:Y:S04]  /*16aa0*/  STL.64 [R1+0x150], R20 ;  /* 0x0001501401007387 */ /* 0x0001e80000100a00 */
[----:B------:R-:W2:Y:S01]  /*16ab0*/  LDL.LU.64 R22, [R1+0x28d8] ;  /* 0x0028d80001167983 */ /* 0x000ea20000300a00 */
[----:B------:R-:W-:Y:S02]  /*16ac0*/  IMAD.MOV.U32 R9, RZ, RZ, R18 ;  /* 0x000000ffff097224 */ /* 0x000fe400078e0012 */
[----:B------:R-:W-:Y:S01]  /*16ad0*/  IMAD.MOV.U32 R8, RZ, RZ, R19 ;  /* 0x000000ffff087224 */ /* 0x000fe200078e0013 */
[----:B0-----:R-:W2:Y:S04]  /*16ae0*/  LDL.LU.64 R20, [R1+0x28d0] ;  /* 0x0028d00001147983 */ /* 0x001ea80000300a00 */
[----:B------:R-:W-:Y:S04]  /*16af0*/  STL.64 [R1+0x2850], R14 ;  /* 0x0028500e01007387 */ /* 0x000fe80000100a00 */
[----:B------:R-:W-:Y:S04]  /*16b00*/  STL [R1+0x2654], R3 ;  /* 0x0026540301007387 */ /* 0x000fe80000100800 */
[----:B------:R-:W-:Y:S04]  /*16b10*/  STL [R1+0x2650], R2 ;  /* 0x0026500201007387 */ /* 0x000fe80000100800 */
[----:B------:R0:W-:Y:S04]  /*16b20*/  STL.64 [R1+0x110], R16 ;  /* 0x0001101001007387 */ /* 0x0001e80000100a00 */
[----:B------:R-:W-:Y:S04]  /*16b30*/  STL.64 [R1+0x2890], R10 ;  /* 0x0028900a01007387 */ /* 0x000fe80000100a00 */
[----:B------:R-:W-:Y:S04]  /*16b40*/  STL.64 [R1+0x2888], R8 ;  /* 0x0028880801007387 */ /* 0x000fe80000100a00 */
[----:B------:R1:W-:Y:S04]  /*16b50*/  STL.64 [R1+0x2848], R6 ;  /* 0x0028480601007387 */ /* 0x0003e80000100a00 */
[----:B0-----:R-:W3:Y:S04]  /*16b60*/  LDL.LU R16, [R1+0x270] ;  /* 0x0002700001107983 */ /* 0x001ee80000300800 */
[----:B------:R-:W3:Y:S04]  /*16b70*/  LDL.LU R17, [R1+0x274] ;  /* 0x0002740001117983 */ /* 0x000ee80000300800 */
[----:B------:R-:W4:Y:S04]  /*16b80*/  LDL.LU R18, [R1+0x278] ;  /* 0x0002780001127983 */ /* 0x000f280000300800 */
[----:B------:R-:W4:Y:S04]  /*16b90*/  LDL.LU R19, [R1+0x27c] ;  /* 0x00027c0001137983 */ /* 0x000f280000300800 */
[----:B------:R-:W2:Y:S04]  /*16ba0*/  LDL.LU R4, [R1+0x310] ;  /* 0x0003100001047983 */ /* 0x000ea80000300800 */
[----:B------:R-:W2:Y:S04]  /*16bb0*/  LDL.LU R5, [R1+0x314] ;  /* 0x0003140001057983 */ /* 0x000ea80000300800 */
[----:B-1----:R-:W2:Y:S04]  /*16bc0*/  LDL.LU R6, [R1+0x318] ;  /* 0x0003180001067983 */ /* 0x002ea80000300800 */
[----:B------:R-:W2:Y:S04]  /*16bd0*/  LDL.LU R7, [R1+0x31c] ;  /* 0x00031c0001077983 */ /* 0x000ea80000300800 */
[----:B--2---:R-:W-:Y:S04]  /*16be0*/  STL.64 [R1+0x2860], R6 ;  /* 0x0028600601007387 */ /* 0x004fe80000100a00 */
[----:B------:R0:W-:Y:S04]  /*16bf0*/  STL.64 [R1+0x2858], R4 ;  /* 0x0028580401007387 */ /* 0x0001e80000100a00 */
[----:B0-----:R-:W2:Y:S04]  /*16c00*/  LDL.LU R4, [R1+0x320] ;  /* 0x0003200001047983 */ /* 0x001ea80000300800 */
[----:B------:R-:W2:Y:S04]  /*16c10*/  LDL.LU R5, [R1+0x324] ;  /* 0x0003240001057983 */ /* 0x000ea80000300800 */
[----:B------:R-:W2:Y:S04]  /*16c20*/  LDL.LU R6, [R1+0x328] ;  /* 0x0003280001067983 */ /* 0x000ea80000300800 */
[----:B------:R-:W2:Y:S04]  /*16c30*/  LDL.LU R7, [R1+0x32c] ;  /* 0x00032c0001077983 */ /* 0x000ea80000300800 */
[----:B------:R-:W2:Y:S04]  /*16c40*/  LDL R10, [R1+0x8] ;  /* 0x00000800010a7983 */ /* 0x000ea80000100800 */
[----:B------:R-:W2:Y:S04]  /*16c50*/  LDL R11, [R1+0xc] ;  /* 0x00000c00010b7983 */ /* 0x000ea80000100800 */
[----:B--2---:R0:W-:Y:S04]  /*16c60*/  STL.64 [R1+0x28a8], R10 ;  /* 0x0028a80a01007387 */ /* 0x0041e80000100a00 */
[----:B0-----:R-:W2:Y:S04]  /*16c70*/  LDL.64 R10, [R1+0x18] ;  /* 0x00001800010a7983 */ /* 0x001ea80000100a00 */
[----:B--2---:R-:W-:Y:S04]  /*16c80*/  STL.64 [R1+0x28c0], R10 ;  /* 0x0028c00a01007387 */ /* 0x004fe80000100a00 */
[----:B------:R0:W-:Y:S04]  /*16c90*/  STL.64 [R1+0x2870], R6 ;  /* 0x0028700601007387 */ /* 0x0001e80000100a00 */
[----:B------:R1:W-:Y:S04]  /*16ca0*/  STL.64 [R1+0x2868], R4 ;  /* 0x0028680401007387 */ /* 0x0003e80000100a00 */
[----:B0-----:R-:W2:Y:S04]  /*16cb0*/  LDL.64 R6, [R1+0x38] ;  /* 0x0000380001067983 */ /* 0x001ea80000100a00 */
[----:B--2---:R0:W-:Y:S04]  /*16cc0*/  STL.64 [R1+0x2880], R6 ;  /* 0x0028800601007387 */ /* 0x0041e80000100a00 */
[----:B-1----:R-:W2:Y:S04]  /*16cd0*/  LDL.LU R4, [R1+0x340] ;  /* 0x0003400001047983 */ /* 0x002ea80000300800 */
[----:B------:R-:W2:Y:S04]  /*16ce0*/  LDL.LU R5, [R1+0x344] ;  /* 0x0003440001057983 */ /* 0x000ea80000300800 */
[----:B0-----:R-:W2:Y:S04]  /*16cf0*/  LDL.LU R6, [R1+0x348] ;  /* 0x0003480001067983 */ /* 0x001ea80000300800 */
[----:B------:R-:W2:Y:S04]  /*16d00*/  LDL.LU R7, [R1+0x34c] ;  /* 0x00034c0001077983 */ /* 0x000ea80000300800 */
[----:B------:R-:W3:Y:S04]  /*16d10*/  LDL.LU R8, [R1+0x2b0] ;  /* 0x0002b00001087983 */ /* 0x000ee80000300800 */
[----:B------:R-:W3:Y:S04]  /*16d20*/  LDL.LU R9, [R1+0x2b4] ;  /* 0x0002b40001097983 */ /* 0x000ee80000300800 */
[----:B------:R-:W3:Y:S04]  /*16d30*/  LDL.LU R10, [R1+0x2b8] ;  /* 0x0002b800010a7983 */ /* 0x000ee80000300800 */
[----:B------:R-:W3:Y:S04]  /*16d40*/  LDL.LU R11, [R1+0x2bc] ;  /* 0x0002bc00010b7983 */ /* 0x000ee80000300800 */
[----:B--2---:R-:W-:Y:S04]  /*16d50*/  STL.64 [R1+0x28a0], R6 ;  /* 0x0028a00601007387 */ /* 0x004fe80000100a00 */
[----:B------:R0:W-:Y:S04]  /*16d60*/  STL.64 [R1+0x2898], R4 ;  /* 0x0028980401007387 */ /* 0x0001e80000100a00 */
[----:B0-----:R-:W2:Y:S04]  /*16d70*/  LDL.LU R4, [R1+0x350] ;  /* 0x0003500001047983 */ /* 0x001ea80000300800 */
[----:B------:R-:W2:Y:S04]  /*16d80*/  LDL.LU R5, [R1+0x354] ;  /* 0x0003540001057983 */ /* 0x000ea80000300800 */
[----:B------:R-:W2:Y:S04]  /*16d90*/  LDL.LU R6, [R1+0x358] ;  /* 0x0003580001067983 */ /* 0x000ea80000300800 */
[----:B------:R-:W2:Y:S04]  /*16da0*/  LDL.LU R7, [R1+0x35c] ;  /* 0x00035c0001077983 */ /* 0x000ea80000300800 */
[----:B--2---:R-:W-:Y:S04]  /*16db0*/  STL.64 [R1+0x28b8], R6 ;  /* 0x0028b80601007387 */ /* 0x004fe80000100a00 */
[----:B------:R0:W-:Y:S04]  /*16dc0*/  STL.64 [R1+0x28b0], R4 ;  /* 0x0028b00401007387 */ /* 0x0001e80000100a00 */
[----:B0-----:R-:W2:Y:S04]  /*16dd0*/  LDL.LU R4, [R1+0x360] ;  /* 0x0003600001047983 */ /* 0x001ea80000300800 */
[----:B------:R-:W2:Y:S04]  /*16de0*/  LDL.LU R5, [R1+0x364] ;  /* 0x0003640001057983 */ /* 0x000ea80000300800 */
[----:B------:R-:W2:Y:S04]  /*16df0*/  LDL.LU R6, [R1+0x368] ;  /* 0x0003680001067983 */ /* 0x000ea80000300800 */
[----:B------:R-:W2:Y:S04]  /*16e00*/  LDL.LU R7, [R1+0x36c] ;  /* 0x00036c0001077983 */ /* 0x000ea80000300800 */
[----:B------:R-:W2:Y:S04]  /*16e10*/  LDL.64 R14, [R1+0x58] ;  /* 0x00005800010e7983 */ /* 0x000ea80000100a00 */
[----:B--2---:R0:W-:Y:S04]  /*16e20*/  STL.64 [R1+0x2878], R14 ;  /* 0x0028780e01007387 */ /* 0x0041e80000100a00 */
[----:B------:R-:W2:Y:S04]  /*16e30*/  LDL.LU R12, [R1+0x330] ;  /* 0x00033000010c7983 */ /* 0x000ea80000300800 */
[----:B------:R-:W2:Y:S04]  /*16e40*/  LDL.LU R13, [R1+0x334] ;  /* 0x00033400010d7983 */ /* 0x000ea80000300800 */
[----:B0-----:R-:W2:Y:S04]  /*16e50*/  LDL.LU R14, [R1+0x338] ;  /* 0x00033800010e7983 */ /* 0x001ea80000300800 */
[----:B------:R-:W2:Y:S04]  /*16e60*/  LDL.LU R15, [R1+0x33c] ;  /* 0x00033c00010f7983 */ /* 0x000ea80000300800 */
[----:B----4-:R-:W-:Y:S04]  /*16e70*/  STL.64 [R1+0x2808], R18 ;  /* 0x0028081201007387 */ /* 0x010fe80000100a00 */
[----:B---3--:R0:W-:Y:S04]  /*16e80*/  STL.64 [R1+0x2800], R16 ;  /* 0x0028001001007387 */ /* 0x0081e80000100a00 */
[----:B0-----:R-:W3:Y:S04]  /*16e90*/  LDL.LU R16, [R1+0x280] ;  /* 0x0002800001107983 */ /* 0x001ee80000300800 */
[----:B------:R-:W3:Y:S04]  /*16ea0*/  LDL.LU R17, [R1+0x284] ;  /* 0x0002840001117983 */ /* 0x000ee80000300800 */
[----:B------:R-:W4:Y:S01]  /*16eb0*/  LDL.LU R18, [R1+0x288] ;  /* 0x0002880001127983 */ /* 0x000f220000300800 */
[----:B------:R-:W-:-:S03]  /*16ec0*/  IMAD.MOV.U32 R19, RZ, RZ, R28 ;  /* 0x000000ffff137224 */ /* 0x000fc600078e001c */
[----:B------:R-:W2:Y:S04]  /*16ed0*/  LDL.LU R28, [R1+0x28c8] ;  /* 0x0028c800011c7983 */ /* 0x000ea80000300800 */
[----:B----4-:R0:W-:Y:S04]  /*16ee0*/  STL.64 [R1+0x2818], R18 ;  /* 0x0028181201007387 */ /* 0x0101e80000100a00 */
[----:B---3--:R-:W-:Y:S04]  /*16ef0*/  STL.64 [R1+0x2810], R16 ;  /* 0x0028101001007387 */ /* 0x008fe80000100a00 */
[----:B0-----:R-:W3:Y:S04]  /*16f00*/  LDL R18, [R1+0x28] ;  /* 0x0000280001127983 */ /* 0x001ee80000100800 */
[----:B------:R-:W3:Y:S04]  /*16f10*/  LDL R19, [R1+0x2c] ;  /* 0x00002c0001137983 */ /* 0x000ee80000100800 */
[----:B------:R-:W4:Y:S04]  /*16f20*/  LDL.LU R24, [R1+0x2a0] ;  /* 0x0002a00001187983 */ /* 0x000f280000300800 */
[----:B------:R-:W4:Y:S04]  /*16f30*/  LDL.LU R25, [R1+0x2a4] ;  /* 0x0002a40001197983 */ /* 0x000f280000300800 */
[----:B------:R-:W4:Y:S01]  /*16f40*/  LDL.LU R26, [R1+0x2a8] ;  /* 0x0002a800011a7983 */ /* 0x000f220000300800 */
[----:B--2---:R-:W-:Y:S01]  /*16f50*/  IMAD.MOV.U32 R27, RZ, RZ, R28 ;  /* 0x000000ffff1b7224 */ /* 0x004fe200078e001c */
[----:B---3--:R-:W-:-:S15]  /*16f60*/  HMMA.16816.F32.BF16 R8, R20, R18, R8 ;  /* 0x000000121408723c */ /* 0x008fde0000041808 */
[----:B------:R-:W-:-:S04]  /*16f70*/  NOP ;  /* 0x0000000000007918 */ /* 0x000fc80000000000 */
[----:B------:R-:W-:Y:S04]  /*16f80*/  STL.64 [R1+0x120], R8 ;  /* 0x0001200801007387 */ /* 0x000fe80000100a00 */
[----:B------:R0:W-:Y:S01]  /*16f90*/  STL [R1+0x128], R10 ;  /* 0x0001280a01007387 */ /* 0x0001e20000100800 */
[----:B------:R-:W-:-:S03]  /*16fa0*/  IMAD.MOV.U32 R28, RZ, RZ, R11 ;  /* 0x000000ffff1c7224 */ /* 0x000fc600078e000b */
[----:B0-----:R-:W2:Y:S04]  /*16fb0*/  LDL.LU.64 R10, [R1+0x28c0] ;  /* 0x0028c000010a7983 */ /* 0x001ea80000300a00 */
[----:B------:R-:W-:Y:S01]  /*16fc0*/  STL [R1+0x2658], R28 ;  /* 0x0026581c01007387 */ /* 0x000fe20000100800 */
[----:B--2---:R-:W-:Y:S01]  /*16fd0*/  HMMA.16816.F32.BF16 R4, R20, R10, R4 ;  /* 0x0000000a1404723c */ /* 0x004fe20000041804 */
[----:B------:R-:W-:Y:S02]  /*16fe0*/  IMAD.MOV.U32 R17, RZ, RZ, R10 ;  /* 0x000000ffff117224 */ /* 0x000fe400078e000a */
[----:B------:R-:W-:-:S15]  /*16ff0*/  IMAD.MOV.U32 R16, RZ, RZ, R11 ;  /* 0x000000ffff107224 */ /* 0x000fde00078e000b */
[----:B------:R-:W-:Y:S01]  /*17000*/  NOP ;  /* 0x0000000000007918 */ /* 0x000fe20000000000 */
[----:B------:R-:W-:Y:S04]  /*17010*/  STL.64 [R1+0x2b0], R4 ;  /* 0x0002b00401007387 */ /* 0x000fe80000100a00 */
[----:B------:R0:W-:Y:S04]  /*17020*/  STL.64 [R1+0x2b8], R6 ;  /* 0x0002b80601007387 */ /* 0x0001e80000100a00 */
[----:B0-----:R-:W2:Y:S04]  /*17030*/  LDL.LU.64 R6, [R1+0x28b8] ;  /* 0x0028b80001067983 */ /* 0x001ea80000300a00 */
[----:B------:R-:W2:Y:S04]  /*17040*/  LDL.LU.64 R4, [R1+0x28b0] ;  /* 0x0028b00001047983 */ /* 0x000ea80000300a00 */
[----:B------:R-:W2:Y:S02]  /*17050*/  LDL.LU.64 R10, [R1+0x28a8] ;  /* 0x0028a800010a7983 */ /* 0x000ea40000300a00 */
[----:B--2---:R-:W-:Y:S02]  /*17060*/  HMMA.16816.F32.BF16 R8, R20, R10, R4 ;  /* 0x0000000a1408723c */ /* 0x004fe40000041804 */
[----:B------:R-:W2:Y:S04]  /*17070*/  LDL.LU.64 R6, [R1+0x28a0] ;  /* 0x0028a00001067983 */ /* 0x000ea80000300a00 */
[----:B------:R-:W2:-:S13]  /*17080*/  LDL.LU.64 R4, [R1+0x2898] ;  /* 0x0028980001047983 */ /* 0x000e9a0000300a00 */
[----:B------:R-:W-:Y:S04]  /*17090*/  STL.64 [R1+0x350], R8 ;  /* 0x0003500801007387 */ /* 0x000fe80000100a00 */
[----:B------:R0:W-:Y:S04]  /*170a0*/  STL.64 [R1+0x358], R10 ;  /* 0x0003580a01007387 */ /* 0x0001e80000100a00 */
[----:B0-----:R-:W2:Y:S04]  /*170b0*/  LDL.LU.64 R10, [R1+0x2890] ;  /* 0x00289000010a7983 */ /* 0x001ea80000300a00 */
[----:B------:R-:W3:Y:S01]  /*170c0*/  LDL.LU.64 R8, [R1+0x2888] ;  /* 0x0028880001087983 */ /* 0x000ee20000300a00 */
[----:B--2---:R-:W-:-:S15]  /*170d0*/  HMMA.16816.F32.BF16 R4, R20, R10, R4 ;  /* 0x0000000a1404723c */ /* 0x004fde0000041804 */
[----:B------:R-:W-:-:S04]  /*170e0*/  NOP ;  /* 0x0000000000007918 */ /* 0x000fc80000000000 */
[----:B------:R-:W-:Y:S04]  /*170f0*/  STL.64 [R1+0x340], R4 ;  /* 0x0003400401007387 */ /* 0x000fe80000100a00 */
[----:B------:R0:W-:Y:S04]  /*17100*/  STL.64 [R1+0x348], R6 ;  /* 0x0003480601007387 */ /* 0x0001e80000100a00 */
[----:B0-----:R-:W2:Y:S04]  /*17110*/  LDL.LU.64 R6, [R1+0x2880] ;  /* 0x0028800001067983 */ /* 0x001ea80000300a00 */
[----:B------:R-:W-:Y:S04]  /*17120*/  STL.64 [R1+0x2828], R10 ;  /* 0x0028280a01007387 */ /* 0x000fe80000100a00 */
[----:B---3--:R0:W-:Y:S04]  /*17130*/  STL.64 [R1+0x2820], R8 ;  /* 0x0028200801007387 */ /* 0x0081e80000100a00 */
[----:B0-----:R-:W3:Y:S04]  /*17140*/  LDL.LU R8, [R1+0x290] ;  /* 0x0002900001087983 */ /* 0x001ee80000300800 */
[----:B------:R-:W3:Y:S04]  /*17150*/  LDL.LU R9, [R1+0x294] ;  /* 0x0002940001097983 */ /* 0x000ee80000300800 */
[----:B------:R-:W3:Y:S04]  /*17160*/  LDL.LU R10, [R1+0x298] ;  /* 0x00029800010a7983 */ /* 0x000ee80000300800 */
[----:B------:R-:W3:Y:S01]  /*17170*/  LDL.LU R11, [R1+0x29c] ;  /* 0x00029c00010b7983 */ /* 0x000ee20000300800 */
        /* <DEDUP_REMOVED lines=8> */
[----:B------:R-:W2:Y:S02]  /*17200*/  LDL.LU.64 R4, [R1+0x2868] ;  /* 0x0028680001047983 */ /* 0x000ea40000300a00 */
        /* <DEDUP_REMOVED lines=9> */
[----:B--2---:R-:W-:-:S15]  /*172a0*/  HMMA.16816.F32.BF16 R4, R20, R14, R4 ;  /* 0x0000000e1404723c */ /* 0x004fde0000041804 */
[----:B------:R-:W-:-:S04]  /*172b0*/  NOP ;  /* 0x0000000000007918 */ /* 0x000fc80000000000 */
[----:B------:R-:W-:Y:S04]  /*172c0*/  STL.64 [R1+0x5c0], R4 ;  /* 0x0005c00401007387 */ /* 0x000fe80000100a00 */
[----:B------:R0:W-:Y:S04]  /*172d0*/  STL.64 [R1+0x5c8], R6 ;  /* 0x0005c80601007387 */ /* 0x0001e80000100a00 */
[----:B0-----:R-:W4:Y:S04]  /*172e0*/  LDL.LU.64 R6, [R1+0x2848] ;  /* 0x0028480001067983 */ /* 0x001f280000300a00 */
[----:B------:R-:W2:Y:S01]  /*172f0*/  LDL.LU R12, [R1+0xc0] ;  /* 0x0000c000010c7983 */ /* 0x000ea20000300800 */
[----:B------:R-:W-:-:S03]  /*17300*/  IMAD.MOV.U32 R5, RZ, RZ, R14 ;  /* 0x000000ffff057224 */ /* 0x000fc600078e000e */
[----:B------:R-:W2:Y:S01]  /*17310*/  LDL.LU R13, [R1+0xc4] ;  /* 0x0000c400010d7983 */ /* 0x000ea20000300800 */
[----:B------:R-:W-:-:S03]  /*17320*/  IMAD.MOV.U32 R4, RZ, RZ, R15 ;  /* 0x000000ffff047224 */ /* 0x000fc600078e000f */
[----:B------:R-:W2:Y:S04]  /*17330*/  LDL.LU R14, [R1+0xc8] ;  /* 0x0000c800010e7983 */ /* 0x000ea80000300800 */
[----:B------:R-:W2:Y:S01]  /*17340*/  LDL.LU R15, [R1+0xcc] ;  /* 0x0000cc00010f7983 */ /* 0x000ea20000300800 */
[----:B----4-:R-:W-:Y:S03]  /*17350*/  HMMA.16816.F32.BF16 R20, R20, R6, R24 ;  /* 0x000000061414723c */ /* 0x010fe60000041818 */
[----:B--2---:R0:W-:Y:S04]  /*17360*/  STL.64 [R1+0x2760], R14 ;  /* 0x0027600e01007387 */ /* 0x0041e80000100a00 */
[----:B------:R-:W-:Y:S04]  /*17370*/  STL.64 [R1+0x2758], R12 ;  /* 0x0027580c01007387 */ /* 0x000fe80000100a00 */
[----:B0-----:R-:W2:Y:S04]  /*17380*/  LDL.64 R14, [R1+0x8] ;  /* 0x00000800010e7983 */ /* 0x001ea80000100a00 */
[----:B------:R-:W3:Y:S04]  /*17390*/  LDL.LU.64 R26, [R1+0x2840] ;  /* 0x00284000011a7983 */ /* 0x000ee80000300a00 */
[----:B------:R-:W3:Y:S04]  /*173a0*/  LDL.LU.64 R24, [R1+0x2838] ;  /* 0x0028380001187983 */ /* 0x000ee80000300a00 */
[----:B------:R-:W-:Y:S04]  /*173b0*/  STL.64 [R1+0x27c0], R6 ;  /* 0x0027c00601007387 */ /* 0x000fe80000100a00 */
[----:B------:R-:W-:Y:S04]  /*173c0*/  STL.64 [R1+0x5b0], R20 ;  /* 0x0005b01401007387 */ /* 0x000fe80000100a00 */
[----:B------:R0:W-:Y:S02]  /*173d0*/  STL.64 [R1+0x5b8], R22 ;  /* 0x0005b81601007387 */ /* 0x0001e40000100a00 */
[----:B0-----:R-:W-:-:S02]  /*173e0*/  IMAD.MOV.U32 R22, RZ, RZ, R29 ;  /* 0x000000ffff167224 */ /* 0x001fc400078e001d */
[----:B------:R-:W-:Y:S01]  /*173f0*/  IMAD.MOV.U32 R23, RZ, RZ, R28 ;  /* 0x000000ffff177224 */ /* 0x000fe200078e001c */
[----:B------:R-:W4:Y:S04]  /*17400*/  LDL.LU R29, [R1+0x2830] ;  /* 0x00283000011d7983 */ /* 0x000f280000300800 */
[----:B------:R0:W-:Y:S02]  /*17410*/  STL.64 [R1+0x27e0], R22 ;  /* 0x0027e01601007387 */ /* 0x0001e40000100a00 */
[----:B0-----:R-:W-:Y:S02]  /*17420*/  IMAD.MOV.U32 R22, RZ, RZ, R17 ;  /* 0x000000ffff167224 */ /* 0x001fe400078e0011 */
[----:B------:R-:W-:Y:S02]  /*17430*/  IMAD.MOV.U32 R23, RZ, RZ, R16 ;  /* 0x000000ffff177224 */ /* 0x000fe400078e0010 */
[----:B---3--:R-:W-:Y:S01]  /*17440*/  HMMA.16816.F32.BF16 R16, R24, R18, R8 ;  /* 0x000000121810723c */ /* 0x008fe20000041808 */
[----:B------:R-:W3:Y:S04]  /*17450*/  LDL.LU.64 R10, [R1+0x2828] ;  /* 0x00282800010a7983 */ /* 0x000ee80000300a00 */
[----:B------:R-:W2:-:S14]  /*17460*/  LDL.LU.64 R8, [R1+0x2820] ;  /* 0x0028200001087983 */ /* 0x000e9c0000300a00 */
[----:B------:R-:W-:Y:S04]  /*17470*/  STL.64 [R1+0x6a0], R16 ;  /* 0x0006a01001007387 */ /* 0x000fe80000100a00 */
[----:B------:R0:W-:Y:S04]  /*17480*/  STL.64 [R1+0x6a8], R18 ;  /* 0x0006a81201007387 */ /* 0x0001e80000100a00 */
[----:B0-----:R-:W2:Y:S04]  /*17490*/  LDL.LU.64 R18, [R1+0x2818] ;  /* 0x0028180001127983 */ /* 0x001ea80000300a00 */
[----:B------:R-:W2:Y:S02]  /*174a0*/  LDL.LU.64 R16, [R1+0x2810] ;  /* 0x0028100001107983 */ /* 0x000ea40000300a00 */
[----:B--2---:R-:W-:Y:S02]  /*174b0*/  HMMA.16816.F32.BF16 R20, R24, R22, R16 ;  /* 0x000000161814723c */ /* 0x004fe40000041810 */
[----:B------:R-:W2:Y:S04]  /*174c0*/  LDL.LU.64 R18, [R1+0x2808] ;  /* 0x0028080001127983 */ /* 0x000ea80000300a00 */
[----:B------:R-:W2:Y:S01]  /*174d0*/  LDL.LU.64 R16, [R1+0x2800] ;  /* 0x0028000001107983 */ /* 0x000ea20000300a00 */
[----:B------:R-:W-:-:S02]  /*174e0*/  IMAD.MOV.U32 R6, RZ, RZ, R5 ;  /* 0x000000ffff067224 */ /* 0x000fc400078e0005 */
[----:B------:R-:W-:-:S10]  /*174f0*/  IMAD.MOV.U32 R7, RZ, RZ, R4 ;  /* 0x000000ffff077224 */ /* 0x000fd400078e0004 */
[----:B------:R-:W-:Y:S04]  /*17500*/  STL.64 [R1+0x690], R20 ;  /* 0x0006901401007387 */ /* 0x000fe80000100a00 */
[----:B------:R-:W-:Y:S01]  /*17510*/  STL.64 [R1+0x698], R22 ;  /* 0x0006981601007387 */ /* 0x000fe20000100a00 */
[----:B--2---:R-:W-:-:S15]  /*17520*/  HMMA.16816.F32.BF16 R16, R24, R14, R16 ;  /* 0x0000000e1810723c */ /* 0x004fde0000041810 */
[----:B------:R-:W-:-:S04]  /*17530*/  NOP ;  /* 0x0000000000007918 */ /* 0x000fc80000000000 */
[----:B------:R-:W-:Y:S04]  /*17540*/  STL.64 [R1+0x680], R16 ;  /* 0x0006801001007387 */ /* 0x000fe80000100a00 */
[----:B------:R-:W-:Y:S04]  /*17550*/  STL.64 [R1+0x688], R18 ;  /* 0x0006881201007387 */ /* 0x000fe80000100a00 */
[----:B------:R-:W-:Y:S04]  /*17560*/  STL.64 [R1+0x27d8], R6 ;  /* 0x0027d80601007387 */ /* 0x000fe80000100a00 */
[----:B------:R0:W-:Y:S04]  /*17570*/  STL.64 [R1+0x2778], R14 ;  /* 0x0027780e01007387 */ /* 0x0001e80000100a00 */
[----:B0-----:R-:W2:Y:S04]  /*17580*/  LDL.64 R14, [R1+0x18] ;  /* 0x00001800010e7983 */ /* 0x001ea80000100a00 */
[----:B--2---:R0:W-:Y:S04]  /*17590*/  STL.64 [R1+0x2790], R14 ;  /* 0x0027900e01007387 */ /* 0x0041e80000100a00 */
[----:B0-----:R-:W2:Y:S01]  /*175a0*/  LDL.64 R14, [R1+0x28] ;  /* 0x00002800010e7983 */ /* 0x001ea20000100a00 */
[----:B------:R-:W-:-:S02]  /*175b0*/  IMAD.MOV.U32 R22, RZ, RZ, R3 ;  /* 0x000000ffff167224 */ /* 0x000fc400078e0003 */
[----:B------:R-:W-:Y:S01]  /*175c0*/  IMAD.MOV.U32 R23, RZ, RZ, R2 ;  /* 0x000000ffff177224 */ /* 0x000fe200078e0002 */
[----:B--2---:R0:W-:Y:S04]  /*175d0*/  STL.64 [R1+0x27b8], R14 ;  /* 0x0027b80e01007387 */ /* 0x0041e80000100a00 */
[----:B------:R-:W2:Y:S04]  /*175e0*/  LDL.LU R12, [R1+0x100] ;  /* 0x00010000010c7983 */ /* 0x000ea80000300800 */
[----:B------:R-:W2:Y:S04]  /*175f0*/  LDL.LU R13, [R1+0x104] ;  /* 0x00010400010d7983 */ /* 0x000ea80000300800 */
[----:B0-----:R-:W2:Y:S04]  /*17600*/  LDL.LU R14, [R1+0x108] ;  /* 0x00010800010e7983 */ /* 0x001ea80000300800 */
[----:B------:R-:W2:Y:S04]  /*17610*/  LDL.LU R15, [R1+0x10c] ;  /* 0x00010c00010f7983 */ /* 0x000ea80000300800 */
[----:B------:R0:W-:Y:S04]  /*17620*/  STL.64 [R1+0x27f8], R22 ;  /* 0x0027f81601007387 */ /* 0x0001e80000100a00 */
[----:B------:R-:W2:Y:S04]  /*17630*/  LDL.LU R4, [R1+0x240] ;  /* 0x0002400001047983 */ /* 0x000ea80000300800 */
[----:B------:R-:W2:Y:S04]  /*17640*/  LDL.LU R5, [R1+0x244] ;  /* 0x0002440001057983 */ /* 0x000ea80000300800 */
[----:B------:R-:W2:Y:S04]  /*17650*/  LDL.LU R6, [R1+0x248] ;  /* 0x0002480001067983 */ /* 0x000ea80000300800 */
[----:B------:R-:W2:Y:S04]  /*17660*/  LDL.LU R7, [R1+0x24c] ;  /* 0x00024c0001077983 */ /* 0x000ea80000300800 */
[----:B------:R-:W3:Y:S04]  /*17670*/  LDL.LU R20, [R1+0x260] ;  /* 0x0002600001147983 */ /* 0x000ee80000300800 */
[----:B------:R-:W3:Y:S04]  /*17680*/  LDL.LU R21, [R1+0x264] ;  /* 0x0002640001157983 */ /* 0x000ee80000300800 */
[----:B0-----:R-:W3:Y:S04]  /*17690*/  LDL.LU R22, [R1+0x268] ;  /* 0x0002680001167983 */ /* 0x001ee80000300800 */
[----:B------:R-:W3:Y:S04]  /*176a0*/  LDL.LU R23, [R1+0x26c] ;  /* 0x00026c0001177983 */ /* 0x000ee80000300800 */
[----:B--2---:R-:W-:Y:S04]  /*176b0*/  STL.64 [R1+0x27f0], R6 ;  /* 0x0027f00601007387 */ /* 0x004fe80000100a00 */
[----:B------:R0:W-:Y:S04]  /*176c0*/  STL.64 [R1+0x27e8], R4 ;  /* 0x0027e80401007387 */ /* 0x0001e80000100a00 */
[----:B0-----:R-:W2:Y:S04]  /*176d0*/  LDL.LU R4, [R1+0x250] ;  /* 0x0002500001047983 */ /* 0x001ea80000300800 */
[----:B------:R-:W2:Y:S04]  /*176e0*/  LDL.LU R5, [R1+0x254] ;  /* 0x0002540001057983 */ /* 0x000ea80000300800 */
[----:B------:R-:W2:Y:S04]  /*176f0*/  LDL.LU R6, [R1+0x258] ;  /* 0x0002580001067983 */ /* 0x000ea80000300800 */
[----:B------:R-:W2:Y:S04]  /*17700*/  LDL.LU R7, [R1+0x25c] ;  /* 0x00025c0001077983 */ /* 0x000ea80000300800 */
[----:B------:R-:W-:Y:S04]  /*17710*/  STL.64 [R1+0x27d0], R14 ;  /* 0x0027d00e01007387 */ /* 0x000fe80000100a00 */
[----:B------:R0:W-:Y:S04]  /*17720*/  STL.64 [R1+0x27c8], R12 ;  /* 0x0027c80c01007387 */ /* 0x0001e80000100a00 */
[----:B0-----:R-:W2:Y:S04]  /*17730*/  LDL.LU R12, [R1+0x230] ;  /* 0x00023000010c7983 */ /* 0x001ea80000300800 */
[----:B------:R-:W2:Y:S04]  /*17740*/  LDL.LU R13, [R1+0x234] ;  /* 0x00023400010d7983 */ /* 0x000ea80000300800 */
[----:B------:R-:W2:Y:S04]  /*17750*/  LDL.LU R14, [R1+0x238] ;  /* 0x00023800010e7983 */ /* 0x000ea80000300800 */
[----:B------:R-:W2:Y:S04]  /*17760*/  LDL.LU R15, [R1+0x23c] ;  /* 0x00023c00010f7983 */ /* 0x000ea80000300800 */
[----:B------:R-:W2:Y:S04]  /*17770*/  LDL.LU R16, [R1+0x220] ;  /* 0x0002200001107983 */ /* 0x000ea80000300800 */
        /* <DEDUP_REMOVED lines=8> */
[----:B------:R-:W2:Y:S01]  /*17800*/  LDL.LU R19, [R1+0xdc] ;  /* 0x0000dc0001137983 */ /* 0x000ea20000300800 */
[C---:B---3--:R-:W-:Y:S03]  /*17810*/  HMMA.16816.F32.BF16 R20, R24.reuse, R10, R20 ;  /* 0x0000000a1814723c */ /* 0x048fe60000041814 */
[----:B--2---:R-:W-:Y:S04]  /*17820*/  STL.64 [R1+0x2788], R18 ;  /* 0x0027881201007387 */ /* 0x004fe80000100a00 */
[----:B------:R0:W-:Y:S04]  /*17830*/  STL.64 [R1+0x2780], R16 ;  /* 0x0027801001007387 */ /* 0x0001e80000100a00 */
[----:B0-----:R-:W2:Y:S04]  /*17840*/  LDL.LU R16, [R1+0xe0] ;  /* 0x0000e00001107983 */ /* 0x001ea80000300800 */
[----:B------:R-:W2:Y:S04]  /*17850*/  LDL.LU R17, [R1+0xe4] ;  /* 0x0000e40001117983 */ /* 0x000ea80000300800 */
[----:B------:R-:W3:Y:S04]  /*17860*/  LDL.LU R18, [R1+0xe8] ;  /* 0x0000e80001127983 */ /* 0x000ee80000300800 */
[----:B------:R-:W3:Y:S04]  /*17870*/  LDL.LU R19, [R1+0xec] ;  /* 0x0000ec0001137983 */ /* 0x000ee80000300800 */
[----:B---3--:R-:W-:Y:S04]  /*17880*/  STL.64 [R1+0x27a0], R18 ;  /* 0x0027a01201007387 */ /* 0x008fe80000100a00 */
[----:B--2---:R0:W-:Y:S04]  /*17890*/  STL.64 [R1+0x2798], R16 ;  /* 0x0027981001007387 */ /* 0x0041e80000100a00 */
[----:B0-----:R-:W2:Y:S04]  /*178a0*/  LDL.LU R16, [R1+0xf0] ;  /* 0x0000f00001107983 */ /* 0x001ea80000300800 */
[----:B------:R-:W2:Y:S04]  /*178b0*/  LDL.LU R17, [R1+0xf4] ;  /* 0x0000f40001117983 */ /* 0x000ea80000300800 */
[----:B------:R-:W2:Y:S04]  /*178c0*/  LDL.LU R18, [R1+0xf8] ;  /* 0x0000f80001127983 */ /* 0x000ea80000300800 */
[----:B------:R-:W2:Y:S04]  /*178d0*/  LDL.LU R19, [R1+0xfc] ;  /* 0x0000fc0001137983 */ /* 0x000ea80000300800 */
[----:B------:R-:W-:Y:S04]  /*178e0*/  STL.64 [R1+0x670], R20 ;  /* 0x0006701401007387 */ /* 0x000fe80000100a00 */
[----:B------:R0:W-:Y:S04]  /*178f0*/  STL.64 [R1+0x678], R22 ;  /* 0x0006781601007387 */ /* 0x0001e80000100a00 */
[----:B0-----:R-:W3:Y:S02]  /*17900*/  LDL.LU.64 R22, [R1+0x27f8] ;  /* 0x0027f80001167983 */ /* 0x001ee40000300a00 */
[----:B---3--:R-:W-:Y:S02]  /*17910*/  HMMA.16816.F32.BF16 R20, R24, R22, R4 ;  /* 0x000000161814723c */ /* 0x008fe40000041804 */
[----:B------:R-:W3:Y:S04]  /*17920*/  LDL.LU.64 R6, [R1+0x27f0] ;  /* 0x0027f00001067983 */ /* 0x000ee80000300a00 */
[----:B------:R-:W3:-:S13]  /*17930*/  LDL.LU.64 R4, [R1+0x27e8] ;  /* 0x0027e80001047983 */ /* 0x000eda0000300a00 */
[----:B------:R-:W-:Y:S04]  /*17940*/  STL.64 [R1+0x660], R20 ;  /* 0x0006601401007387 */ /* 0x000fe80000100a00 */
[----:B------:R0:W-:Y:S04]  /*17950*/  STL.64 [R1+0x668], R22 ;  /* 0x0006681601007387 */ /* 0x0001e80000100a00 */
[----:B0-----:R-:W3:Y:S02]  /*17960*/  LDL.LU.64 R22, [R1+0x27e0] ;  /* 0x0027e00001167983 */ /* 0x001ee40000300a00 */
[----:B---3--:R-:W-:-:S15]  /*17970*/  HMMA.16816.F32.BF16 R4, R24, R22, R4 ;  /* 0x000000161804723c */ /* 0x008fde0000041804 */
[----:B------:R-:W-:-:S04]  /*17980*/  NOP ;  /* 0x0000000000007918 */ /* 0x000fc80000000000 */
[----:B------:R-:W-:Y:S04]  /*17990*/  STL.64 [R1+0x650], R4 ;  /* 0x0006500401007387 */ /* 0x000fe80000100a00 */
[----:B------:R0:W-:Y:S04]  /*179a0*/  STL.64 [R1+0x658], R6 ;  /* 0x0006580601007387 */ /* 0x0001e80000100a00 */
[----:B0-----:R-:W3:Y:S04]  /*179b0*/  LDL.LU.64 R6, [R1+0x27d8] ;  /* 0x0027d80001067983 */ /* 0x001ee80000300a00 */
[----:B------:R0:W-:Y:S04]  /*179c0*/  STL.64 [R1+0x2750], R22 ;  /* 0x0027501601007387 */ /* 0x0001e80000100a00 */
[----:B0-----:R-:W2:Y:S01]  /*179d0*/  LDL.64 R22, [R1+0x38] ;  /* 0x0000380001167983 */ /* 0x001ea20000100a00 */
[----:B---3--:R-:W-:Y:S03]  /*179e0*/  HMMA.16816.F32.BF16 R4, R24, R6, R12 ;  /* 0x000000061804723c */ /* 0x008fe6000004180c */
[----:B------:R-:W3:Y:S04]  /*179f0*/  LDL.LU.64 R14, [R1+0x27d0] ;  /* 0x0027d000010e7983 */ /* 0x000ee80000300a00 */
[----:B------:R-:W3:-:S12]  /*17a00*/  LDL.LU.64 R12, [R1+0x27c8] ;  /* 0x0027c800010c7983 */ /* 0x000ed80000300a00 */
[----:B------:R-:W-:Y:S04]  /*17a10*/  STL.64 [R1+0x640], R4 ;  /* 0x0006400401007387 */ /* 0x000fe80000100a00 */
[----:B------:R0:W-:Y:S04]  /*17a20*/  STL.64 [R1+0x648], R6 ;  /* 0x0006480601007387 */ /* 0x0001e80000100a00 */
[----:B0-----:R-:W3:Y:S02]  /*17a30*/  LDL.LU.64 R6, [R1+0x27c0] ;  /* 0x0027c00001067983 */ /* 0x001ee40000300a00 */
[----:B---3--:R-:W-:Y:S02]  /*17a40*/  HMMA.16816.F32.BF16 R24, R24, R6, R12 ;  /* 0x000000061818723c */ /* 0x008fe4000004180c */
[----:B------:R-:W2:Y:S01]  /*17a50*/  LDL.LU.64 R14, [R1+0x27b8] ;  /* 0x0027b800010e7983 */ /* 0x000ea20000300a00 */
[----:B------:R-:W-:-:S02]  /*17a60*/  IMAD.MOV.U32 R3, RZ, RZ, R6 ;  /* 0x000000ffff037224 */ /* 0x000fc400078e0006 */
[----:B------:R-:W-:-:S14]  /*17a70*/  IMAD.MOV.U32 R2, RZ, RZ, R7 ;  /* 0x000000ffff027224 */ /* 0x000fdc00078e0007 */
[----:B------:R-:W-:Y:S04]  /*17a80*/  STL.64 [R1+0x100], R24 ;  /* 0x0001001801007387 */ /* 0x000fe80000100a00 */
[----:B------:R0:W-:Y:S04]  /*17a90*/  STL.64 [R1+0x108], R26 ;  /* 0x0001081a01007387 */ /* 0x0001e80000100a00 */
[----:B------:R-:W2:Y:S04]  /*17aa0*/  LDL.LU.64 R6, [R1+0x27b0] ;  /* 0x0027b00001067983 */ /* 0x000ea80000300a00 */
[----:B------:R-:W2:Y:S04]  /*17ab0*/  LDL.LU.64 R4, [R1+0x27a8] ;  /* 0x0027a80001047983 */ /* 0x000ea80000300a00 */
[----:B0-----:R-:W3:Y:S04]  /*17ac0*/  LDL.64 R26, [R1+0x68] ;  /* 0x00006800011a7983 */ /* 0x001ee80000100a00 */
[----:B------:R-:W-:Y:S04]  /*17ad0*/  STL [R1+0x2744], R2 ;  /* 0x0027440201007387 */ /* 0x000fe80000100800 */
[----:B------:R-:W-:Y:S01]  /*17ae0*/  STL [R1+0x2740], R3 ;  /* 0x0027400301007387 */ /* 0x000fe20000100800 */
[----:B--2---:R-:W-:Y:S01]  /*17af0*/  HMMA.16816.F32.BF16 R16, R4, R14, R16 ;  /* 0x0000000e0410723c */ /* 0x004fe20000041810 */
[----:B------:R-:W-:-:S15]  /*17b00*/  IMAD.MOV.U32 R28, RZ, RZ, R15 ;  /* 0x000000ffff1c7224 */ /* 0x000fde00078e000f */
[----:B------:R-:W-:-:S03]  /*17b10*/  NOP ;  /* 0x0000000000007918 */ /* 0x000fc60000000000 */
[----:B------:R-:W-:Y:S04]  /*17b20*/  STL.64 [R1+0xf0], R16 ;  /* 0x0000f01001007387 */ /* 0x000fe80000100a00 */
[----:B------:R0:W-:Y:S04]  /*17b30*/  STL.64 [R1+0xf8], R18 ;  /* 0x0000f81201007387 */ /* 0x0001e80000100a00 */
[----:B0-----:R-:W2:Y:S04]  /*17b40*/  LDL.LU.64 R18, [R1+0x27a0] ;  /* 0x0027a00001127983 */ /* 0x001ea80000300a00 */
[----:B------:R-:W2:Y:S04]  /*17b50*/  LDL.LU.64 R16, [R1+0x2798] ;  /* 0x0027980001107983 */ /* 0x000ea80000300a00 */
[----:B------:R-:W2:Y:S04]  /*17b60*/  LDL.LU.64 R14, [R1+0x2790] ;  /* 0x00279000010e7983 */ /* 0x000ea80000300a00 */
[----:B------:R-:W-:Y:S01]  /*17b70*/  STL [R1+0x2748], R28 ;  /* 0x0027481c01007387 */ /* 0x000fe20000100800 */
        /* <DEDUP_REMOVED lines=17> */
[----:B------:R-:W2:Y:S04]  /*17c90*/  LDL.LU.64 R12, [R1+0x2758] ;  /* 0x00275800010c7983 */ /* 0x000ea80000300a00 */
[----:B------:R-:W-:Y:S04]  /*17ca0*/  STL.64 [R1+0x26f8], R10 ;  /* 0x0026f80a01007387 */ /* 0x000fe80000100a00 */
[----:B------:R0:W-:Y:S01]  /*17cb0*/  STL.64 [R1+0x26f0], R8 ;  /* 0x0026f00801007387 */ /* 0x0001e20000100a00 */
[----:B--2---:R-:W-:-:S15]  /*17cc0*/  HMMA.16816.F32.BF16 R12, R4, R10, R12 ;  /* 0x0000000a040c723c */ /* 0x004fde000004180c */
[----:B------:R-:W-:-:S04]  /*17cd0*/  NOP ;  /* 0x0000000000007918 */ /* 0x000fc80000000000 */
[----:B------:R-:W-:Y:S04]  /*17ce0*/  STL.64 [R1+0xc0], R12 ;  /* 0x0000c00c01007387 */ /* 0x000fe80000100a00 */
[----:B------:R-:W-:Y:S04]  /*17cf0*/  STL.64 [R1+0xc8], R14 ;  /* 0x0000c80e01007387 */ /* 0x000fe80000100a00 */
[----:B------:R-:W1:Y:S01]  /*17d00*/  LDSM.16.MT88.4 R12, [R0+0x4180] ;  /* 0x00418000000c783b */ /* 0x000e620000004200 */
[----:B------:R-:W-:Y:S03]  /*17d10*/  HMMA.16816.F32.BF16 R16, R4, R22, R16 ;  /* 0x000000160410723c */ /* 0x000fe60000041810 */
[----:B0-----:R-:W3:Y:S04]  /*17d20*/  LDL.LU R8, [R1+0x400] ;  /* 0x0004000001087983 */ /* 0x001ee80000300800 */
[----:B------:R-:W3:Y:S04]  /*17d30*/  LDL.LU R9, [R1+0x404] ;  /* 0x0004040001097983 */ /* 0x000ee80000300800 */
[----:B------:R-:W3:Y:S01]  /*17d40*/  LDL.LU R10, [R1+0x408] ;  /* 0x00040800010a7983 */ /* 0x000ee20000300800 */
[----:B----4-:R-:W-:-:S07]  /*17d50*/  IMAD.MOV.U32 R11, RZ, RZ, R29 ;  /* 0x000000ffff0b7224 */ /* 0x010fce00078e001d */
[----:B------:R-:W-:Y:S01]  /*17d60*/  IMAD.MOV.U32 R29, RZ, RZ, R19 ;  /* 0x000000ffff1d7224 */ /* 0x000fe200078e0013 */
[----:B-1----:R-:W-:Y:S04]  /*17d70*/  STL.64 [R1+0x2738], R14 ;  /* 0x0027380e01007387 */ /* 0x002fe80000100a00 */
[----:B------:R0:W-:Y:S02]  /*17d80*/  STL.64 [R1+0x2730], R12 ;  /* 0x0027300c01007387 */ /* 0x0001e40000100a00 */
[----:B0-----:R-:W-:Y:S02]  /*17d90*/  IMAD.MOV.U32 R13, RZ, RZ, R22 ;  /* 0x000000ffff0d7224 */ /* 0x001fe400078e0016 */
[----:B------:R-:W-:Y:S02]  /*17da0*/  IMAD.MOV.U32 R12, RZ, RZ, R23 ;  /* 0x000000ffff0c7224 */ /* 0x000fe400078e0017 */
[----:B------:R-:W2:Y:S04]  /*17db0*/  LDL.LU.64 R22, [R1+0x2750] ;  /* 0x0027500001167983 */ /* 0x000ea80000300a00 */
[----:B------:R-:W-:Y:S04]  /*17dc0*/  STL.64 [R1+0x5a0], R16 ;  /* 0x0005a01001007387 */ /* 0x000fe80000100a00 */
[----:B------:R-:W-:Y:S04]  /*17dd0*/  STL [R1+0x5a8], R18 ;  /* 0x0005a81201007387 */ /* 0x000fe80000100800 */
[----:B------:R-:W0:Y:S04]  /*17de0*/  LDSM.16.MT88.4 R16, [R0+0x4200] ;  /* 0x004200000010783b */ /* 0x000e280000004200 */
[----:B------:R-:W-:Y:S04]  /*17df0*/  STL [R1+0x2438], R29 ;  /* 0x0024381d01007387 */ /* 0x000fe80000100800 */
[----:B0-----:R-:W-:Y:S04]  /*17e00*/  STL.64 [R1+0x26a8], R18 ;  /* 0x0026a81201007387 */ /* 0x001fe80000100a00 */
[----:B------:R0:W-:Y:S04]  /*17e10*/  STL.64 [R1+0x26a0], R16 ;  /* 0x0026a01001007387 */ /* 0x0001e80000100a00 */
[----:B0-----:R-:W2:Y:S04]  /*17e20*/  LDL.LU R16, [R1+0x300] ;  /* 0x0003000001107983 */ /* 0x001ea80000300800 */
[----:B------:R-:W2:Y:S04]  /*17e30*/  LDL.LU R17, [R1+0x304] ;  /* 0x0003040001117983 */ /* 0x000ea80000300800 */
[----:B------:R-:W2:Y:S04]  /*17e40*/  LDL.LU R18, [R1+0x308] ;  /* 0x0003080001127983 */ /* 0x000ea80000300800 */
[----:B------:R-:W2:Y:S01]  /*17e50*/  LDL.LU R19, [R1+0x30c] ;  /* 0x00030c0001137983 */ /* 0x000ea20000300800 */
[C---:B---3--:R-:W-:Y:S08]  /*17e60*/  HMMA.16816.F32.BF16 R8, R4.reuse, R26, R8 ;  /* 0x0000001a0408723c */ /* 0x048ff00000041808 */
[----:B--2---:R-:W-:Y:S01]  /*17e70*/  HMMA.16816.F32.BF16 R16, R4, R22, R16 ;  /* 0x000000160410723c */ /* 0x004fe20000041810 */
[----:B------:R-:W0:Y:S04]  /*17e80*/  LDSM.16.MT88.4 R20, [R0+0x4280] ;  /* 0x004280000014783b */ /* 0x000e280000004200 */
[----:B0-----:R-:W-:-:S14]  /*17e90*/  STL.64 [R1+0x2628], R22 ;  /* 0x0026281601007387 */ /* 0x001fdc0000100a00 */
[----:B------:R-:W-:Y:S04]  /*17ea0*/  STL.64 [R1+0x590], R16 ;  /* 0x0005901001007387 */ /* 0x000fe80000100a00 */
[----:B------:R-:W-:Y:S04]  /*17eb0*/  STL.64 [R1+0x598], R18 ;  /* 0x0005981201007387 */ /* 0x000fe80000100a00 */
[----:B------:R0:W-:Y:S02]  /*17ec0*/  STL.64 [R1+0x2620], R20 ;  /* 0x0026201401007387 */ /* 0x0001e40000100a00 */
[----:B0-----:R-:W-:-:S02]  /*17ed0*/  IMAD.MOV.U32 R21, RZ, RZ, R26 ;  /* 0x000000ffff157224 */ /* 0x001fc400078e001a */
[----:B------:R-:W-:Y:S02]  /*17ee0*/  IMAD.MOV.U32 R20, RZ, RZ, R27 ;  /* 0x000000ffff147224 */ /* 0x000fe400078e001b */
[----:B------:R-:W0:Y:S01]  /*17ef0*/  LDSM.16.MT88.4 R24, [R0+0x4300] ;  /* 0x004300000018783b */ /* 0x000e220000004200 */
[----:B------:R-:W-:Y:S02]  /*17f00*/  IMAD.MOV.U32 R22, RZ, RZ, R13 ;  /* 0x000000ffff167224 */ /* 0x000fe400078e000d */
[----:B------:R-:W-:-:S05]  /*17f10*/  IMAD.MOV.U32 R23, RZ, RZ, R12 ;  /* 0x000000ffff177224 */ /* 0x000fca00078e000c */
[----:B------:R-:W-:Y:S04]  /*17f20*/  STL.64 [R1+0x26e8], R22 ;  /* 0x0026e81601007387 */ /* 0x000fe80000100a00 */
[----:B------:R-:W-:Y:S04]  /*17f30*/  STL.64 [R1+0x580], R8 ;  /* 0x0005800801007387 */ /* 0x000fe80000100a00 */
[----:B------:R-:W-:Y:S04]  /*17f40*/  STL.64 [R1+0x588], R10 ;  /* 0x0005880a01007387 */ /* 0x000fe80000100a00 */
[----:B0-----:R-:W-:Y:S04]  /*17f50*/  STL.64 [R1+0x2590], R26 ;  /* 0x0025901a01007387 */ /* 0x001fe80000100a00 */
[----:B------:R0:W-:Y:S04]  /*17f60*/  STL.64 [R1+0x2588], R24 ;  /* 0x0025881801007387 */ /* 0x0001e80000100a00 */
[----:B0-----:R-:W2:Y:S04]  /*17f70*/  LDL.LU R24, [R1+0x390] ;  /* 0x0003900001187983 */ /* 0x001ea80000300800 */
[----:B------:R-:W2:Y:S04]  /*17f80*/  LDL.LU R25, [R1+0x394] ;  /* 0x0003940001197983 */ /* 0x000ea80000300800 */
[----:B------:R-:W3:Y:S04]  /*17f90*/  LDL.LU R26, [R1+0x398] ;  /* 0x00039800011a7983 */ /* 0x000ee80000300800 */
[----:B------:R-:W3:Y:S04]  /*17fa0*/  LDL.LU R27, [R1+0x39c] ;  /* 0x00039c00011b7983 */ /* 0x000ee80000300800 */
[----:B---3--:R0:W-:Y:S04]  /*17fb0*/  STL.64 [R1+0x2668], R26 ;  /* 0x0026681a01007387 */ /* 0x0081e80000100a00 */
[----:B--2---:R-:W-:Y:S04]  /*17fc0*/  STL.64 [R1+0x2660], R24 ;  /* 0x0026601801007387 */ /* 0x004fe80000100a00 */
[----:B0-----:R-:W2:Y:S01]  /*17fd0*/  LDL R26, [R1+0x8] ;  /* 0x00000800011a7983 */ /* 0x001ea20000100800 */
[----:B------:R-:W-:-:S03]  /*17fe0*/  IMAD.MOV.U32 R27, RZ, RZ, R28 ;  /* 0x000000ffff1b7224 */ /* 0x000fc600078e001c */
[----:B------:R-:W3:Y:S04]  /*17ff0*/  LDL.LU R28, [R1+0x2748] ;  /* 0x00274800011c7983 */ /* 0x000ee80000300800 */
[----:B--2---:R0:W-:Y:S04]  /*18000*/  STL.64 [R1+0x2700], R26 ;  /* 0x0027001a01007387 */ /* 0x0041e80000100a00 */
[----:B------:R-:W2:Y:S04]  /*18010*/  LDL.LU R16, [R1+0x3e0] ;  /* 0x0003e00001107983 */ /* 0x000ea80000300800 */
[----:B------:R-:W2:Y:S04]  /*18020*/  LDL.LU R17, [R1+0x3e4] ;  /* 0x0003e40001117983 */ /* 0x000ea80000300800 */
[----:B------:R-:W4:Y:S04]  /*18030*/  LDL.LU R18, [R1+0x3e8] ;  /* 0x0003e80001127983 */ /* 0x000f280000300800 */
[----:B------:R-:W4:Y:S04]  /*18040*/  LDL.LU R19, [R1+0x3ec] ;  /* 0x0003ec0001137983 */ /* 0x000f280000300800 */
[----:B------:R-:W2:Y:S04]  /*18050*/  LDL.LU R12, [R1+0x3f0] ;  /* 0x0003f000010c7983 */ /* 0x000ea80000300800 */
[----:B------:R-:W2:Y:S04]  /*18060*/  LDL.LU R13, [R1+0x3f4] ;  /* 0x0003f400010d7983 */ /* 0x000ea80000300800 */
[----:B------:R-:W2:Y:S04]  /*18070*/  LDL.LU R14, [R1+0x3f8] ;  /* 0x0003f800010e7983 */ /* 0x000ea80000300800 */
[----:B------:R-:W2:Y:S04]  /*18080*/  LDL.LU R15, [R1+0x3fc] ;  /* 0x0003fc00010f7983 */ /* 0x000ea80000300800 */
[----:B------:R-:W2:Y:S04]  /*18090*/  LDL.LU R8, [R1+0x450] ;  /* 0x0004500001087983 */ /* 0x000ea80000300800 */
[----:B------:R-:W2:Y:S04]  /*180a0*/  LDL.LU R9, [R1+0x454] ;  /* 0x0004540001097983 */ /* 0x000ea80000300800 */
[----:B------:R-:W2:Y:S04]  /*180b0*/  LDL.LU R10, [R1+0x458] ;  /* 0x00045800010a7983 */ /* 0x000ea80000300800 */
[----:B------:R-:W2:Y:S01]  /*180c0*/  LDL.LU R11, [R1+0x45c] ;  /* 0x00045c00010b7983 */ /* 0x000ea20000300800 */
[----:B0-----:R-:W-:-:S02]  /*180d0*/  IMAD.MOV.U32 R26, RZ, RZ, R2 ;  /* 0x000000ffff1a7224 */ /* 0x001fc400078e0002 */
[----:B------:R-:W-:Y:S01]  /*180e0*/  IMAD.MOV.U32 R27, RZ, RZ, R3 ;  /* 0x000000ffff1b7224 */ /* 0x000fe200078e0003 */
[----:B--2---:R-:W-:Y:S04]  /*180f0*/  STL.64 [R1+0x2710], R10 ;  /* 0x0027100a01007387 */ /* 0x004fe80000100a00 */
[----:B------:R0:W-:Y:S04]  /*18100*/  STL.64 [R1+0x2708], R8 ;  /* 0x0027080801007387 */ /* 0x0001e80000100a00 */
[----:B------:R-:W2:Y:S04]  /*18110*/  LDL.LU R2, [R1+0x2744] ;  /* 0x0027440001027983 */ /* 0x000ea80000300800 */
[----:B------:R-:W2:Y:S04]  /*18120*/  LDL.LU R3, [R1+0x2740] ;  /* 0x0027400001037983 */ /* 0x000ea80000300800 */
[----:B------:R1:W-:Y:S04]  /*18130*/  STL.64 [R1+0x2718], R26 ;  /* 0x0027181a01007387 */ /* 0x0003e80000100a00 */
[----:B0-----:R-:W2:Y:S04]  /*18140*/  LDL.LU R8, [R1+0x460] ;  /* 0x0004600001087983 */ /* 0x001ea80000300800 */
[----:B------:R-:W2:Y:S04]  /*18150*/  LDL.LU R9, [R1+0x464] ;  /* 0x0004640001097983 */ /* 0x000ea80000300800 */
[----:B------:R-:W2:Y:S04]  /*18160*/  LDL.LU R10, [R1+0x468] ;  /* 0x00046800010a7983 */ /* 0x000ea80000300800 */
[----:B------:R-:W2:Y:S04]  /*18170*/  LDL.LU R11, [R1+0x46c] ;  /* 0x00046c00010b7983 */ /* 0x000ea80000300800 */
[----:B--2---:R-:W-:Y:S04]  /*18180*/  STL.64 [R1+0x2728], R10 ;  /* 0x0027280a01007387 */ /* 0x004fe80000100a00 */
[----:B------:R0:W-:Y:S04]  /*18190*/  STL.64 [R1+0x2720], R8 ;  /* 0x0027200801007387 */ /* 0x0001e80000100a00 */
[----:B-1----:R-:W2:Y:S04]  /*181a0*/  LDL R26, [R1+0x28] ;  /* 0x00002800011a7983 */ /* 0x002ea80000100800 */
[----:B0-----:R-:W2:Y:S04]  /*181b0*/  LDL.LU R8, [R1+0x470] ;  /* 0x0004700001087983 */ /* 0x001ea80000300800 */
[----:B------:R-:W2:Y:S04]  /*181c0*/  LDL.LU R9, [R1+0x474] ;  /* 0x0004740001097983 */ /* 0x000ea80000300800 */
[----:B------:R-:W2:Y:S04]  /*181d0*/  LDL.LU R10, [R1+0x478] ;  /* 0x00047800010a7983 */ /* 0x000ea80000300800 */
[----:B------:R-:W2:Y:S04]  /*181e0*/  LDL.LU R11, [R1+0x47c] ;  /* 0x00047c00010b7983 */ /* 0x000ea80000300800 */
[----:B----4-:R0:W-:Y:S04]  /*181f0*/  STL.64 [R1+0x26b8], R18 ;  /* 0x0026b81201007387 */ /* 0x0101e80000100a00 */
[----:B------:R-:W-:Y:S01]  /*18200*/  STL.64 [R1+0x26b0], R16 ;  /* 0x0026b01001007387 */ /* 0x000fe20000100a00 */
[----:B0-----:R-:W-:-:S02]  /*18210*/  IMAD.MOV.U32 R18, RZ, RZ, R21 ;  /* 0x000000ffff127224 */ /* 0x001fc400078e0015 */
[----:B------:R-:W-:Y:S02]  /*18220*/  IMAD.MOV.U32 R19, RZ, RZ, R20 ;  /* 0x000000ffff137224 */ /* 0x000fe400078e0014 */
[----:B------:R-:W4:Y:S04]  /*18230*/  LDL.LU R20, [R1+0x440] ;  /* 0x0004400001147983 */ /* 0x000f280000300800 */
[----:B------:R-:W4:Y:S04]  /*18240*/  LDL.LU R21, [R1+0x444] ;  /* 0x0004440001157983 */ /* 0x000f280000300800 */
[----:B------:R-:W4:Y:S04]  /*18250*/  LDL.LU R22, [R1+0x448] ;  /* 0x0004480001167983 */ /* 0x000f280000300800 */
[----:B------:R-:W4:Y:S04]  /*18260*/  LDL.LU R23, [R1+0x44c] ;  /* 0x00044c0001177983 */ /* 0x000f280000300800 */
[----:B------:R0:W-:Y:S02]  /*18270*/  STL.64 [R1+0x26c8], R18 ;  /* 0x0026c81201007387 */ /* 0x0001e40000100a00 */
[----:B0-----:R-:W-:-:S02]  /*18280*/  IMAD.MOV.U32 R18, RZ, RZ, R3 ;  /* 0x000000ffff127224 */ /* 0x001fc400078e0003 */
[----:B------:R-:W-:-:S07]  /*18290*/  IMAD.MOV.U32 R19, RZ, RZ, R2 ;  /* 0x000000ffff137224 */ /* 0x000fce00078e0002 */
[----:B------:R-:W-:Y:S01]  /*182a0*/  HMMA.16816.F32.BF16 R4, R4, R18, R12 ;  /* 0x000000120404723c */ /* 0x000fe2000004180c */
[----:B------:R-:W2:Y:S04]  /*182b0*/  LDL.LU.64 R14, [R1+0x2738] ;  /* 0x00273800010e7983 */ /* 0x000ea80000300a00 */
[----:B------:R-:W2:Y:S04]  /*182c0*/  LDL.LU.64 R12, [R1+0x2730] ;  /* 0x00273000010c7983 */ /* 0x000ea80000300a00 */
[----:B------:R-:W2:Y:S04]  /*182d0*/  LDL.64 R18, [R1+0x58] ;  /* 0x0000580001127983 */ /* 0x000ea80000100a00 */
[----:B--2---:R0:W-:Y:S06]  /*182e0*/  STL.64 [R1+0x26e0], R18 ;  /* 0x0026e01201007387 */ /* 0x0041ec0000100a00 */
[----:B------:R-:W-:Y:S04]  /*182f0*/  STL.64 [R1+0x540], R4 ;  /* 0x0005400401007387 */ /* 0x000fe80000100a00 */
[----:B------:R-:W-:Y:S04]  /*18300*/  STL.64 [R1+0x548], R6 ;  /* 0x0005480601007387 */ /* 0x000fe80000100a00 */
[----:B------:R-:W1:Y:S04]  /*18310*/  LDSM.16.MT88.4 R4, [R0+0x4380] ;  /* 0x004380000004783b */ /* 0x000e680000004200 */
[----:B------:R-:W2:Y:S04]  /*18320*/  LDL.LU R16, [R1+0x430] ;  /* 0x0004300001107983 */ /* 0x000ea80000300800 */
[----:B------:R-:W2:Y:S04]  /*18330*/  LDL.LU R17, [R1+0x434] ;  /* 0x0004340001117983 */ /* 0x000ea80000300800 */
[----:B0-----:R-:W2:Y:S04]  /*18340*/  LDL.LU R18, [R1+0x438] ;  /* 0x0004380001127983 */ /* 0x001ea80000300800 */
[----:B------:R-:W2:Y:S04]  /*18350*/  LDL.LU R19, [R1+0x43c] ;  /* 0x00043c0001137983 */ /* 0x000ea80000300800 */
[----:B-1----:R0:W-:Y:S04]  /*18360*/  STL.64 [R1+0x2528], R6 ;  /* 0x0025280601007387 */ /* 0x0021e80000100a00 */
[----:B------:R1:W-:Y:S04]  /*18370*/  STL.64 [R1+0x2520], R4 ;  /* 0x0025200401007387 */ /* 0x0003e80000100a00 */
[----:B0-----:R-:W2:Y:S01]  /*18380*/  LDL.64 R6, [R1+0x78] ;  /* 0x0000780001067983 */ /* 0x001ea20000100a00 */
[----:B---3--:R-:W-:-:S03]  /*18390*/  IMAD.MOV.U32 R27, RZ, RZ, R28 ;  /* 0x000000ffff1b7224 */ /* 0x008fc600078e001c */
[----:B--2---:R0:W-:Y:S04]  /*183a0*/  STL.64 [R1+0x26c0], R6 ;  /* 0x0026c00601007387 */ /* 0x0041e80000100a00 */
[----:B-1----:R-:W2:Y:S04]  /*183b0*/  LDL.LU R4, [R1+0x410] ;  /* 0x0004100001047983 */ /* 0x002ea80000300800 */
[----:B------:R-:W2:Y:S04]  /*183c0*/  LDL.LU R5, [R1+0x414] ;  /* 0x0004140001057983 */ /* 0x000ea80000300800 */
[----:B0-----:R-:W3:Y:S04]  /*183d0*/  LDL.LU R6, [R1+0x418] ;  /* 0x0004180001067983 */ /* 0x001ee80000300800 */
[----:B------:R-:W3:Y:S01]  /*183e0*/  LDL.LU R7, [R1+0x41c] ;  /* 0x00041c0001077983 */ /* 0x000ee20000300800 */
[C---:B------:R-:W-:Y:S03]  /*183f0*/  HMMA.16816.F32.BF16 R24, R12.reuse, R26, R8 ;  /* 0x0000001a0c18723c */ /* 0x040fe60000041808 */
[----:B---3--:R-:W-:Y:S04]  /*18400*/  STL.64 [R1+0x26d8], R6 ;  /* 0x0026d80601007387 */ /* 0x008fe80000100a00 */
[----:B--2---:R0:W-:Y:S04]  /*18410*/  STL.64 [R1+0x26d0], R4 ;  /* 0x0026d00401007387 */ /* 0x0041e80000100a00 */
[----:B0-----:R-:W2:Y:S04]  /*18420*/  LDL.LU R4, [R1+0x420] ;  /* 0x0004200001047983 */ /* 0x001ea80000300800 */
[----:B------:R-:W2:Y:S04]  /*18430*/  LDL.LU R5, [R1+0x424] ;  /* 0x0004240001057983 */ /* 0x000ea80000300800 */
[----:B------:R-:W2:Y:S04]  /*18440*/  LDL.LU R6, [R1+0x428] ;  /* 0x0004280001067983 */ /* 0x000ea80000300800 */
[----:B------:R-:W2:Y:S04]  /*18450*/  LDL.LU R7, [R1+0x42c] ;  /* 0x00042c0001077983 */ /* 0x000ea80000300800 */
[----:B------:R-:W3:Y:S04]  /*18460*/  LDL.LU.64 R10, [R1+0x2728] ;  /* 0x00272800010a7983 */ /* 0x000ee80000300a00 */
[----:B------:R-:W3:Y:S04]  /*18470*/  LDL.LU.64 R8, [R1+0x2720] ;  /* 0x0027200001087983 */ /* 0x000ee80000300a00 */
        /* <DEDUP_REMOVED lines=13> */
[----:B0-----:R-:W4:Y:S04]  /*18550*/  LDL.LU.64 R10, [R1+0x26f8] ;  /* 0x0026f800010a7983 */ /* 0x001f280000300a00 */
[----:B------:R-:W3:Y:S04]  /*18560*/  LDL.LU.64 R8, [R1+0x26f0] ;  /* 0x0026f00001087983 */ /* 0x000ee80000300a00 */
[----:B------:R0:W-:Y:S04]  /*18570*/  STL.64 [R1+0x2680], R26 ;  /* 0x0026801a01007387 */ /* 0x0001e80000100a00 */
[----:B0-----:R-:W2:Y:S01]  /*18580*/  LDL.64 R26, [R1+0x18] ;  /* 0x00001800011a7983 */ /* 0x001ea20000100a00 */
[----:B----4-:R-:W-:Y:S03]  /*18590*/  HMMA.16816.F32.BF16 R20, R12, R10, R20 ;  /* 0x0000000a0c14723c */ /* 0x010fe60000041814 */
[----:B--2---:R0:W-:Y:S04]  /*185a0*/  STL.64 [R1+0x2688], R26 ;  /* 0x0026881a01007387 */ /* 0x0041e80000100a00 */
[----:B0-----:R-:W2:-:S12]  /*185b0*/  LDL.64 R26, [R1+0x28] ;  /* 0x00002800011a7983 */ /* 0x001e980000100a00 */
[----:B------:R-:W-:Y:S04]  /*185c0*/  STL.64 [R1+0x500], R20 ;  /* 0x0005001401007387 */ /* 0x000fe80000100a00 */
[----:B------:R0:W-:Y:S04]  /*185d0*/  STL.64 [R1+0x508], R22 ;  /* 0x0005081601007387 */ /* 0x0001e80000100a00 */
[----:B0-----:R-:W4:Y:S04]  /*185e0*/  LDL.LU.64 R22, [R1+0x26e8] ;  /* 0x0026e80001167983 */ /* 0x001f280000300a00 */
[----:B------:R-:W-:Y:S04]  /*185f0*/  STL.64 [R1+0x2678], R10 ;  /* 0x0026780a01007387 */ /* 0x000fe80000100a00 */
[----:B---3--:R0:W-:Y:S04]  /*18600*/  STL.64 [R1+0x2670], R8 ;  /* 0x0026700801007387 */ /* 0x0081e80000100a00 */
[----:B0-----:R-:W3:Y:S04]  /*18610*/  LDL.LU R8, [R1+0x3b0] ;  /* 0x0003b00001087983 */ /* 0x001ee80000300800 */
[----:B------:R-:W3:Y:S04]  /*18620*/  LDL.LU R9, [R1+0x3b4] ;  /* 0x0003b40001097983 */ /* 0x000ee80000300800 */
[----:B------:R-:W2:Y:S04]  /*18630*/  LDL.LU R10, [R1+0x3b8] ;  /* 0x0003b800010a7983 */ /* 0x000ea80000300800 */
[----:B------:R-:W2:Y:S01]  /*18640*/  LDL.LU R11, [R1+0x3bc] ;  /* 0x0003bc00010b7983 */ /* 0x000ea20000300800 */
[C---:B----4-:R-:W-:Y:S03]  /*18650*/  HMMA.16816.F32.BF16 R16, R12.reuse, R22, R16 ;  /* 0x000000160c10723c */ /* 0x050fe60000041810 */
[----:B--2---:R-:W-:Y:S04]  /*18660*/  STL.64 [R1+0x2698], R10 ;  /* 0x0026980a01007387 */ /* 0x004fe80000100a00 */
[----:B---3--:R0:W-:Y:S04]  /*18670*/  STL.64 [R1+0x2690], R8 ;  /* 0x0026900801007387 */ /* 0x0081e80000100a00 */
[----:B0-----:R-:W2:Y:S04]  /*18680*/  LDL.LU R8, [R1+0x3d0] ;  /* 0x0003d00001087983 */ /* 0x001ea80000300800 */
[----:B------:R-:W2:Y:S04]  /*18690*/  LDL.LU R9, [R1+0x3d4] ;  /* 0x0003d40001097983 */ /* 0x000ea80000300800 */
[----:B------:R-:W2:Y:S04]  /*186a0*/  LDL.LU R10, [R1+0x3d8] ;  /* 0x0003d800010a7983 */ /* 0x000ea80000300800 */
[----:B------:R-:W2:Y:S04]  /*186b0*/  LDL.LU R11, [R1+0x3dc] ;  /* 0x0003dc00010b7983 */ /* 0x000ea80000300800 */
[----:B------:R-:W-:Y:S04]  /*186c0*/  STL.64 [R1+0x4f0], R16 ;  /* 0x0004f01001007387 */ /* 0x000fe80000100a00 */
[----:B------:R0:W-:Y:S04]  /*186d0*/  STL.64 [R1+0x4f8], R18 ;  /* 0x0004f81201007387 */ /* 0x0001e80000100a00 */
[----:B0-----:R-:W3:Y:S02]  /*186e0*/  LDL.LU.64 R18, [R1+0x26e0] ;  /* 0x0026e00001127983 */ /* 0x001ee40000300a00 */
[----:B---3--:R-:W-:Y:S01]  /*186f0*/  HMMA.16816.F32.BF16 R4, R12, R18, R4 ;  /* 0x000000120c04723c */ /* 0x008fe20000041804 */
[----:B------:R-:W-:-:S02]  /*18700*/  IMAD.MOV.U32 R28, RZ, RZ, R18 ;  /* 0x000000ffff1c7224 */ /* 0x000fc400078e0012 */
[----:B------:R-:W-:-:S15]  /*18710*/  IMAD.MOV.U32 R3, RZ, RZ, R19 ;  /* 0x000000ffff037224 */ /* 0x000fde00078e0013 */
[----:B------:R-:W-:Y:S01]  /*18720*/  NOP ;  /* 0x0000000000007918 */ /* 0x000fe20000000000 */
[----:B------:R-:W-:Y:S04]  /*18730*/  STL.64 [R1+0x400], R4 ;  /* 0x0004000401007387 */ /* 0x000fe80000100a00 */
[----:B------:R0:W-:Y:S04]  /*18740*/  STL.64 [R1+0x408], R6 ;  /* 0x0004080601007387 */ /* 0x0001e80000100a00 */
[----:B0-----:R-:W3:Y:S04]  /*18750*/  LDL.LU.64 R6, [R1+0x26d8] ;  /* 0x0026d80001067983 */ /* 0x001ee80000300a00 */
[----:B------:R-:W3:Y:S04]  /*18760*/  LDL.LU.64 R4, [R1+0x26d0] ;  /* 0x0026d00001047983 */ /* 0x000ee80000300a00 */
[----:B------:R-:W3:Y:S02]  /*18770*/  LDL.LU.64 R18, [R1+0x26c8] ;  /* 0x0026c80001127983 */ /* 0x000ee40000300a00 */
[----:B---3--:R-:W-:Y:S02]  /*18780*/  HMMA.16816.F32.BF16 R16, R12, R18, R4 ;  /* 0x000000120c10723c */ /* 0x008fe40000041804 */
[----:B------:R-:W3:-:S15]  /*18790*/  LDL.LU.64 R6, [R1+0x26c0] ;  /* 0x0026c00001067983 */ /* 0x000ede0000300a00 */
[----:B------:R-:W-:Y:S02]  /*187a0*/  NOP ;  /* 0x0000000000007918 */ /* 0x000fe40000000000 */
[----:B------:R-:W-:Y:S04]  /*187b0*/  STL.64 [R1+0x3f0], R16 ;  /* 0x0003f01001007387 */ /* 0x000fe80000100a00 */
[----:B------:R0:W-:Y:S04]  /*187c0*/  STL.64 [R1+0x3f8], R18 ;  /* 0x0003f81201007387 */ /* 0x0001e80000100a00 */
[----:B0-----:R-:W3:Y:S04]  /*187d0*/  LDL.LU.64 R18, [R1+0x26b8] ;  /* 0x0026b80001127983 */ /* 0x001ee80000300a00 */
[----:B------:R-:W3:Y:S02]  /*187e0*/  LDL.LU.64 R16, [R1+0x26b0] ;  /* 0x0026b00001107983 */ /* 0x000ee40000300a00 */
[----:B---3--:R-:W-:Y:S02]  /*187f0*/  HMMA.16816.F32.BF16 R12, R12, R6, R16 ;  /* 0x000000060c0c723c */ /* 0x008fe40000041810 */
[----:B------:R-:W2:Y:S04]  /*18800*/  LDL.LU.64 R18, [R1+0x26a8] ;  /* 0x0026a80001127983 */ /* 0x000ea80000300a00 */
[----:B------:R-:W2:Y:S01]  /*18810*/  LDL.LU.64 R16, [R1+0x26a0] ;  /* 0x0026a00001107983 */ /* 0x000ea20000300a00 */
[----:B------:R-:W-:-:S02]  /*18820*/  IMAD.MOV.U32 R2, RZ, RZ, R26 ;  /* 0x000000ffff027224 */ /* 0x000fc400078e001a */
[----:B------:R-:W-:-:S10]  /*18830*/  IMAD.MOV.U32 R29, RZ, RZ, R27 ;  /* 0x000000ffff1d7224 */ /* 0x000fd400078e001b */
[----:B------:R0:W-:Y:S04]  /*18840*/  STL.64 [R1+0x4c0], R12 ;  /* 0x0004c00c01007387 */ /* 0x0001e80000100a00 */
[----:B------:R1:W-:Y:S04]  /*18850*/  STL.64 [R1+0x4c8], R14 ;  /* 0x0004c80e01007387 */ /* 0x0003e80000100a00 */
[----:B0-----:R-:W3:Y:S04]  /*18860*/  LDL.LU R12, [R1+0x3a0] ;  /* 0x0003a000010c7983 */ /* 0x001ee80000300800 */
[----:B------:R-:W3:Y:S04]  /*18870*/  LDL.LU R13, [R1+0x3a4] ;  /* 0x0003a400010d7983 */ /* 0x000ee80000300800 */
[----:B-1----:R-:W3:Y:S04]  /*18880*/  LDL.LU R14, [R1+0x3a8] ;  /* 0x0003a800010e7983 */ /* 0x002ee80000300800 */
[----:B------:R-:W3:Y:S04]  /*18890*/  LDL.LU R15, [R1+0x3ac] ;  /* 0x0003ac00010f7983 */ /* 0x000ee80000300800 */
[----:B------:R0:W-:Y:S04]  /*188a0*/  STL.64 [R1+0x2630], R6 ;  /* 0x0026300601007387 */ /* 0x0001e80000100a00 */
[----:B------:R-:W4:Y:S04]  /*188b0*/  LDL.LU R4, [R1+0x3c0] ;  /* 0x0003c00001047983 */ /* 0x000f280000300800 */
[----:B------:R-:W4:Y:S04]  /*188c0*/  LDL.LU R5, [R1+0x3c4] ;  /* 0x0003c40001057983 */ /* 0x000f280000300800 */
[----:B0-----:R-:W4:Y:S04]  /*188d0*/  LDL.LU R6, [R1+0x3c8] ;  /* 0x0003c80001067983 */ /* 0x001f280000300800 */
[----:B------:R-:W4:Y:S01]  /*188e0*/  LDL.LU R7, [R1+0x3cc] ;  /* 0x0003cc0001077983 */ /* 0x000f220000300800 */
[----:B--2---:R-:W-:-:S15]  /*188f0*/  HMMA.16816.F32.BF16 R8, R16, R26, R8 ;  /* 0x0000001a1008723c */ /* 0x004fde0000041808 */
[----:B------:R-:W-:-:S04]  /*18900*/  NOP ;  /* 0x0000000000007918 */ /* 0x000fc80000000000 */
[----:B------:R-:W-:Y:S04]  /*18910*/  STL.64 [R1+0x4b0], R8 ;  /* 0x0004b00801007387 */ /* 0x000fe80000100a00 */
[----:B------:R0:W-:Y:S04]  /*18920*/  STL.64 [R1+0x4b8], R10 ;  /* 0x0004b80a01007387 */ /* 0x0001e80000100a00 */
[----:B0-----:R-:W2:Y:S04]  /*18930*/  LDL.LU.64 R10, [R1+0x2698] ;  /* 0x00269800010a7983 */ /* 0x001ea80000300a00 */
[----:B------:R-:W2:Y:S04]  /*18940*/  LDL.LU.64 R8, [R1+0x2690] ;  /* 0x0026900001087983 */ /* 0x000ea80000300a00 */
[----:B------:R-:W4:Y:S02]  /*18950*/  LDL.LU.64 R26, [R1+0x2688] ;  /* 0x00268800011a7983 */ /* 0x000f240000300a00 */
[----:B----4-:R-:W-:-:S15]  /*18960*/  HMMA.16816.F32.BF16 R4, R16, R26, R4 ;  /* 0x0000001a1004723c */ /* 0x010fde0000041804 */
[----:B------:R-:W-:-:S04]  /*18970*/  NOP ;  /* 0x0000000000007918 */ /* 0x000fc80000000000 */
[----:B------:R0:W-:Y:S04]  /*18980*/  STL.64 [R1+0x4a0], R4 ;  /* 0x0004a00401007387 */ /* 0x0001e80000100a00 */
[----:B------:R-:W-:Y:S01]  /*18990*/  STL.64 [R1+0x4a8], R6 ;  /* 0x0004a80601007387 */ /* 0x000fe20000100a00 */
[----:B0-----:R-:W-:Y:S02]  /*189a0*/  IMAD.MOV.U32 R5, RZ, RZ, R26 ;  /* 0x000000ffff057224 */ /* 0x001fe400078e001a */
[----:B------:R-:W-:Y:S02]  /*189b0*/  IMAD.MOV.U32 R4, RZ, RZ, R27 ;  /* 0x000000ffff047224 */ /* 0x000fe400078e001b */
[----:B------:R-:W2:Y:S02]  /*189c0*/  LDL.LU.64 R26, [R1+0x2680] ;  /* 0x00268000011a7983 */ /* 0x000ea40000300a00 */
[----:B--2---:R-:W-:Y:S02]  /*189d0*/  HMMA.16816.F32.BF16 R24, R16, R26, R8 ;  /* 0x0000001a1018723c */ /* 0x004fe40000041808 */
[----:B------:R-:W3:Y:S04]  /*189e0*/  LDL.LU.64 R10, [R1+0x2678] ;  /* 0x00267800010a7983 */ /* 0x000ee80000300a00 */
[----:B------:R-:W2:-:S13]  /*189f0*/  LDL.LU.64 R8, [R1+0x2670] ;  /* 0x0026700001087983 */ /* 0x000e9a0000300a00 */
[----:B------:R-:W-:Y:S04]  /*18a00*/  STL.64 [R1+0x490], R24 ;  /* 0x0004901801007387 */ /* 0x000fe80000100a00 */
[----:B------:R0:W-:Y:S04]  /*18a10*/  STL.64 [R1+0x498], R26 ;  /* 0x0004981a01007387 */ /* 0x0001e80000100a00 */
[----:B0-----:R-:W4:Y:S04]  /*18a20*/  LDL.LU.64 R26, [R1+0x2668] ;  /* 0x00266800011a7983 */ /* 0x001f280000300a00 */
[----:B------:R-:W4:Y:S01]  /*18a30*/  LDL.LU.64 R24, [R1+0x2660] ;  /* 0x0026600001187983 */ /* 0x000f220000300a00 */
[C---:B---3--:R-:W-:Y:S03]  /*18a40*/  HMMA.16816.F32.BF16 R12, R16.reuse, R10, R12 ;  /* 0x0000000a100c723c */ /* 0x048fe6000004180c */
[----:B------:R-:W-:Y:S04]  /*18a50*/  STL.64 [R1+0x25e8], R10 ;  /* 0x0025e80a01007387 */ /* 0x000fe80000100a00 */
[----:B--2---:R4:W-:Y:S02]  /*18a60*/  STL.64 [R1+0x25e0], R8 ;  /* 0x0025e00801007387 */ /* 0x0049e40000100a00 */
[----:B----4-:R-:W-:Y:S10]  /*18a70*/  HMMA.16816.F32.BF16 R8, R16, R22, R24 ;  /* 0x000000161008723c */ /* 0x010ff40000041818 */
[----:B------:R0:W-:Y:S04]  /*18a80*/  STL.64 [R1+0x360], R12 ;  /* 0x0003600c01007387 */ /* 0x0001e80000100a00 */
[----:B------:R1:W-:Y:S04]  /*18a90*/  STL.64 [R1+0x368], R14 ;  /* 0x0003680e01007387 */ /* 0x0003e80000100a00 */
[----:B0-----:R-:W2:Y:S04]  /*18aa0*/  LDL.LU R12, [R1+0x180] ;  /* 0x00018000010c7983 */ /* 0x001ea80000300800 */
[----:B------:R-:W-:Y:S04]  /*18ab0*/  STL.64 [R1+0x2a0], R8 ;  /* 0x0002a00801007387 */ /* 0x000fe80000100a00 */
[----:B------:R-:W-:Y:S04]  /*18ac0*/  STL.64 [R1+0x2a8], R10 ;  /* 0x0002a80a01007387 */ /* 0x000fe80000100a00 */
[----:B------:R-:W2:Y:S04]  /*18ad0*/  LDL.LU R13, [R1+0x184] ;  /* 0x00018400010d7983 */ /* 0x000ea80000300800 */
[----:B-1----:R-:W3:Y:S04]  /*18ae0*/  LDL.LU R14, [R1+0x188] ;  /* 0x00018800010e7983 */ /* 0x002ee80000300800 */
[----:B------:R-:W3:Y:S04]  /*18af0*/  LDL.LU R15, [R1+0x18c] ;  /* 0x00018c00010f7983 */ /* 0x000ee80000300800 */
[----:B---3--:R-:W-:Y:S04]  /*18b00*/  STL.64 [R1+0x2550], R14 ;  /* 0x0025500e01007387 */ /* 0x008fe80000100a00 */
[----:B--2---:R0:W-:Y:S04]  /*18b10*/  STL.64 [R1+0x2548], R12 ;  /* 0x0025480c01007387 */ /* 0x0041e80000100a00 */
[----:B0-----:R-:W2:Y:S04]  /*18b20*/  LDL.LU R12, [R1+0x190] ;  /* 0x00019000010c7983 */ /* 0x001ea80000300800 */
[----:B------:R-:W2:Y:S04]  /*18b30*/  LDL.LU R13, [R1+0x194] ;  /* 0x00019400010d7983 */ /* 0x000ea80000300800 */
[----:B------:R-:W3:Y:S04]  /*18b40*/  LDL.LU R14, [R1+0x198] ;  /* 0x00019800010e7983 */ /* 0x000ee80000300800 */
[----:B------:R-:W3:Y:S04]  /*18b50*/  LDL.LU R15, [R1+0x19c] ;  /* 0x00019c00010f7983 */ /* 0x000ee80000300800 */
[----:B------:R-:W4:Y:S04]  /*18b60*/  LDL.LU R24, [R1+0x1d0] ;  /* 0x0001d00001187983 */ /* 0x000f280000300800 */
[----:B------:R-:W4:Y:S04]  /*18b70*/  LDL.LU R25, [R1+0x1d4] ;  /* 0x0001d40001197983 */ /* 0x000f280000300800 */
[----:B------:R-:W2:Y:S04]  /*18b80*/  LDL.LU R26, [R1+0x1d8] ;  /* 0x0001d800011a7983 */ /* 0x000ea80000300800 */
[----:B------:R-:W2:Y:S04]  /*18b90*/  LDL.LU R27, [R1+0x1dc] ;  /* 0x0001dc00011b7983 */ /* 0x000ea80000300800 */
[----:B--2---:R-:W-:Y:S04]  /*18ba0*/  STL.64 [R1+0x25a0], R26 ;  /* 0x0025a01a01007387 */ /* 0x004fe80000100a00 */
[----:B----4-:R0:W-:Y:S04]  /*18bb0*/  STL.64 [R1+0x2598], R24 ;  /* 0x0025981801007387 */ /* 0x0101e80000100a00 */
[----:B0-----:R-:W2:Y:S04]  /*18bc0*/  LDL.LU R24, [R1+0x1e0] ;  /* 0x0001e00001187983 */ /* 0x001ea80000300800 */
[----:B------:R-:W2:Y:S04]  /*18bd0*/  LDL.LU R25, [R1+0x1e4] ;  /* 0x0001e40001197983 */ /* 0x000ea80000300800 */
[----:B------:R-:W4:Y:S04]  /*18be0*/  LDL.LU R26, [R1+0x1e8] ;  /* 0x0001e800011a7983 */ /* 0x000f280000300800 */
[----:B------:R-:W4:Y:S04]  /*18bf0*/  LDL.LU R27, [R1+0x1ec] ;  /* 0x0001ec00011b7983 */ /* 0x000f280000300800 */
[----:B------:R-:W2:Y:S04]  /*18c00*/  LDL.LU R8, [R1+0x2c0] ;  /* 0x0002c00001087983 */ /* 0x000ea80000300800 */
[----:B------:R-:W2:Y:S04]  /*18c10*/  LDL.LU R9, [R1+0x2c4] ;  /* 0x0002c40001097983 */ /* 0x000ea80000300800 */
[----:B------:R-:W2:Y:S04]  /*18c20*/  LDL.LU R10, [R1+0x2c8] ;  /* 0x0002c800010a7983 */ /* 0x000ea80000300800 */
[----:B------:R-:W2:Y:S04]  /*18c30*/  LDL.LU R11, [R1+0x2cc] ;  /* 0x0002cc00010b7983 */ /* 0x000ea80000300800 */
[----:B--2---:R0:W-:Y:S04]  /*18c40*/  STL.64 [R1+0x25f8], R10 ;  /* 0x0025f80a01007387 */ /* 0x0041e80000100a00 */
[----:B------:R-:W-:Y:S04]  /*18c50*/  STL.64 [R1+0x25f0], R8 ;  /* 0x0025f00801007387 */ /* 0x000fe80000100a00 */
[----:B------:R-:W2:Y:S01]  /*18c60*/  LDL.LU.64 R6, [R1+0x68] ;  /* 0x0000680001067983 */ /* 0x000ea20000300a00 */
[----:B0-----:R-:W-:-:S02]  /*18c70*/  IMAD.MOV.U32 R11, RZ, RZ, R4 ;  /* 0x000000ffff0b7224 */ /* 0x001fc400078e0004 */
[----:B------:R-:W-:Y:S01]  /*18c80*/  IMAD.MOV.U32 R10, RZ, RZ, R5 ;  /* 0x000000ffff0a7224 */ /* 0x000fe200078e0005 */
[----:B--2---:R0:W-:Y:S04]  /*18c90*/  STL.64 [R1+0x2648], R6 ;  /* 0x0026480601007387 */ /* 0x0041e80000100a00 */
[----:B------:R-:W2:Y:S04]  /*18ca0*/  LDL.LU R4, [R1+0x380] ;  /* 0x0003800001047983 */ /* 0x000ea80000300800 */
[----:B------:R-:W2:Y:S04]  /*18cb0*/  LDL.LU R5, [R1+0x384] ;  /* 0x0003840001057983 */ /* 0x000ea80000300800 */
[----:B0-----:R-:W2:Y:S04]  /*18cc0*/  LDL.LU R6, [R1+0x388] ;  /* 0x0003880001067983 */ /* 0x001ea80000300800 */
        /* <DEDUP_REMOVED lines=11> */
[----:B------:R-:W-:Y:S04]  /*18d80*/  STL.64 [R1+0x2608], R10 ;  /* 0x0026080a01007387 */ /* 0x000fe80000100a00 */
[----:B----4-:R0:W-:Y:S04]  /*18d90*/  STL.64 [R1+0x25b0], R26 ;  /* 0x0025b01a01007387 */ /* 0x0101e80000100a00 */
[----:B------:R-:W-:Y:S01]  /*18da0*/  STL.64 [R1+0x25a8], R24 ;  /* 0x0025a81801007387 */ /* 0x000fe20000100a00 */
[----:B0-----:R-:W-:-:S02]  /*18db0*/  IMAD.MOV.U32 R26, RZ, RZ, R28 ;  /* 0x000000ffff1a7224 */ /* 0x001fc400078e001c */
[----:B------:R-:W-:Y:S01]  /*18dc0*/  IMAD.MOV.U32 R27, RZ, RZ, R3 ;  /* 0x000000ffff1b7224 */ /* 0x000fe200078e0003 */
[----:B------:R-:W4:Y:S04]  /*18dd0*/  LDL.LU R28, [R1+0x2658] ;  /* 0x00265800011c7983 */ /* 0x000f280000300800 */
[----:B------:R-:W2:Y:S01]  /*18de0*/  LDL.LU R3, [R1+0x2654] ;  /* 0x0026540001037983 */ /* 0x000ea20000300800 */
[----:B------:R-:W-:-:S03]  /*18df0*/  IMAD.MOV.U32 R10, RZ, RZ, R2 ;  /* 0x000000ffff0a7224 */ /* 0x000fc600078e0002 */
[----:B------:R-:W2:Y:S04]  /*18e00*/  LDL.LU R2, [R1+0x2650] ;  /* 0x0026500001027983 */ /* 0x000ea80000300800 */
[----:B---3--:R0:W-:Y:S04]  /*18e10*/  STL.64 [R1+0x2560], R14 ;  /* 0x0025600e01007387 */ /* 0x0081e80000100a00 */
[----:B------:R1:W-:Y:S04]  /*18e20*/  STL.64 [R1+0x2558], R12 ;  /* 0x0025580c01007387 */ /* 0x0003e80000100a00 */
[----:B0-----:R-:W3:Y:S01]  /*18e30*/  LDL.LU.64 R14, [R1+0x8] ;  /* 0x00000800010e7983 */ /* 0x001ee20000300a00 */
[C---:B------:R-:W-:Y:S03]  /*18e40*/  HMMA.16816.F32.BF16 R4, R16.reuse, R26, R4 ;  /* 0x0000001a1004723c */ /* 0x040fe60000041804 */
[----:B---3--:R0:W-:Y:S04]  /*18e50*/  STL.64 [R1+0x2600], R14 ;  /* 0x0026000e01007387 */ /* 0x0081e80000100a00 */
[----:B-1----:R-:W3:Y:S04]  /*18e60*/  LDL.LU R12, [R1+0x2d0] ;  /* 0x0002d000010c7983 */ /* 0x002ee80000300800 */
[----:B------:R-:W3:Y:S04]  /*18e70*/  LDL.LU R13, [R1+0x2d4] ;  /* 0x0002d400010d7983 */ /* 0x000ee80000300800 */
[----:B0-----:R-:W2:Y:S04]  /*18e80*/  LDL.LU R14, [R1+0x2d8] ;  /* 0x0002d800010e7983 */ /* 0x001ea80000300800 */
[----:B------:R-:W2:Y:S04]  /*18e90*/  LDL.LU R15, [R1+0x2dc] ;  /* 0x0002dc00010f7983 */ /* 0x000ea80000300800 */
        /* <DEDUP_REMOVED lines=8> */
[----:B0-----:R-:W3:Y:S04]  /*18f20*/  LDL.LU.64 R6, [R1+0x2648] ;  /* 0x0026480001067983 */ /* 0x001ee80000300a00 */
[----:B------:R0:W-:Y:S04]  /*18f30*/  STL.64 [R1+0x25c0], R26 ;  /* 0x0025c01a01007387 */ /* 0x0001e80000100a00 */
[----:B0-----:R-:W2:Y:S01]  /*18f40*/  LDL.LU.64 R26, [R1+0x38] ;  /* 0x00003800011a7983 */ /* 0x001ea20000300a00 */
[----:B---3--:R-:W-:Y:S01]  /*18f50*/  HMMA.16816.F32.BF16 R20, R16, R6, R20 ;  /* 0x000000061014723c */ /* 0x008fe20000041814 */
[----:B------:R-:W-:-:S02]  /*18f60*/  IMAD.MOV.U32 R9, RZ, RZ, R6 ;  /* 0x000000ffff097224 */ /* 0x000fc400078e0006 */
[----:B------:R-:W-:Y:S01]  /*18f70*/  IMAD.MOV.U32 R8, RZ, RZ, R7 ;  /* 0x000000ffff087224 */ /* 0x000fe200078e0007 */
[----:B--2---:R0:W-:Y:S04]  /*18f80*/  STL.64 [R1+0x25d8], R26 ;  /* 0x0025d81a01007387 */ /* 0x0041e80000100a00 */
[----:B------:R-:W2:Y:S04]  /*18f90*/  LDL.LU R24, [R1+0x210] ;  /* 0x0002100001187983 */ /* 0x000ea80000300800 */
[----:B------:R-:W2:Y:S04]  /*18fa0*/  LDL.LU R25, [R1+0x214] ;  /* 0x0002140001197983 */ /* 0x000ea80000300800 */
[----:B0-----:R-:W2:Y:S04]  /*18fb0*/  LDL.LU R26, [R1+0x218] ;  /* 0x00021800011a7983 */ /* 0x001ea80000300800 */
[----:B------:R-:W2:Y:S04]  /*18fc0*/  LDL.LU R27, [R1+0x21c] ;  /* 0x00021c00011b7983 */ /* 0x000ea80000300800 */
[----:B------:R-:W-:Y:S04]  /*18fd0*/  STL.64 [R1+0x280], R20 ;  /* 0x0002801401007387 */ /* 0x000fe80000100a00 */
[----:B------:R0:W-:Y:S04]  /*18fe0*/  STL.64 [R1+0x288], R22 ;  /* 0x0002881601007387 */ /* 0x0001e80000100a00 */
[----:B0-----:R-:W3:Y:S04]  /*18ff0*/  LDL.LU.64 R22, [R1+0x2640] ;  /* 0x0026400001167983 */ /* 0x001ee80000300a00 */
[----:B------:R-:W3:Y:S04]  /*19000*/  LDL.LU.64 R20, [R1+0x2638] ;  /* 0x0026380001147983 */ /* 0x000ee80000300a00 */
[----:B------:R-:W3:Y:S02]  /*19010*/  LDL.LU.64 R6, [R1+0x2630] ;  /* 0x0026300001067983 */ /* 0x000ee40000300a00 */
[----:B---3--:R-:W-:Y:S02]  /*19020*/  HMMA.16816.F32.BF16 R16, R16, R6, R20 ;  /* 0x000000061010723c */ /* 0x008fe40000041814 */
[----:B------:R-:W3:Y:S04]  /*19030*/  LDL.LU.64 R22, [R1+0x2628] ;  /* 0x0026280001167983 */ /* 0x000ee80000300a00 */
[----:B------:R-:W3:Y:S04]  /*19040*/  LDL.LU.64 R20, [R1+0x2620] ;  /* 0x0026200001147983 */ /* 0x000ee80000300a00 */
[----:B------:R0:W-:Y:S04]  /*19050*/  STL.64 [R1+0x25b8], R6 ;  /* 0x0025b80601007387 */ /* 0x0001e80000100a00 */
[----:B------:R-:W2:Y:S05]  /*19060*/  LDL.LU R4, [R1+0x1f0] ;  /* 0x0001f00001047983 */ /* 0x000eaa0000300800 */
[----:B------:R-:W-:Y:S04]  /*19070*/  STL.64 [R1+0x270], R16 ;  /* 0x0002701001007387 */ /* 0x000fe80000100a00 */
[----:B------:R1:W-:Y:S04]  /*19080*/  STL.64 [R1+0x278], R18 ;  /* 0x0002781201007387 */ /* 0x0003e80000100a00 */
[----:B------:R-:W2:Y:S04]  /*19090*/  LDL.LU R5, [R1+0x1f4] ;  /* 0x0001f40001057983 */ /* 0x000ea80000300800 */
[----:B0-----:R-:W2:Y:S04]  /*190a0*/  LDL.LU R6, [R1+0x1f8] ;  /* 0x0001f80001067983 */ /* 0x001ea80000300800 */
[----:B------:R-:W2:Y:S01]  /*190b0*/  LDL.LU R7, [R1+0x1fc] ;  /* 0x0001fc0001077983 */ /* 0x000ea20000300800 */
[----:B------:R-:W-:-:S02]  /*190c0*/  IMAD.MOV.U32 R11, RZ, RZ, R29 ;  /* 0x000000ffff0b7224 */ /* 0x000fc400078e001d */
[----:B-1----:R-:W-:Y:S02]  /*190d0*/  IMAD.MOV.U32 R18, RZ, RZ, R9 ;  /* 0x000000ffff127224 */ /* 0x002fe400078e0009 */
[----:B------:R-:W-:-:S03]  /*190e0*/  IMAD.MOV.U32 R19, RZ, RZ, R8 ;  /* 0x000000ffff137224 */ /* 0x000fc600078e0008 */
[C---:B---3--:R-:W-:Y:S01]  /*190f0*/  HMMA.16816.F32.BF16 R8, R20.reuse, R10, R12 ;  /* 0x0000000a1408723c */ /* 0x048fe2000004180c */
[----:B--2---:R-:W-:Y:S04]  /*19100*/  STL.64 [R1+0x25d0], R6 ;  /* 0x0025d00601007387 */ /* 0x004fe80000100a00 */
[----:B------:R0:W-:Y:S04]  /*19110*/  STL.64 [R1+0x25c8], R4 ;  /* 0x0025c80401007387 */ /* 0x0001e80000100a00 */
        /* <DEDUP_REMOVED lines=10> */
[----:B------:R-:W3:-:S15]  /*191c0*/  LDL.LU.64 R14, [R1+0x2600] ;  /* 0x00260000010e7983 */ /* 0x000ede0000300a00 */
[----:B------:R-:W-:Y:S02]  /*191d0*/  NOP ;  /* 0x0000000000007918 */ /* 0x000fe40000000000 */
[----:B------:R-:W-:Y:S04]  /*191e0*/  STL.64 [R1+0x250], R8 ;  /* 0x0002500801007387 */ /* 0x000fe80000100a00 */
[----:B------:R0:W-:Y:S04]  /*191f0*/  STL.64 [R1+0x258], R10 ;  /* 0x0002580a01007387 */ /* 0x0001e80000100a00 */
[----:B0-----:R-:W3:Y:S04]  /*19200*/  LDL.LU.64 R10, [R1+0x25f8] ;  /* 0x0025f800010a7983 */ /* 0x001ee80000300a00 */
[----:B------:R-:W3:Y:S02]  /*19210*/  LDL.LU.64 R8, [R1+0x25f0] ;  /* 0x0025f00001087983 */ /* 0x000ee40000300a00 */
[----:B---3--:R-:W-:-:S15]  /*19220*/  HMMA.16816.F32.BF16 R8, R20, R14, R8 ;  /* 0x0000000e1408723c */ /* 0x008fde0000041808 */
[----:B------:R-:W-:-:S04]  /*19230*/  NOP ;  /* 0x0000000000007918 */ /* 0x000fc80000000000 */
[----:B------:R-:W-:Y:S04]  /*19240*/  STL.64 [R1+0x240], R8 ;  /* 0x0002400801007387 */ /* 0x000fe80000100a00 */
[----:B------:R0:W-:Y:S04]  /*19250*/  STL.64 [R1+0x248], R10 ;  /* 0x0002480a01007387 */ /* 0x0001e80000100a00 */
[----:B0-----:R-:W3:Y:S04]  /*19260*/  LDL.LU.64 R10, [R1+0x25e8] ;  /* 0x0025e800010a7983 */ /* 0x001ee80000300a00 */
[----:B------:R-:W2:Y:S04]  /*19270*/  LDL.LU.64 R8, [R1+0x25e0] ;  /* 0x0025e00001087983 */ /* 0x000ea80000300a00 */
[----:B------:R0:W-:Y:S04]  /*19280*/  STL.64 [R1+0x2578], R14 ;  /* 0x0025780e01007387 */ /* 0x0001e80000100a00 */
[----:B0-----:R-:W2:Y:S01]  /*19290*/  LDL.LU.64 R14, [R1+0x18] ;  /* 0x00001800010e7983 */ /* 0x001ea20000300a00 */
[----:B---3--:R-:W-:Y:S03]  /*192a0*/  HMMA.16816.F32.BF16 R24, R20, R10, R24 ;  /* 0x0000000a1418723c */ /* 0x008fe60000041818 */
[----:B--2---:R0:W-:Y:S04]  /*192b0*/  STL.64 [R1+0x2580], R14 ;  /* 0x0025800e01007387 */ /* 0x0041e80000100a00 */
[----:B0-----:R-:W2:-:S12]  /*192c0*/  LDL.LU.64 R14, [R1+0x28] ;  /* 0x00002800010e7983 */ /* 0x001e980000300a00 */
[----:B------:R-:W-:Y:S04]  /*192d0*/  STL.64 [R1+0x230], R24 ;  /* 0x0002301801007387 */ /* 0x000fe80000100a00 */
[----:B------:R0:W-:Y:S04]  /*192e0*/  STL.64 [R1+0x238], R26 ;  /* 0x0002381a01007387 */ /* 0x0001e80000100a00 */
[----:B0-----:R-:W3:Y:S04]  /*192f0*/  LDL.LU.64 R26, [R1+0x25d8] ;  /* 0x0025d800011a7983 */ /* 0x001ee80000300a00 */
[----:B------:R-:W-:Y:S04]  /*19300*/  STL.64 [R1+0x2570], R10 ;  /* 0x0025700a01007387 */ /* 0x000fe80000100a00 */
[----:B------:R0:W-:Y:S04]  /*19310*/  STL.64 [R1+0x2568], R8 ;  /* 0x0025680801007387 */ /* 0x0001e80000100a00 */
[----:B0-----:R-:W2:Y:S04]  /*19320*/  LDL.LU R8, [R1+0x1a0] ;  /* 0x0001a00001087983 */ /* 0x001ea80000300800 */
[----:B------:R-:W2:Y:S04]  /*19330*/  LDL.LU R9, [R1+0x1a4] ;  /* 0x0001a40001097983 */ /* 0x000ea80000300800 */
[----:B------:R-:W2:Y:S04]  /*19340*/  LDL.LU R10, [R1+0x1a8] ;  /* 0x0001a800010a7983 */ /* 0x000ea80000300800 */
[----:B------:R-:W2:Y:S01]  /*19350*/  LDL.LU R11, [R1+0x1ac] ;  /* 0x0001ac00010b7983 */ /* 0x000ea20000300800 */
        /* <DEDUP_REMOVED lines=14> */
[----:B0-----:R-:W2:Y:S04]  /*19440*/  LDL.LU.64 R26, [R1+0x25b0] ;  /* 0x0025b000011a7983 */ /* 0x001ea80000300a00 */
[----:B------:R-:W2:Y:S02]  /*19450*/  LDL.LU.64 R24, [R1+0x25a8] ;  /* 0x0025a80001187983 */ /* 0x000ea40000300a00 */
[----:B--2---:R-:W-:-:S15]  /*19460*/  HMMA.16816.F32.BF16 R24, R20, R18, R24 ;  /* 0x000000121418723c */ /* 0x004fde0000041818 */
[----:B------:R-:W-:-:S04]  /*19470*/  NOP ;  /* 0x0000000000007918 */ /* 0x000fc80000000000 */
[----:B------:R-:W-:Y:S04]  /*19480*/  STL.64 [R1+0x570], R24 ;  /* 0x0005701801007387 */ /* 0x000fe80000100a00 */
[----:B------:R0:W-:Y:S04]  /*19490*/  STL.64 [R1+0x578], R26 ;  /* 0x0005781a01007387 */ /* 0x0001e80000100a00 */
[----:B0-----:R-:W3:Y:S04]  /*194a0*/  LDL.LU.64 R26, [R1+0x25a0] ;  /* 0x0025a000011a7983 */ /* 0x001ee80000300a00 */
[----:B------:R-:W3:Y:S04]  /*194b0*/  LDL.LU.64 R24, [R1+0x2598] ;  /* 0x0025980001187983 */ /* 0x000ee80000300a00 */
[----:B------:R0:W-:Y:S04]  /*194c0*/  STL.64 [R1+0x2540], R18 ;  /* 0x0025401201007387 */ /* 0x0001e80000100a00 */
[----:B------:R-:W2:Y:S04]  /*194d0*/  LDL.LU R16, [R1+0x1c0] ;  /* 0x0001c00001107983 */ /* 0x000ea80000300800 */
[----:B------:R-:W2:Y:S04]  /*194e0*/  LDL.LU R17, [R1+0x1c4] ;  /* 0x0001c40001117983 */ /* 0x000ea80000300800 */
[----:B0-----:R-:W2:Y:S04]  /*194f0*/  LDL.LU R18, [R1+0x1c8] ;  /* 0x0001c80001127983 */ /* 0x001ea80000300800 */
[----:B------:R-:W2:Y:S01]  /*19500*/  LDL.LU R19, [R1+0x1cc] ;  /* 0x0001cc0001137983 */ /* 0x000ea20000300800 */
[----:B---3--:R-:W-:Y:S03]  /*19510*/  HMMA.16816.F32.BF16 R20, R20, R6, R24 ;  /* 0x000000061414723c */ /* 0x008fe60000041818 */
[----:B------:R-:W2:Y:S04]  /*19520*/  LDL.LU.64 R26, [R1+0x2590] ;  /* 0x00259000011a7983 */ /* 0x000ea80000300a00 */
[----:B------:R-:W2:Y:S04]  /*19530*/  LDL.LU.64 R24, [R1+0x2588] ;  /* 0x0025880001187983 */ /* 0x000ea80000300a00 */
[----:B------:R0:W-:Y:S04]  /*19540*/  STL.64 [R1+0x2538], R6 ;  /* 0x0025380601007387 */ /* 0x0001e80000100a00 */
[----:B------:R-:W3:Y:S04]  /*19550*/  LDL.LU R4, [R1+0x1b0] ;  /* 0x0001b00001047983 */ /* 0x000ee80000300800 */
[----:B------:R-:W-:Y:S04]  /*19560*/  STL.64 [R1+0x560], R20 ;  /* 0x0005601401007387 */ /* 0x000fe80000100a00 */
[----:B------:R-:W-:Y:S04]  /*19570*/  STL.64 [R1+0x568], R22 ;  /* 0x0005681601007387 */ /* 0x000fe80000100a00 */
[----:B------:R-:W3:Y:S04]  /*19580*/  LDL.LU R5, [R1+0x1b4] ;  /* 0x0001b40001057983 */ /* 0x000ee80000300800 */
[----:B0-----:R-:W3:Y:S04]  /*19590*/  LDL.LU R6, [R1+0x1b8] ;  /* 0x0001b80001067983 */ /* 0x001ee80000300800 */
[----:B------:R-:W3:Y:S01]  /*195a0*/  LDL.LU R7, [R1+0x1bc] ;  /* 0x0001bc0001077983 */ /* 0x000ee20000300800 */
[----:B--2---:R-:W-:-:S15]  /*195b0*/  HMMA.16816.F32.BF16 R16, R24, R14, R16 ;  /* 0x0000000e1810723c */ /* 0x004fde0000041810 */
[----:B------:R-:W-:-:S04]  /*195c0*/  NOP ;  /* 0x0000000000007918 */ /* 0x000fc80000000000 */
[----:B------:R0:W-:Y:S04]  /*195d0*/  STL.64 [R1+0x630], R16 ;  /* 0x0006301001007387 */ /* 0x0001e80000100a00 */
[----:B------:R-:W-:Y:S01]  /*195e0*/  STL.64 [R1+0x638], R18 ;  /* 0x0006381201007387 */ /* 0x000fe20000100a00 */
[----:B0-----:R-:W-:Y:S02]  /*195f0*/  IMAD.MOV.U32 R17, RZ, RZ, R14 ;  /* 0x000000ffff117224 */ /* 0x001fe400078e000e */
[----:B------:R-:W-:Y:S02]  /*19600*/  IMAD.MOV.U32 R16, RZ, RZ, R15 ;  /* 0x000000ffff107224 */ /* 0x000fe400078e000f */
[----:B------:R-:W3:Y:S02]  /*19610*/  LDL.LU.64 R14, [R1+0x2580] ;  /* 0x00258000010e7983 */ /* 0x000ee40000300a00 */
[----:B---3--:R-:W-:-:S15]  /*19620*/  HMMA.16816.F32.BF16 R4, R24, R14, R4 ;  /* 0x0000000e1804723c */ /* 0x008fde0000041804 */
[----:B------:R-:W-:-:S04]  /*19630*/  NOP ;  /* 0x0000000000007918 */ /* 0x000fc80000000000 */
[----:B------:R0:W-:Y:S04]  /*19640*/  STL.64 [R1+0x620], R4 ;  /* 0x0006200401007387 */ /* 0x0001e80000100a00 */
[----:B------:R1:W-:Y:S01]  /*19650*/  STL.64 [R1+0x628], R6 ;  /* 0x0006280601007387 */ /* 0x0003e20000100a00 */
[----:B0-----:R-:W-:Y:S02]  /*19660*/  IMAD.MOV.U32 R5, RZ, RZ, R14 ;  /* 0x000000ffff057224 */ /* 0x001fe400078e000e */
[----:B------:R-:W-:Y:S02]  /*19670*/  IMAD.MOV.U32 R4, RZ, RZ, R15 ;  /* 0x000000ffff047224 */ /* 0x000fe400078e000f */
[----:B------:R-:W2:Y:S01]  /*19680*/  LDL.LU.64 R14, [R1+0x2578] ;  /* 0x00257800010e7983 */ /* 0x000ea20000300a00 */
[----:B------:R-:W-:-:S02]  /*19690*/  IMAD.MOV.U32 R22, RZ, RZ, R13 ;  /* 0x000000ffff167224 */ /* 0x000fc400078e000d */
[----:B------:R-:W-:Y:S01]  /*196a0*/  IMAD.MOV.U32 R23, RZ, RZ, R12 ;  /* 0x000000ffff177224 */ /* 0x000fe200078e000c */
[----:B--2---:R-:W-:Y:S01]  /*196b0*/  HMMA.16816.F32.BF16 R8, R24, R14, R8 ;  /* 0x0000000e1808723c */ /* 0x004fe20000041808 */
[----:B-1----:R-:W-:Y:S02]  /*196c0*/  IMAD.MOV.U32 R7, RZ, RZ, R14 ;  /* 0x000000ffff077224 */ /* 0x002fe400078e000e */
[----:B------:R-:W-:-:S15]  /*196d0*/  IMAD.MOV.U32 R6, RZ, RZ, R15 ;  /* 0x000000ffff067224 */ /* 0x000fde00078e000f */
[----:B------:R-:W-:Y:S01]  /*196e0*/  NOP ;  /* 0x0000000000007918 */ /* 0x000fe20000000000 */
[----:B------:R-:W-:Y:S04]  /*196f0*/  STL.64 [R1+0x610], R8 ;  /* 0x0006100801007387 */ /* 0x000fe80000100a00 */
[----:B------:R0:W-:Y:S04]  /*19700*/  STL.64 [R1+0x618], R10 ;  /* 0x0006180a01007387 */ /* 0x0001e80000100a00 */
[----:B0-----:R-:W2:Y:S04]  /*19710*/  LDL.LU.64 R10, [R1+0x2570] ;  /* 0x00257000010a7983 */ /* 0x001ea80000300a00 */
[----:B------:R-:W3:Y:S04]  /*19720*/  LDL.LU.64 R8, [R1+0x2568] ;  /* 0x0025680001087983 */ /* 0x000ee80000300a00 */
[----:B------:R-:W2:Y:S04]  /*19730*/  LDL.LU.64 R14, [R1+0x2560] ;  /* 0x00256000010e7983 */ /* 0x000ea80000300a00 */
[----:B------:R-:W2:Y:S02]  /*19740*/  LDL.LU.64 R12, [R1+0x2558] ;  /* 0x00255800010c7983 */ /* 0x000ea40000300a00 */
[----:B--2---:R-:W-:-:S15]  /*19750*/  HMMA.16816.F32.BF16 R12, R24, R10, R12 ;  /* 0x0000000a180c723c */ /* 0x004fde000004180c */
[----:B------:R-:W-:-:S04]  /*19760*/  NOP ;  /* 0x0000000000007918 */ /* 0x000fc80000000000 */
[----:B------:R-:W-:Y:S04]  /*19770*/  STL.64 [R1+0x600], R12 ;  /* 0x0006000c01007387 */ /* 0x000fe80000100a00 */
[----:B------:R0:W-:Y:S04]  /*19780*/  STL.64 [R1+0x608], R14 ;  /* 0x0006080e01007387 */ /* 0x0001e80000100a00 */
[----:B0-----:R-:W2:Y:S04]  /*19790*/  LDL.LU.64 R14, [R1+0x2550] ;  /* 0x00255000010e7983 */ /* 0x001ea80000300a00 */
[----:B------:R-:W2:Y:S04]  /*197a0*/  LDL.LU.64 R12, [R1+0x2548] ;  /* 0x00254800010c7983 */ /* 0x000ea80000300a00 */
[----:B------:R0:W-:Y:S04]  /*197b0*/  STL.64 [R1+0x24d0], R10 ;  /* 0x0024d00a01007387 */ /* 0x0001e80000100a00 */
[----:B---3--:R-:W-:Y:S01]  /*197c0*/  STL.64 [R1+0x24c8], R8 ;  /* 0x0024c80801007387 */ /* 0x008fe20000100a00 */
[----:B0-----:R-:W-:-:S02]  /*197d0*/  IMAD.MOV.U32 R10, RZ, RZ, R7 ;  /* 0x000000ffff0a7224 */ /* 0x001fc400078e0007 */
[----:B------:R-:W-:-:S05]  /*197e0*/  IMAD.MOV.U32 R11, RZ, RZ, R6 ;  /* 0x000000ffff0b7224 */ /* 0x000fca00078e0006 */
[----:B------:R0:W-:Y:S02]  /*197f0*/  STL.64 [R1+0x24e8], R10 ;  /* 0x0024e80a01007387 */ /* 0x0001e40000100a00 */
[----:B0-----:R-:W-:Y:S02]  /*19800*/  IMAD.MOV.U32 R11, RZ, RZ, R4 ;  /* 0x000000ffff0b7224 */ /* 0x001fe400078e0004 */
[----:B------:R-:W-:Y:S01]  /*19810*/  IMAD.MOV.U32 R10, RZ, RZ, R5 ;  /* 0x000000ffff0a7224 */ /* 0x000fe200078e0005 */
[----:B--2---:R-:W-:-:S15]  /*19820*/  HMMA.16816.F32.BF16 R12, R24, R22, R12 ;  /* 0x00000016180c723c */ /* 0x004fde000004180c */
[----:B------:R-:W-:-:S04]  /*19830*/  NOP ;  /* 0x0000000000007918 */ /* 0x000fc80000000000 */
[----:B------:R0:W-:Y:S04]  /*19840*/  STL.64 [R1+0x5f0], R12 ;  /* 0x0005f00c01007387 */ /* 0x0001e80000100a00 */
[----:B------:R1:W-:Y:S04]  /*19850*/  STL.64 [R1+0x5f8], R14 ;  /* 0x0005f80e01007387 */ /* 0x0003e80000100a00 */
[----:B------:R-:W2:Y:S04]  /*19860*/  LDL.LU R4, [R1+0x160] ;  /* 0x0001600001047983 */ /* 0x000ea80000300800 */
[----:B------:R-:W2:Y:S04]  /*19870*/  LDL.LU R5, [R1+0x164] ;  /* 0x0001640001057983 */ /* 0x000ea80000300800 */
[----:B------:R-:W2:Y:S04]  /*19880*/  LDL.LU R6, [R1+0x168] ;  /* 0x0001680001067983 */ /* 0x000ea80000300800 */
[----:B------:R-:W2:Y:S04]  /*19890*/  LDL.LU R7, [R1+0x16c] ;  /* 0x00016c0001077983 */ /* 0x000ea80000300800 */
[----:B0-----:R-:W3:Y:S04]  /*198a0*/  LDL.LU R12, [R1+0x170] ;  /* 0x00017000010c7983 */ /* 0x001ee80000300800 */
[----:B------:R-:W3:Y:S04]  /*198b0*/  LDL.LU R13, [R1+0x174] ;  /* 0x00017400010d7983 */ /* 0x000ee80000300800 */
[----:B-1----:R-:W3:Y:S04]  /*198c0*/  LDL.LU R14, [R1+0x178] ;  /* 0x00017800010e7983 */ /* 0x002ee80000300800 */
[----:B------:R-:W3:Y:S04]  /*198d0*/  LDL.LU R15, [R1+0x17c] ;  /* 0x00017c00010f7983 */ /* 0x000ee80000300800 */
[----:B------:R-:W3:Y:S04]  /*198e0*/  LDL.LU.64 R18, [R1+0x58] ;  /* 0x0000580001127983 */ /* 0x000ee80000300a00 */
[----:B------:R-:W-:Y:S04]  /*198f0*/  STL.64 [R1+0x2500], R10 ;  /* 0x0025000a01007387 */ /* 0x000fe80000100a00 */
[----:B------:R0:W-:Y:S04]  /*19900*/  STL.64 [R1+0x24c0], R22 ;  /* 0x0024c01601007387 */ /* 0x0001e80000100a00 */
[----:B------:R-:W2:Y:S04]  /*19910*/  LDL.LU R20, [R1+0x40] ;  /* 0x0000400001147983 */ /* 0x000ea80000300800 */
[----:B------:R-:W2:Y:S04]  /*19920*/  LDL.LU R21, [R1+0x44] ;  /* 0x0000440001157983 */ /* 0x000ea80000300800 */
[----:B0-----:R-:W2:Y:S04]  /*19930*/  LDL.LU R22, [R1+0x48] ;  /* 0x0000480001167983 */ /* 0x001ea80000300800 */
[----:B------:R-:W2:Y:S01]  /*19940*/  LDL.LU R23, [R1+0x4c] ;  /* 0x00004c0001177983 */ /* 0x000ea20000300800 */
[----:B------:R-:W-:-:S02]  /*19950*/  IMAD.MOV.U32 R10, RZ, RZ, R17 ;  /* 0x000000ffff0a7224 */ /* 0x000fc400078e0011 */
[----:B------:R-:W-:-:S05]  /*19960*/  IMAD.MOV.U32 R11, RZ, RZ, R16 ;  /* 0x000000ffff0b7224 */ /* 0x000fca00078e0010 */
[----:B------:R0:W-:Y:S04]  /*19970*/  STL.64 [R1+0x2530], R10 ;  /* 0x0025300a01007387 */ /* 0x0001e80000100a00 */
        /* <DEDUP_REMOVED lines=9> */
[----:B------:R-:W2:Y:S01]  /*19a10*/  LDL.LU R23, [R1+0x8c] ;  /* 0x00008c0001177983 */ /* 0x000ea20000300800 */
[----:B---3--:R-:W-:Y:S03]  /*19a20*/  HMMA.16816.F32.BF16 R12, R24, R18, R12 ;  /* 0x00000012180c723c */ /* 0x008fe6000004180c */
        /* <DEDUP_REMOVED lines=12> */
[----:B------:R0:W-:Y:S04]  /*19af0*/  STL.64 [R1+0x5e0], R12 ;  /* 0x0005e00c01007387 */ /* 0x0001e80000100a00 */
[----:B------:R-:W-:Y:S01]  /*19b00*/  STL.64 [R1+0x5e8], R14 ;  /* 0x0005e80e01007387 */ /* 0x000fe20000100a00 */
[----:B0-----:R-:W-:-:S02]  /*19b10*/  IMAD.MOV.U32 R13, RZ, RZ, R18 ;  /* 0x000000ffff0d7224 */ /* 0x001fc400078e0012 */
[----:B------:R-:W-:Y:S02]  /*19b20*/  IMAD.MOV.U32 R12, RZ, RZ, R19 ;  /* 0x000000ffff0c7224 */ /* 0x000fe400078e0013 */
[----:B------:R-:W3:Y:S02]  /*19b30*/  LDL.LU.64 R18, [R1+0x2540] ;  /* 0x0025400001127983 */ /* 0x000ee40000300a00 */
[----:B---3--:R-:W-:-:S15]  /*19b40*/  HMMA.16816.F32.BF16 R4, R24, R18, R4 ;  /* 0x000000121804723c */ /* 0x008fde0000041804 */
[----:B------:R-:W-:-:S04]  /*19b50*/  NOP ;  /* 0x0000000000007918 */ /* 0x000fc80000000000 */
[----:B------:R-:W-:Y:S04]  /*19b60*/  STL.64 [R1+0x5d0], R4 ;  /* 0x0005d00401007387 */ /* 0x000fe80000100a00 */
[----:B------:R0:W-:Y:S04]  /*19b70*/  STL.64 [R1+0x5d8], R6 ;  /* 0x0005d80601007387 */ /* 0x0001e80000100a00 */
[----:B0-----:R-:W3:Y:S04]  /*19b80*/  LDL.LU.64 R6, [R1+0x2538] ;  /* 0x0025380001067983 */ /* 0x001ee80000300a00 */
[----:B------:R0:W-:Y:S04]  /*19b90*/  STL.64 [R1+0x24a8], R18 ;  /* 0x0024a81201007387 */ /* 0x0001e80000100a00 */
[----:B------:R-:W2:Y:S04]  /*19ba0*/  LDL.LU R16, [R1+0x130] ;  /* 0x0001300001107983 */ /* 0x000ea80000300800 */
[----:B------:R-:W2:Y:S04]  /*19bb0*/  LDL.LU R17, [R1+0x134] ;  /* 0x0001340001117983 */ /* 0x000ea80000300800 */
[----:B0-----:R-:W2:Y:S04]  /*19bc0*/  LDL.LU R18, [R1+0x138] ;  /* 0x0001380001127983 */ /* 0x001ea80000300800 */
[----:B------:R-:W2:Y:S01]  /*19bd0*/  LDL.LU R19, [R1+0x13c] ;  /* 0x00013c0001137983 */ /* 0x000ea20000300800 */
[----:B---3--:R-:W-:Y:S01]  /*19be0*/  HMMA.16816.F32.BF16 R24, R24, R6, R8 ;  /* 0x000000061818723c */ /* 0x008fe20000041808 */
[----:B------:R-:W-:-:S02]  /*19bf0*/  IMAD.MOV.U32 R29, RZ, RZ, R7 ;  /* 0x000000ffff1d7224 */ /* 0x000fc400078e0007 */
        /* <DEDUP_REMOVED lines=8> */
[----:B------:R0:W-:Y:S04]  /*19c80*/  STL.64 [R1+0xb0], R24 ;  /* 0x0000b01801007387 */ /* 0x0001e80000100a00 */
[----:B------:R1:W-:Y:S04]  /*19c90*/  STL.64 [R1+0xb8], R26 ;  /* 0x0000b81a01007387 */ /* 0x0003e80000100a00 */
[----:B------:R-:W3:Y:S04]  /*19ca0*/  LDL.LU.64 R4, [R1+0x2520] ;  /* 0x0025200001047983 */ /* 0x000ee80000300a00 */
[----:B0-----:R-:W2:Y:S04]  /*19cb0*/  LDL.LU R24, [R1+0x150] ;  /* 0x0001500001187983 */ /* 0x001ea80000300800 */
[----:B------:R-:W2:Y:S01]  /*19cc0*/  LDL.LU R25, [R1+0x154] ;  /* 0x0001540001197983 */ /* 0x000ea20000300800 */
[----:B-1----:R-:W-:-:S03]  /*19cd0*/  IMAD.MOV.U32 R26, RZ, RZ, R2 ;  /* 0x000000ffff1a7224 */ /* 0x002fc600078e0002 */
[----:B------:R-:W2:Y:S01]  /*19ce0*/  LDL.LU R2, [R1+0x2518] ;  /* 0x0025180001027983 */ /* 0x000ea20000300800 */
[----:B---3--:R-:W-:Y:S03]  /*19cf0*/  HMMA.16816.F32.BF16 R8, R4, R10, R20 ;  /* 0x0000000a0408723c */ /* 0x008fe60000041814 */
[----:B------:R-:W3:Y:S04]  /*19d00*/  LDL.LU.64 R22, [R1+0x2510] ;  /* 0x0025100001167983 */ /* 0x000ee80000300a00 */
[----:B------:R-:W3:-:S12]  /*19d10*/  LDL.LU.64 R20, [R1+0x2508] ;  /* 0x0025080001147983 */ /* 0x000ed80000300a00 */
        /* <DEDUP_REMOVED lines=14> */
[----:B0-----:R-:W3:Y:S01]  /*19e00*/  LDL.LU.64 R10, [R1+0x24d0] ;  /* 0x0024d000010a7983 */ /* 0x001ee20000300a00 */
[----:B------:R-:W-:Y:S01]  /*19e10*/  IMAD.MOV.U32 R27, RZ, RZ, R3 ;  /* 0x000000ffff1b7224 */ /* 0x000fe200078e0003 */
[----:B--2---:R-:W-:-:S02]  /*19e20*/  LOP3.LUT R3, R2, 0x40, RZ, 0x3c, !PT ;  /* 0x0000004002037812 */ /* 0x004fc400078e3cff */
[----:B------:R-:W2:Y:S04]  /*19e30*/  LDL.LU.64 R8, [R1+0x24c8] ;  /* 0x0024c80001087983 */ /* 0x000ea80000300a00 */
[----:B------:R-:W-:Y:S01]  /*19e40*/  STL [R1+0x1d50], R2 ;  /* 0x001d500201007387 */ /* 0x000fe20000100800 */
[----:B---3--:R-:W-:Y:S01]  /*19e50*/  HMMA.16816.F32.BF16 R20, R4, R10, R20 ;  /* 0x0000000a0414723c */ /* 0x008fe20000041814 */
[----:B------:R-:W-:Y:S02]  /*19e60*/  IMAD.MOV.U32 R10, RZ, RZ, R13 ;  /* 0x000000ffff0a7224 */ /* 0x000fe400078e000d */
[----:B------:R-:W-:Y:S02]  /*19e70*/  IMAD.MOV.U32 R11, RZ, RZ, R12 ;  /* 0x000000ffff0b7224 */ /* 0x000fe400078e000c */
[----:B------:R-:W0:-:S14]  /*19e80*/  LDSM.16.MT88.4 R12, [R0+0x8000] ;  /* 0x00800000000c783b */ /* 0x000e1c0000004200 */
[----:B------:R-:W-:Y:S04]  /*19e90*/  STL.64 [R1+0x470], R20 ;  /* 0x0004701401007387 */ /* 0x000fe80000100a00 */
[----:B------:R-:W-:Y:S04]  /*19ea0*/  STL.64 [R1+0x478], R22 ;  /* 0x0004781601007387 */ /* 0x000fe80000100a00 */
[----:B------:R-:W1:Y:S04]  /*19eb0*/  LDSM.16.M88.4 R20, [R3+UR4+0x20000] ;  /* 0x020000040314783b */ /* 0x000e680008000200 */
[----:B0-----:R-:W-:Y:S04]  /*19ec0*/  STL.64 [R1+0x24a0], R14 ;  /* 0x0024a00e01007387 */ /* 0x001fe80000100a00 */
[----:B------:R0:W-:Y:S04]  /*19ed0*/  STL.64 [R1+0x2498], R12 ;  /* 0x0024980c01007387 */ /* 0x0001e80000100a00 */
[----:B0-----:R-:W3:Y:S04]  /*19ee0*/  LDL.LU R12, [R1+0x110] ;  /* 0x00011000010c7983 */ /* 0x001ee80000300800 */
[----:B------:R-:W3:Y:S04]  /*19ef0*/  LDL.LU R13, [R1+0x114] ;  /* 0x00011400010d7983 */ /* 0x000ee80000300800 */
[----:B-1----:R-:W-:Y:S04]  /*19f00*/  STL.64 [R1+0x40], R20 ;  /* 0x0000401401007387 */ /* 0x002fe80000100a00 */
[----:B------:R0:W-:Y:S04]  /*19f10*/  STL.64 [R1+0x48], R22 ;  /* 0x0000481601007387 */ /* 0x0001e80000100a00 */
[----:B0-----:R-:W2:Y:S02]  /*19f20*/  LDL.LU.64 R22, [R1+0x24c0] ;  /* 0x0024c00001167983 */ /* 0x001ea40000300a00 */
[----:B--2---:R-:W-:Y:S02]  /*19f30*/  HMMA.16816.F32.BF16 R20, R4, R22, R16 ;  /* 0x000000160414723c */ /* 0x004fe40000041810 */
[----:B------:R-:W2:Y:S04]  /*19f40*/  LDL.LU.64 R18, [R1+0x24b8] ;  /* 0x0024b80001127983 */ /* 0x000ea80000300a00 */
[----:B------:R-:W2:Y:S01]  /*19f50*/  LDL.LU.64 R16, [R1+0x24b0] ;  /* 0x0024b00001107983 */ /* 0x000ea20000300a00 */
[----:B------:R-:W-:-:S02]  /*19f60*/  IMAD.MOV.U32 R14, RZ, RZ, R9 ;  /* 0x000000ffff0e7224 */ /* 0x000fc400078e0009 */
[----:B------:R-:W-:-:S10]  /*19f70*/  IMAD.MOV.U32 R15, RZ, RZ, R8 ;  /* 0x000000ffff0f7224 */ /* 0x000fd400078e0008 */
[----:B------:R-:W-:Y:S04]  /*19f80*/  STL.64 [R1+0x220], R20 ;  /* 0x0002201401007387 */ /* 0x000fe80000100a00 */
[----:B------:R-:W-:Y:S04]  /*19f90*/  STL.64 [R1+0x228], R22 ;  /* 0x0002281601007387 */ /* 0x000fe80000100a00 */
[----:B------:R-:W-:Y:S01]  /*19fa0*/  LDSM.16.M88.4 R20, [R3+UR4+0x22000] ;  /* 0x022000040314783b */ /* 0x000fe20008000200 */
[----:B--2---:R-:W-:Y:S03]  /*19fb0*/  HMMA.16816.F32.BF16 R8, R4, R10, R16 ;  /* 0x0000000a0408723c */ /* 0x004fe60000041810 */
[----:B------:R-:W2:-:S15]  /*19fc0*/  LDL.LU.64 R18, [R1+0x24a8] ;  /* 0x0024a80001127983 */ /* 0x000e9e0000300a00 */
[----:B------:R-:W-:Y:S01]  /*19fd0*/  NOP ;  /* 0x0000000000007918 */ /* 0x000fe20000000000 */
[----:B------:R-:W-:Y:S04]  /*19fe0*/  STL.64 [R1+0x330], R8 ;  /* 0x0003300801007387 */ /* 0x000fe80000100a00 */
[----:B------:R-:W-:Y:S04]  /*19ff0*/  STL.64 [R1+0x338], R10 ;  /* 0x0003380a01007387 */ /* 0x000fe80000100a00 */
[----:B------:R-:W0:Y:S04]  /*1a000*/  LDSM.16.M88.4 R8, [R3+UR4+0x24000] ;  /* 0x024000040308783b */ /* 0x000e280008000200 */
[----:B0-----:R-:W-:Y:S04]  /*1a010*/  STL.64 [R1+0x10], R8 ;  /* 0x0000100801007387 */ /* 0x001fe80000100a00 */
[----:B------:R-:W-:Y:S04]  /*1a020*/  STL.64 [R1+0x18], R10 ;  /* 0x0000180a01007387 */ /* 0x000fe80000100a00 */
[----:B------:R-:W0:Y:S04]  /*1a030*/  LDSM.16.M88.4 R8, [R3+UR4+0x26000] ;  /* 0x026000040308783b */ /* 0x000e280008000200 */
[----:B------:R-:W-:Y:S04]  /*1a040*/  STL.64 [R1+0x20], R20 ;  /* 0x0000201401007387 */ /* 0x000fe80000100a00 */
[----:B------:R-:W-:Y:S04]  /*1a050*/  STL.64 [R1+0x28], R22 ;  /* 0x0000281601007387 */ /* 0x000fe80000100a00 */
[----:B------:R1:W-:Y:S01]  /*1a060*/  STL.64 [R1+0x2490], R20 ;  /* 0x0024901401007387 */ /* 0x0003e20000100a00 */
[----:B--2---:R-:W-:Y:S03]  /*1a070*/  HMMA.16816.F32.BF16 R16, R4, R18, R24 ;  /* 0x000000120410723c */ /* 0x004fe60000041818 */
[----:B------:R-:W2:-:S15]  /*1a080*/  LDL.LU R24, [R1+0x120] ;  /* 0x0001200001187983 */ /* 0x000e9e0000300800 */
[----:B------:R-:W-:Y:S01]  /*1a090*/  NOP ;  /* 0x0000000000007918 */ /* 0x000fe20000000000 */
[----:B------:R-:W-:Y:S04]  /*1a0a0*/  STL.64 [R1+0x460], R16 ;  /* 0x0004601001007387 */ /* 0x000fe80000100a00 */
[----:B------:R-:W-:Y:S04]  /*1a0b0*/  STL.64 [R1+0x468], R18 ;  /* 0x0004681201007387 */ /* 0x000fe80000100a00 */
[----:B------:R-:W2:Y:S04]  /*1a0c0*/  LDL.LU R25, [R1+0x124] ;  /* 0x0001240001197983 */ /* 0x000ea80000300800 */
[----:B------:R-:W2:Y:S04]  /*1a0d0*/  LDL.LU R26, [R1+0x128] ;  /* 0x00012800011a7983 */ /* 0x000ea80000300800 */
[----:B-1----:R-:W2:Y:S04]  /*1a0e0*/  LDL.64 R20, [R1+0x40] ;  /* 0x0000400001147983 */ /* 0x002ea80000100a00 */
[----:B0-----:R-:W-:Y:S04]  /*1a0f0*/  STL.64 [R1], R8 ;  /* 0x0000000801007387 */ /* 0x001fe80000100a00 */
[----:B------:R0:W-:Y:S04]  /*1a100*/  STL.64 [R1+0x8], R10 ;  /* 0x0000080a01007387 */ /* 0x0001e80000100a00 */
[----:B------:R-:W-:Y:S04]  /*1a110*/  STL.64 [R1+0x2468], R8 ;  /* 0x0024680801007387 */ /* 0x000fe80000100a00 */
[----:B------:R-:W1:Y:S04]  /*1a120*/  LDSM.16.M88.4 R16, [R3+UR4+0x28000] ;  /* 0x028000040310783b */ /* 0x000e680008000200 */
[----:B0-----:R-:W3:Y:S01]  /*1a130*/  LDL.LU R10, [R1+0x78] ;  /* 0x00007800010a7983 */ /* 0x001ee20000300800 */
[----:B------:R-:W-:-:S02]  /*1a140*/  IMAD.MOV.U32 R11, RZ, RZ, R29 ;  /* 0x000000ffff0b7224 */ /* 0x000fc400078e001d */
[----:B----4-:R-:W-:Y:S02]  /*1a150*/  IMAD.MOV.U32 R27, RZ, RZ, R28 ;  /* 0x000000ffff1b7224 */ /* 0x010fe400078e001c */
[----:B-1----:R-:W-:-:S05]  /*1a160*/  IMAD.MOV.U32 R28, RZ, RZ, R19 ;  /* 0x000000ffff1c7224 */ /* 0x002fca00078e0013 */
[----:B------:R-:W-:Y:S01]  /*1a170*/  STL [R1+0x2100], R28 ;  /* 0x0021001c01007387 */ /* 0x000fe20000100800 */
[----:B---3--:R-:W-:Y:S03]  /*1a180*/  HMMA.16816.F32.BF16 R4, R4, R10, R12 ;  /* 0x0000000a0404723c */ /* 0x008fe6000004180c */
[----:B------:R-:W3:Y:S04]  /*1a190*/  LDL.LU.64 R14, [R1+0x24a0] ;  /* 0x0024a000010e7983 */ /* 0x000ee80000300a00 */
[----:B------:R-:W3:Y:S04]  /*1a1a0*/  LDL.LU.64 R12, [R1+0x2498] ;  /* 0x00249800010c7983 */ /* 0x000ee80000300a00 */
[----:B------:R-:W-:Y:S04]  /*1a1b0*/  STL.64 [R1+0x30], R16 ;  /* 0x0000301001007387 */ /* 0x000fe80000100a00 */
[----:B------:R-:W-:Y:S04]  /*1a1c0*/  STL.64 [R1+0x38], R18 ;  /* 0x0000381201007387 */ /* 0x000fe80000100a00 */
[----:B------:R-:W-:Y:S04]  /*1a1d0*/  STL.64 [R1+0x3e0], R4 ;  /* 0x0003e00401007387 */ /* 0x000fe80000100a00 */
[----:B------:R-:W-:Y:S04]  /*1a1e0*/  STL.64 [R1+0x3e8], R6 ;  /* 0x0003e80601007387 */ /* 0x000fe80000100a00 */
[----:B------:R0:W-:Y:S04]  /*1a1f0*/  STL.64 [R1+0x2460], R16 ;  /* 0x0024601001007387 */ /* 0x0001e80000100a00 */
[----:B------:R-:W1:Y:S04]  /*1a200*/  LDSM.16.M88.4 R4, [R3+UR4+0x2a000] ;  /* 0x02a000040304783b */ /* 0x000e680008000200 */
[----:B0-----:R-:W4:Y:S04]  /*1a210*/  LDL.LU R16, [R1+0x340] ;  /* 0x0003400001107983 */ /* 0x001f280000300800 */
[----:B------:R-:W4:Y:S04]  /*1a220*/  LDL.LU R17, [R1+0x344] ;  /* 0x0003440001117983 */ /* 0x000f280000300800 */
[----:B------:R-:W4:Y:S04]  /*1a230*/  LDL.LU R18, [R1+0x348] ;  /* 0x0003480001127983 */ /* 0x000f280000300800 */
[----:B------:R-:W4:Y:S04]  /*1a240*/  LDL.LU R19, [R1+0x34c] ;  /* 0x00034c0001137983 */ /* 0x000f280000300800 */
[----:B------:R-:W4:Y:S04]  /*1a250*/  LDL.LU R8, [R1+0x350] ;  /* 0x0003500001087983 */ /* 0x000f280000300800 */
[----:B------:R-:W4:Y:S04]  /*1a260*/  LDL.LU R9, [R1+0x354] ;  /* 0x0003540001097983 */ /* 0x000f280000300800 */
[----:B------:R-:W4:Y:S04]  /*1a270*/  LDL.LU R10, [R1+0x358] ;  /* 0x00035800010a7983 */ /* 0x000f280000300800 */
[----:B------:R-:W4:Y:S01]  /*1a280*/  LDL.LU R11, [R1+0x35c] ;  /* 0x00035c00010b7983 */ /* 0x000f220000300800 */
[----:B--2---:R-:W-:Y:S01]  /*1a290*/  IMAD.MOV.U32 R29, RZ, RZ, R21 ;  /* 0x000000ffff1d7224 */ /* 0x004fe200078e0015 */
[----:B---3--:R-:W-:Y:S02]  /*1a2a0*/  HMMA.16816.F32.BF16 R24, R12, R20, R24 ;  /* 0x000000140c18723c */ /* 0x008fe40000041818 */
[----:B----4-:R-:W-:Y:S04]  /*1a2b0*/  STL.64 [R1+0x2488], R10 ;  /* 0x0024880a01007387 */ /* 0x010fe80000100a00 */
[----:B------:R0:W-:Y:S04]  /*1a2c0*/  STL.64 [R1+0x2480], R8 ;  /* 0x0024800801007387 */ /* 0x0001e80000100a00 */
[----:B0-----:R-:W2:Y:S04]  /*1a2d0*/  LDL.LU R8, [R1+0x2b0] ;  /* 0x0002b00001087983 */ /* 0x001ea80000300800 */
[----:B------:R-:W2:Y:S04]  /*1a2e0*/  LDL.LU R9, [R1+0x2b4] ;  /* 0x0002b40001097983 */ /* 0x000ea80000300800 */
[----:B------:R-:W2:Y:S04]  /*1a2f0*/  LDL.LU R10, [R1+0x2b8] ;  /* 0x0002b800010a7983 */ /* 0x000ea80000300800 */
[----:B------:R-:W2:Y:S04]  /*1a300*/  LDL.LU R11, [R1+0x2bc] ;  /* 0x0002bc00010b7983 */ /* 0x000ea80000300800 */
[----:B------:R-:W-:Y:S04]  /*1a310*/  STL.64 [R1+0x2478], R18 ;  /* 0x0024781201007387 */ /* 0x000fe80000100a00 */
[----:B------:R0:W-:Y:S04]  /*1a320*/  STL.64 [R1+0x2470], R16 ;  /* 0x0024701001007387 */ /* 0x0001e80000100a00 */
[----:B0-----:R-:W3:Y:S04]  /*1a330*/  LDL.64 R16, [R1+0x10] ;  /* 0x0000100001107983 */ /* 0x001ee80000100a00 */
[----:B-1----:R-:W-:Y:S04]  /*1a340*/  STL [R1+0x2064], R6 ;  /* 0x0020640601007387 */ /* 0x002fe80000100800 */
[----:B------:R-:W-:Y:S04]  /*1a350*/  STL [R1+0x2060], R7 ;  /* 0x0020600701007387 */ /* 0x000fe80000100800 */
[----:B------:R-:W2:Y:S01]  /*1a360*/  LDL.LU.64 R20, [R1+0x2490] ;  /* 0x0024900001147983 */ /* 0x000ea20000300a00 */
[----:B------:R-:W-:-:S03]  /*1a370*/  IMAD.MOV.U32 R28, RZ, RZ, R27 ;  /* 0x000000ffff1c7224 */ /* 0x000fc600078e001b */
[----:B------:R-:W-:Y:S04]  /*1a380*/  STL.64 [R1+0x320], R24 ;  /* 0x0003201801007387 */ /* 0x000fe80000100a00 */
[----:B------:R-:W-:Y:S04]  /*1a390*/  STL [R1+0x328], R26 ;  /* 0x0003281a01007387 */ /* 0x000fe80000100800 */
[----:B------:R-:W0:Y:S04]  /*1a3a0*/  LDSM.16.M88.4 R24, [R3+UR4+0x2c000] ;  /* 0x02c000040318783b */ /* 0x000e280008000200 */
[----:B------:R1:W-:Y:S01]  /*1a3b0*/  STL [R1+0x2130], R28 ;  /* 0x0021301c01007387 */ /* 0x0003e20000100800 */
[----:B--2---:R-:W-:Y:S03]  /*1a3c0*/  HMMA.16816.F32.BF16 R20, R12, R20, R8 ;  /* 0x000000140c14723c */ /* 0x004fe60000041808 */
[----:B------:R-:W2:Y:S04]  /*1a3d0*/  LDL.LU.64 R10, [R1+0x2488] ;  /* 0x00248800010a7983 */ /* 0x000ea80000300a00 */
[----:B------:R-:W2:-:S12]  /*1a3e0*/  LDL.LU.64 R8, [R1+0x2480] ;  /* 0x0024800001087983 */ /* 0x000e980000300a00 */
[----:B-1----:R-:W-:Y:S01]  /*1a3f0*/  IMAD.MOV.U32 R28, RZ, RZ, R22 ;  /* 0x000000ffff1c7224 */ /* 0x002fe200078e0016 */
[----:B------:R-:W-:Y:S01]  /*1a400*/  STL.64 [R1+0x310], R20 ;  /* 0x0003101401007387 */ /* 0x000fe20000100a00 */
[----:B------:R-:W-:-:S03]  /*1a410*/  IMAD.MOV.U32 R2, RZ, RZ, R23 ;  /* 0x000000ffff027224 */ /* 0x000fc600078e0017 */
[----:B------:R-:W1:Y:S04]  /*1a420*/  LDSM.16.M88.4 R20, [R3+UR4+0x2e000] ;  /* 0x02e000040314783b */ /* 0x000e680008000200 */
[----:B0-----:R-:W-:Y:S04]  /*1a430*/  STL.64 [R1+0x50], R24 ;  /* 0x0000501801007387 */ /* 0x001fe80000100a00 */
[----:B------:R1:W-:Y:S04]  /*1a440*/  STL.64 [R1+0x58], R26 ;  /* 0x0000581a01007387 */ /* 0x0003e80000100a00 */
[----:B------:R-:W-:Y:S04]  /*1a450*/  STL [R1+0x2138], R28 ;  /* 0x0021381c01007387 */ /* 0x000fe80000100800 */
[----:B------:R-:W-:Y:S01]  /*1a460*/  STL [R1+0x2134], R2 ;  /* 0x0021340201007387 */ /* 0x000fe20000100800 */
[----:B---3--:R-:W-:-:S02]  /*1a470*/  IMAD.MOV.U32 R7, RZ, RZ, R16 ;  /* 0x000000ffff077224 */ /* 0x008fc400078e0010 */
[----:B------:R-:W-:Y:S02]  /*1a480*/  IMAD.MOV.U32 R6, RZ, RZ, R17 ;  /* 0x000000ffff067224 */ /* 0x000fe400078e0011 */
[----:B-1----:R-:W-:Y:S02]  /*1a490*/  IMAD.MOV.U32 R27, RZ, RZ, R20 ;  /* 0x000000ffff1b7224 */ /* 0x002fe400078e0014 */
[----:B------:R-:W-:Y:S01]  /*1a4a0*/  IMAD.MOV.U32 R26, RZ, RZ, R21 ;  /* 0x000000ffff1a7224 */ /* 0x000fe200078e0015 */
[----:B------:R-:W-:Y:S04]  /*1a4b0*/  STL.64 [R1+0x60], R20 ;  /* 0x0000601401007387 */ /* 0x000fe80000100a00 */
[----:B------:R-:W-:Y:S04]  /*1a4c0*/  STL.64 [R1+0x68], R22 ;  /* 0x0000681601007387 */ /* 0x000fe80000100a00 */
[----:B------:R-:W-:Y:S04]  /*1a4d0*/  STL.64 [R1+0x2458], R26 ;  /* 0x0024581a01007387 */ /* 0x000fe80000100a00 */
[----:B------:R0:W-:Y:S04]  /*1a4e0*/  STL.64 [R1+0x2450], R24 ;  /* 0x0024501801007387 */ /* 0x0001e80000100a00 */
[----:B0-----:R-:W3:Y:S04]  /*1a4f0*/  LDL.LU R24, [R1+0x4d0] ;  /* 0x0004d00001187983 */ /* 0x001ee80000300800 */
[----:B------:R-:W3:Y:S04]  /*1a500*/  LDL.LU R25, [R1+0x4d4] ;  /* 0x0004d40001197983 */ /* 0x000ee80000300800 */
[----:B------:R-:W3:Y:S04]  /*1a510*/  LDL.LU R26, [R1+0x4d8] ;  /* 0x0004d800011a7983 */ /* 0x000ee80000300800 */
[----:B------:R-:W3:Y:S04]  /*1a520*/  LDL.LU R27, [R1+0x4dc] ;  /* 0x0004dc00011b7983 */ /* 0x000ee80000300800 */
[----:B------:R-:W4:Y:S04]  /*1a530*/  LDL.LU R20, [R1+0x550] ;  /* 0x0005500001147983 */ /* 0x000f280000300800 */
[----:B------:R-:W4:Y:S04]  /*1a540*/  LDL.LU R21, [R1+0x554] ;  /* 0x0005540001157983 */ /* 0x000f280000300800 */
[----:B------:R-:W4:Y:S04]  /*1a550*/  LDL.LU R22, [R1+0x558] ;  /* 0x0005580001167983 */ /* 0x000f280000300800 */
[----:B------:R-:W4:Y:S04]  /*1a560*/  LDL.LU R23, [R1+0x55c] ;  /* 0x00055c0001177983 */ /* 0x000f280000300800 */
[----:B------:R-:W-:Y:S04]  /*1a570*/  STL [R1+0x1520], R3 ;  /* 0x0015200301007387 */ /* 0x000fe80000100800 */
[----:B------:R-:W3:Y:S01]  /*1a580*/  LDL.LU.64 R18, [R1+0x2478] ;  /* 0x0024780001127983 */ /* 0x000ee20000300a00 */
[----:B--2---:R-:W-:Y:S03]  /*1a590*/  HMMA.16816.F32.BF16 R8, R12, R16, R8 ;  /* 0x000000100c08723c */ /* 0x004fe60000041808 */
[----:B------:R-:W3:-:S15]  /*1a5a0*/  LDL.LU.64 R16, [R1+0x2470] ;  /* 0x0024700001107983 */ /* 0x000ede0000300a00 */
[----:B------:R-:W-:Y:S01]  /*1a5b0*/  NOP ;  /* 0x0000000000007918 */ /* 0x000fe20000000000 */
[----:B------:R0:W-:Y:S04]  /*1a5c0*/  STL.64 [R1+0x300], R8 ;  /* 0x0003000801007387 */ /* 0x0001e80000100a00 */
[----:B------:R3:W-:Y:S04]  /*1a5d0*/  STL [R1+0x308], R10 ;  /* 0x0003080a01007387 */ /* 0x0007e80000100800 */
[----:B0-----:R-:W3:Y:S01]  /*1a5e0*/  LDL.LU.64 R8, [R1+0x2468] ;  /* 0x0024680001087983 */ /* 0x001ee20000300a00 */
[----:B------:R-:W-:-:S05]  /*1a5f0*/  IMAD.MOV.U32 R3, RZ, RZ, R11 ;  /* 0x000000ffff037224 */ /* 0x000fca00078e000b */
[----:B------:R-:W-:Y:S01]  /*1a600*/  STL [R1+0x2148], R3 ;  /* 0x0021480301007387 */ /* 0x000fe20000100800 */
[----:B---3--:R-:W-:Y:S03]  /*1a610*/  HMMA.16816.F32.BF16 R8, R12, R8, R16 ;  /* 0x000000080c08723c */ /* 0x008fe60000041810 */
[----:B------:R-:W2:-:S15]  /*1a620*/  LDL.LU.64 R16, [R1+0x2460] ;  /* 0x0024600001107983 */ /* 0x000e9e0000300a00 */
[----:B------:R-:W-:Y:S01]  /*1a630*/  NOP ;  /* 0x0000000000007918 */ /* 0x000fe20000000000 */
[----:B------:R-:W-:Y:S01]  /*1a640*/  STL [R1+0x2f0], R8 ;  /* 0x0002f00801007387 */ /* 0x000fe20000100800 */
[----:B------:R-:W-:-:S03]  /*1a650*/  IMAD.MOV.U32 R28, RZ, RZ, R9 ;  /* 0x000000ffff1c7224 */ /* 0x000fc600078e0009 */
[----:B------:R-:W-:Y:S01]  /*1a660*/  STL [R1+0x2fc], R11 ;  /* 0x0002fc0b01007387 */ /* 0x000fe20000100800 */
[----:B------:R-:W-:-:S03]  /*1a670*/  IMAD.MOV.U32 R2, RZ, RZ, R10 ;  /* 0x000000ffff027224 */ /* 0x000fc600078e000a */
[----:B------:R-:W0:Y:S04]  /*1a680*/  LDSM.16.MT88.4 R8, [R0+0x8080] ;  /* 0x008080000008783b */ /* 0x000e280000004200 */
[----:B------:R-:W-:Y:S04]  /*1a690*/  STL [R1+0x21f8], R2 ;  /* 0x0021f80201007387 */ /* 0x000fe80000100800 */
[----:B------:R-:W-:Y:S04]  /*1a6a0*/  STL [R1+0x214c], R28 ;  /* 0x00214c1c01007387 */ /* 0x000fe80000100800 */
[----:B0-----:R-:W-:Y:S04]  /*1a6b0*/  STL.64 [R1+0x2430], R10 ;  /* 0x0024300a01007387 */ /* 0x001fe80000100a00 */
[----:B------:R0:W-:Y:S04]  /*1a6c0*/  STL.64 [R1+0x2428], R8 ;  /* 0x0024280801007387 */ /* 0x0001e80000100a00 */
[----:B0-----:R-:W3:Y:S04]  /*1a6d0*/  LDL.LU R8, [R1+0x5b0] ;  /* 0x0005b00001087983 */ /* 0x001ee80000300800 */
[----:B------:R-:W3:Y:S04]  /*1a6e0*/  LDL.LU R9, [R1+0x5b4] ;  /* 0x0005b40001097983 */ /* 0x000ee80000300800 */
[----:B------:R-:W3:Y:S04]  /*1a6f0*/  LDL.LU R10, [R1+0x5b8] ;  /* 0x0005b800010a7983 */ /* 0x000ee80000300800 */
[----:B------:R-:W3:Y:S01]  /*1a700*/  LDL.LU R11, [R1+0x5bc] ;  /* 0x0005bc00010b7983 */ /* 0x000ee20000300800 */
[----:B--2---:R-:W-:Y:S03]  /*1a710*/  HMMA.16816.F32.BF16 R24, R12, R16, R24 ;  /* 0x000000100c18723c */ /* 0x004fe60000041818 */
[----:B---3--:R-:W-:Y:S04]  /*1a720*/  STL.64 [R1+0x2448], R10 ;  /* 0x0024480a01007387 */ /* 0x008fe80000100a00 */
[----:B------:R0:W-:Y:S04]  /*1a730*/  STL.64 [R1+0x2440], R8 ;  /* 0x0024400801007387 */ /* 0x0001e80000100a00 */
[----:B0-----:R-:W2:Y:S04]  /*1a740*/  LDL.LU R8, [R1+0x5c0] ;  /* 0x0005c00001087983 */ /* 0x001ea80000300800 */
[----:B------:R-:W2:Y:S04]  /*1a750*/  LDL.LU R9, [R1+0x5c4] ;  /* 0x0005c40001097983 */ /* 0x000ea80000300800 */
[----:B------:R-:W2:Y:S04]  /*1a760*/  LDL.LU R10, [R1+0x5c8] ;  /* 0x0005c800010a7983 */ /* 0x000ea80000300800 */
[----:B------:R-:W2:Y:S04]  /*1a770*/  LDL.LU R11, [R1+0x5cc] ;  /* 0x0005cc00010b7983 */ /* 0x000ea80000300800 */
[----:B------:R-:W-:Y:S04]  /*1a780*/  STL.64 [R1+0x2e0], R24 ;  /* 0x0002e01801007387 */ /* 0x000fe80000100a00 */
[----:B------:R0:W-:Y:S04]  /*1a790*/  STL.64 [R1+0x2e8], R26 ;  /* 0x0002e81a01007387 */ /* 0x0001e80000100a00 */
[----:B0-----:R-:W3:Y:S04]  /*1a7a0*/  LDL.LU.64 R26, [R1+0x2458] ;  /* 0x00245800011a7983 */ /* 0x001ee80000300a00 */
[----:B------:R-:W2:Y:S01]  /*1a7b0*/  LDL.LU.64 R24, [R1+0x2450] ;  /* 0x0024500001187983 */ /* 0x000ea20000300a00 */
[----:B------:R-:W-:-:S02]  /*1a7c0*/  IMAD.MOV.U32 R3, RZ, RZ, R16 ;  /* 0x000000ffff037224 */ /* 0x000fc400078e0010 */
[----:B------:R-:W-:Y:S02]  /*1a7d0*/  IMAD.MOV.U32 R2, RZ, RZ, R17 ;  /* 0x000000ffff027224 */ /* 0x000fe400078e0011 */
[----:B------:R-:W0:Y:S01]  /*1a7e0*/  LDSM.16.MT88.4 R16, [R0+0x8100] ;  /* 0x008100000010783b */ /* 0x000e220000004200 */
[----:B----4-:R-:W-:Y:S03]  /*1a7f0*/  HMMA.16816.F32.BF16 R20, R12, R4, R20 ;  /* 0x000000040c14723c */ /* 0x010fe60000041814 */
[----:B0-----:R-:W-:Y:S04]  /*1a800*/  STL.64 [R1+0x23b8], R18 ;  /* 0x0023b81201007387 */ /* 0x001fe80000100a00 */
[----:B------:R0:W-:Y:S04]  /*1a810*/  STL.64 [R1+0x23b0], R16 ;  /* 0x0023b01001007387 */ /* 0x0001e80000100a00 */
[----:B0-----:R-:W4:Y:S08]  /*1a820*/  LDL.LU R16, [R1+0x6a0] ;  /* 0x0006a00001107983 */ /* 0x001f300000300800 */
[----:B------:R-:W-:Y:S04]  /*1a830*/  STL.64 [R1+0x2d0], R20 ;  /* 0x0002d01401007387 */ /* 0x000fe80000100a00 */
[----:B------:R-:W-:Y:S04]  /*1a840*/  STL.64 [R1+0x2d8], R22 ;  /* 0x0002d81601007387 */ /* 0x000fe80000100a00 */
[----:B------:R-:W0:Y:S04]  /*1a850*/  LDSM.16.MT88.4 R20, [R0+0x8180] ;  /* 0x008180000014783b */ /* 0x000e280000004200 */
[----:B------:R-:W4:Y:S04]  /*1a860*/  LDL.LU R17, [R1+0x6a4] ;  /* 0x0006a40001117983 */ /* 0x000f280000300800 */
[----:B------:R-:W4:Y:S04]  /*1a870*/  LDL.LU R18, [R1+0x6a8] ;  /* 0x0006a80001127983 */ /* 0x000f280000300800 */
[----:B------:R-:W4:Y:S04]  /*1a880*/  LDL.LU R19, [R1+0x6ac] ;  /* 0x0006ac0001137983 */ /* 0x000f280000300800 */
[----:B------:R-:W-:Y:S04]  /*1a890*/  STL.64 [R1+0x2420], R4 ;  /* 0x0024200401007387 */ /* 0x000fe80000100a00 */
[----:B0-----:R-:W-:Y:S04]  /*1a8a0*/  STL.64 [R1+0x2348], R22 ;  /* 0x0023481601007387 */ /* 0x001fe80000100a00 */
[----:B------:R3:W-:Y:S02]  /*1a8b0*/  STL.64 [R1+0x2340], R20 ;  /* 0x0023401401007387 */ /* 0x0007e40000100a00 */
[----:B---3--:R-:W-:-:S02]  /*1a8c0*/  IMAD.MOV.U32 R20, RZ, RZ, R27 ;  /* 0x000000ffff147224 */ /* 0x008fc400078e001b */
[----:B------:R-:W-:Y:S02]  /*1a8d0*/  IMAD.MOV.U32 R21, RZ, RZ, R26 ;  /* 0x000000ffff157224 */ /* 0x000fe400078e001a */
[----:B--2---:R-:W-:Y:S01]  /*1a8e0*/  HMMA.16816.F32.BF16 R24, R12, R24, R8 ;  /* 0x000000180c18723c */ /* 0x004fe20000041808 */
[----:B------:R-:W2:Y:S04]  /*1a8f0*/  LDL.LU.64 R10, [R1+0x2448] ;  /* 0x00244800010a7983 */ /* 0x000ea80000300a00 */
[----:B------:R-:W2:-:S14]  /*1a900*/  LDL.LU.64 R8, [R1+0x2440] ;  /* 0x0024400001087983 */ /* 0x000e9c0000300a00 */
[----:B------:R-:W-:Y:S04]  /*1a910*/  STL.64 [R1+0x2c0], R24 ;  /* 0x0002c01801007387 */ /* 0x000fe80000100a00 */
[----:B------:R-:W-:Y:S04]  /*1a920*/  STL.64 [R1+0x2c8], R26 ;  /* 0x0002c81a01007387 */ /* 0x000fe80000100a00 */
[----:B------:R-:W0:Y:S04]  /*1a930*/  LDSM.16.MT88.4 R24, [R0+0x8200] ;  /* 0x008200000018783b */ /* 0x000e280000004200 */
[----:B0-----:R-:W-:Y:S04]  /*1a940*/  STL.64 [R1+0x22d0], R26 ;  /* 0x0022d01a01007387 */ /* 0x001fe80000100a00 */
[----:B------:R0:W-:Y:S04]  /*1a950*/  STL.64 [R1+0x22c8], R24 ;  /* 0x0022c81801007387 */ /* 0x0001e80000100a00 */
[----:B0-----:R-:W4:Y:S01]  /*1a960*/  LDL R24, [R1+0x40] ;  /* 0x0000400001187983 */ /* 0x001f220000100800 */
[----:B------:R-:W-:-:S03]  /*1a970*/  IMAD.MOV.U32 R25, RZ, RZ, R29 ;  /* 0x000000ffff197224 */ /* 0x000fc600078e001d */
[----:B------:R-:W3:Y:S01]  /*1a980*/  LDL.LU R29, [R1+0x2438] ;  /* 0x00243800011d7983 */ /* 0x000ee20000300800 */
[----:B--2---:R-:W-:Y:S03]  /*1a990*/  HMMA.16816.F32.BF16 R12, R12, R20, R8 ;  /* 0x000000140c0c723c */ /* 0x004fe60000041808 */
[----:B------:R-:W4:Y:S04]  /*1a9a0*/  LDL.LU.64 R10, [R1+0x2430] ;  /* 0x00243000010a7983 */ /* 0x000f280000300a00 */
[----:B------:R-:W4:Y:S04]  /*1a9b0*/  LDL.LU.64 R8, [R1+0x2428] ;  /* 0x0024280001087983 */ /* 0x000f280000300a00 */
[----:B------:R-:W2:Y:S08]  /*1a9c0*/  LDL.LU R20, [R1+0x590] ;  /* 0x0005900001147983 */ /* 0x000eb00000300800 */
[----:B------:R-:W-:Y:S04]  /*1a9d0*/  STL.64 [R1+0x210], R12 ;  /* 0x0002100c01007387 */ /* 0x000fe80000100a00 */
[----:B------:R-:W-:Y:S04]  /*1a9e0*/  STL.64 [R1+0x218], R14 ;  /* 0x0002180e01007387 */ /* 0x000fe80000100a00 */
[----:B------:R-:W2:Y:S04]  /*1a9f0*/  LDL.LU R21, [R1+0x594] ;  /* 0x0005940001157983 */ /* 0x000ea80000300800 */
[----:B------:R-:W2:Y:S04]  /*1aa00*/  LDL.LU R22, [R1+0x598] ;  /* 0x0005980001167983 */ /* 0x000ea80000300800 */
[----:B------:R-:W2:Y:S04]  /*1aa10*/  LDL.LU R23, [R1+0x59c] ;  /* 0x00059c0001177983 */ /* 0x000ea80000300800 */
[----:B------:R-:W0:Y:S04]  /*1aa20*/  LDSM.16.MT88.4 R12, [R0+0x8280] ;  /* 0x00828000000c783b */ /* 0x000e280000004200 */
[----:B--2---:R-:W-:Y:S04]  /*1aa30*/  STL.64 [R1+0x2368], R22 ;  /* 0x0023681601007387 */ /* 0x004fe80000100a00 */
[----:B------:R1:W-:Y:S04]  /*1aa40*/  STL.64 [R1+0x2360], R20 ;  /* 0x0023601401007387 */ /* 0x0003e80000100a00 */
[----:B-1----:R-:W2:Y:S04]  /*1aa50*/  LDL.LU R20, [R1+0xc0] ;  /* 0x0000c00001147983 */ /* 0x002ea80000300800 */
[----:B------:R-:W2:Y:S04]  /*1aa60*/  LDL.LU R21, [R1+0xc4] ;  /* 0x0000c40001157983 */ /* 0x000ea80000300800 */
[----:B------:R-:W2:Y:S04]  /*1aa70*/  LDL.LU R22, [R1+0xc8] ;  /* 0x0000c80001167983 */ /* 0x000ea80000300800 */
[----:B------:R-:W2:Y:S04]  /*1aa80*/  LDL.LU R23, [R1+0xcc] ;  /* 0x0000cc0001177983 */ /* 0x000ea80000300800 */
[----:B--2---:R-:W-:Y:S04]  /*1aa90*/  STL.64 [R1+0x2378], R22 ;  /* 0x0023781601007387 */ /* 0x004fe80000100a00 */
[----:B------:R1:W-:Y:S02]  /*1aaa0*/  STL.64 [R1+0x2370], R20 ;  /* 0x0023701401007387 */ /* 0x0003e40000100a00 */
[----:B-1----:R-:W-:-:S02]  /*1aab0*/  IMAD.MOV.U32 R20, RZ, RZ, R7 ;  /* 0x000000ffff147224 */ /* 0x002fc400078e0007 */
[----:B------:R-:W-:-:S05]  /*1aac0*/  IMAD.MOV.U32 R21, RZ, RZ, R6 ;  /* 0x000000ffff157224 */ /* 0x000fca00078e0006 */
[----:B------:R-:W-:Y:S04]  /*1aad0*/  STL.64 [R1+0x2418], R20 ;  /* 0x0024181401007387 */ /* 0x000fe80000100a00 */
[----:B0-----:R-:W-:Y:S04]  /*1aae0*/  STL.64 [R1+0x2250], R14 ;  /* 0x0022500e01007387 */ /* 0x001fe80000100a00 */
[----:B------:R0:W-:Y:S04]  /*1aaf0*/  STL.64 [R1+0x2248], R12 ;  /* 0x0022480c01007387 */ /* 0x0001e80000100a00 */
[----:B0-----:R-:W2:Y:S01]  /*1ab00*/  LDL.64 R12, [R1+0x60] ;  /* 0x00006000010c7983 */ /* 0x001ea20000100a00 */
[----:B----4-:R-:W-:Y:S03]  /*1ab10*/  HMMA.16816.F32.BF16 R4, R8, R24, R16 ;  /* 0x000000180804723c */ /* 0x010fe60000041810 */
[----:B--2---:R0:W-:Y:S04]  /*1ab20*/  STL.64 [R1+0x23c8], R12 ;  /* 0x0023c80c01007387 */ /* 0x0041e80000100a00 */
[----:B0-----:R-:W2:-:S12]  /*1ab30*/  LDL.LU R12, [R1+0x640] ;  /* 0x00064000010c7983 */ /* 0x001e980000300800 */
[----:B------:R0:W-:Y:S04]  /*1ab40*/  STL.64 [R1+0x200], R4 ;  /* 0x0002000401007387 */ /* 0x0001e80000100a00 */
[----:B------:R-:W-:Y:S04]  /*1ab50*/  STL.64 [R1+0x208], R6 ;  /* 0x0002080601007387 */ /* 0x000fe80000100a00 */
[----:B------:R-:W2:Y:S04]  /*1ab60*/  LDL.LU R13, [R1+0x644] ;  /* 0x00064400010d7983 */ /* 0x000ea80000300800 */
[----:B------:R-:W4:Y:S04]  /*1ab70*/  LDL.LU R14, [R1+0x648] ;  /* 0x00064800010e7983 */ /* 0x000f280000300800 */
[----:B------:R-:W4:Y:S04]  /*1ab80*/  LDL.LU R15, [R1+0x64c] ;  /* 0x00064c00010f7983 */ /* 0x000f280000300800 */
[----:B------:R-:W2:Y:S04]  /*1ab90*/  LDL.LU R20, [R1+0x690] ;  /* 0x0006900001147983 */ /* 0x000ea80000300800 */
[----:B------:R-:W3:Y:S04]  /*1aba0*/  LDL.LU R21, [R1+0x694] ;  /* 0x0006940001157983 */ /* 0x000ee80000300800 */
[----:B------:R-:W3:Y:S04]  /*1abb0*/  LDL.LU R22, [R1+0x698] ;  /* 0x0006980001167983 */ /* 0x000ee80000300800 */
[----:B------:R-:W3:Y:S04]  /*1abc0*/  LDL.LU R23, [R1+0x69c] ;  /* 0x00069c0001177983 */ /* 0x000ee80000300800 */
[----:B0-----:R-:W3:Y:S04]  /*1abd0*/  LDL.64 R4, [R1+0x20] ;  /* 0x0000200001047983 */ /* 0x001ee80000100a00 */
[----:B----4-:R-:W-:Y:S04]  /*1abe0*/  STL.64 [R1+0x23d8], R14 ;  /* 0x0023d80e01007387 */ /* 0x010fe80000100a00 */
[----:B--2---:R0:W-:Y:S04]  /*1abf0*/  STL.64 [R1+0x23d0], R12 ;  /* 0x0023d00c01007387 */ /* 0x0041e80000100a00 */
[----:B0-----:R-:W2:Y:S04]  /*1ac00*/  LDL.LU R12, [R1+0x650] ;  /* 0x00065000010c7983 */ /* 0x001ea80000300800 */
[----:B------:R-:W2:Y:S04]  /*1ac10*/  LDL.LU R13, [R1+0x654] ;  /* 0x00065400010d7983 */ /* 0x000ea80000300800 */
[----:B------:R-:W4:Y:S04]  /*1ac20*/  LDL.LU R14, [R1+0x658] ;  /* 0x00065800010e7983 */ /* 0x000f280000300800 */
[----:B------:R-:W4:Y:S04]  /*1ac30*/  LDL.LU R15, [R1+0x65c] ;  /* 0x00065c00010f7983 */ /* 0x000f280000300800 */
[----:B----4-:R-:W-:Y:S04]  /*1ac40*/  STL.64 [R1+0x23e8], R14 ;  /* 0x0023e80e01007387 */ /* 0x010fe80000100a00 */
[----:B--2---:R0:W-:Y:S02]  /*1ac50*/  STL.64 [R1+0x23e0], R12 ;  /* 0x0023e00c01007387 */ /* 0x0041e40000100a00 */
[----:B0-----:R-:W-:-:S02]  /*1ac60*/  IMAD.MOV.U32 R12, RZ, RZ, R3 ;  /* 0x000000ffff0c7224 */ /* 0x001fc400078e0003 */
[----:B------:R-:W-:-:S05]  /*1ac70*/  IMAD.MOV.U32 R13, RZ, RZ, R2 ;  /* 0x000000ffff0d7224 */ /* 0x000fca00078e0002 */
[----:B------:R0:W-:Y:S04]  /*1ac80*/  STL.64 [R1+0x23f8], R12 ;  /* 0x0023f80c01007387 */ /* 0x0001e80000100a00 */
[----:B0-----:R-:W2:Y:S04]  /*1ac90*/  LDL.64 R12, [R1] ;  /* 0x00000000010c7983 */ /* 0x001ea80000100a00 */
[----:B--2---:R0:W-:Y:S04]  /*1aca0*/  STL.64 [R1+0x2410], R12 ;  /* 0x0024100c01007387 */ /* 0x0041e80000100a00 */
[----:B0-----:R-:W2:Y:S04]  /*1acb0*/  LDL.LU R12, [R1+0x680] ;  /* 0x00068000010c7983 */ /* 0x001ea80000300800 */
[----:B------:R-:W2:Y:S04]  /*1acc0*/  LDL.LU R13, [R1+0x684] ;  /* 0x00068400010d7983 */ /* 0x000ea80000300800 */
[----:B------:R-:W2:Y:S04]  /*1acd0*/  LDL.LU R14, [R1+0x688] ;  /* 0x00068800010e7983 */ /* 0x000ea80000300800 */
[----:B------:R-:W2:Y:S04]  /*1ace0*/  LDL.LU R15, [R1+0x68c] ;  /* 0x00068c00010f7983 */ /* 0x000ea80000300800 */
[----:B------:R0:W-:Y:S04]  /*1acf0*/  STL.64 [R1+0x23c0], R24 ;  /* 0x0023c01801007387 */ /* 0x0001e80000100a00 */
[----:B0-----:R-:W4:Y:S01]  /*1ad00*/  LDL.64 R24, [R1+0x50] ;  /* 0x0000500001187983 */ /* 0x001f220000100a00 */
[----:B---3--:R-:W-:Y:S03]  /*1ad10*/  HMMA.16816.F32.BF16 R20, R8, R4, R20 ;  /* 0x000000040814723c */ /* 0x008fe60000041814 */
[----:B----4-:R0:W-:Y:S04]  /*1ad20*/  STL.64 [R1+0x23f0], R24 ;  /* 0x0023f01801007387 */ /* 0x0101e80000100a00 */
[----:B0-----:R-:W3:Y:S04]  /*1ad30*/  LDL.LU R24, [R1+0x660] ;  /* 0x0006600001187983 */ /* 0x001ee80000300800 */
[----:B------:R-:W3:Y:S04]  /*1ad40*/  LDL.LU R25, [R1+0x664] ;  /* 0x0006640001197983 */ /* 0x000ee80000300800 */
[----:B------:R-:W4:Y:S04]  /*1ad50*/  LDL.LU R26, [R1+0x668] ;  /* 0x00066800011a7983 */ /* 0x000f280000300800 */
[----:B------:R-:W4:Y:S01]  /*1ad60*/  LDL.LU R27, [R1+0x66c] ;  /* 0x00066c00011b7983 */ /* 0x000f220000300800 */
[----:B------:R-:W-:-:S02]  /*1ad70*/  IMAD.MOV.U32 R3, RZ, RZ, R4 ;  /* 0x000000ffff037224 */ /* 0x000fc400078e0004 */
[----:B------:R-:W-:Y:S01]  /*1ad80*/  IMAD.MOV.U32 R2, RZ, RZ, R5 ;  /* 0x000000ffff027224 */ /* 0x000fe200078e0005 */
[----:B----4-:R-:W-:Y:S04]  /*1ad90*/  STL.64 [R1+0x2408], R26 ;  /* 0x0024081a01007387 */ /* 0x010fe80000100a00 */
[----:B---3--:R0:W-:Y:S04]  /*1ada0*/  STL.64 [R1+0x2400], R24 ;  /* 0x0024001801007387 */ /* 0x0081e80000100a00 */
        /* <DEDUP_REMOVED lines=8> */
[----:B------:R-:W2:Y:S04]  /*1ae30*/  LDL.LU.64 R4, [R1+0x2420] ;  /* 0x0024200001047983 */ /* 0x000ea80000300a00 */
[----:B------:R0:W-:Y:S04]  /*1ae40*/  STL.64 [R1+0x1f0], R20 ;  /* 0x0001f01401007387 */ /* 0x0001e80000100a00 */
[----:B0-----:R-:W2:Y:S02]  /*1ae50*/  LDL.LU.64 R20, [R1+0x2418] ;  /* 0x0024180001147983 */ /* 0x001ea40000300a00 */
[----:B--2---:R-:W-:-:S15]  /*1ae60*/  HMMA.16816.F32.BF16 R12, R8, R20, R12 ;  /* 0x00000014080c723c */ /* 0x004fde000004180c */
[----:B------:R-:W-:-:S04]  /*1ae70*/  NOP ;  /* 0x0000000000007918 */ /* 0x000fc80000000000 */
[----:B------:R0:W-:Y:S04]  /*1ae80*/  STL.64 [R1+0x1e0], R12 ;  /* 0x0001e00c01007387 */ /* 0x0001e80000100a00 */
[----:B------:R-:W-:Y:S04]  /*1ae90*/  STL.64 [R1+0x1e8], R14 ;  /* 0x0001e80e01007387 */ /* 0x000fe80000100a00 */
[----:B0-----:R-:W3:Y:S04]  /*1aea0*/  LDL.LU.64 R12, [R1+0x2410] ;  /* 0x00241000010c7983 */ /* 0x001ee80000300a00 */
[----:B------:R0:W-:Y:S01]  /*1aeb0*/  STL.64 [R1+0x2390], R20 ;  /* 0x0023901401007387 */ /* 0x0001e20000100a00 */
[----:B------:R-:W-:-:S02]  /*1aec0*/  IMAD.MOV.U32 R6, RZ, RZ, R22 ;  /* 0x000000ffff067224 */ /* 0x000fc400078e0016 */
[----:B------:R-:W-:Y:S02]  /*1aed0*/  IMAD.MOV.U32 R7, RZ, RZ, R23 ;  /* 0x000000ffff077224 */ /* 0x000fe400078e0017 */
[----:B0-----:R-:W-:Y:S02]  /*1aee0*/  IMAD.MOV.U32 R20, RZ, RZ, R3 ;  /* 0x000000ffff147224 */ /* 0x001fe400078e0003 */
[----:B------:R-:W-:-:S05]  /*1aef0*/  IMAD.MOV.U32 R21, RZ, RZ, R2 ;  /* 0x000000ffff157224 */ /* 0x000fca00078e0002 */
        /* <DEDUP_REMOVED lines=27> */
[----:B------:R-:W-:Y:S04]  /*1b0b0*/  STL.64 [R1+0x2388], R6 ;  /* 0x0023880601007387 */ /* 0x000fe80000100a00 */
        /* <DEDUP_REMOVED lines=10> */
[----:B------:R-:W2:Y:S04]  /*1b160*/  LDL.LU R6, [R1+0xe8] ;  /* 0x0000e80001067983 */ /* 0x000ea80000300800 */
[----:B------:R-:W2:Y:S04]  /*1b170*/  LDL.LU R7, [R1+0xec] ;  /* 0x0000ec0001077983 */ /* 0x000ea80000300800 */
[----:B------:R0:W-:Y:S04]  /*1b180*/  STL.64 [R1+0x1a0], R12 ;  /* 0x0001a00c01007387 */ /* 0x0001e80000100a00 */
[----:B------:R1:W-:Y:S04]  /*1b190*/  STL.64 [R1+0x1a8], R14 ;  /* 0x0001a80e01007387 */ /* 0x0003e80000100a00 */
[----:B0-----:R-:W4:Y:S01]  /*1b1a0*/  LDL.LU.64 R12, [R1+0x23c8] ;  /* 0x0023c800010c7983 */ /* 0x001f220000300a00 */
[----:B-1----:R-:W-:-:S02]  /*1b1b0*/  IMAD.MOV.U32 R15, RZ, RZ, R24 ;  /* 0x000000ffff0f7224 */ /* 0x002fc400078e0018 */
[----:B------:R-:W-:Y:S02]  /*1b1c0*/  IMAD.MOV.U32 R14, RZ, RZ, R25 ;  /* 0x000000ffff0e7224 */ /* 0x000fe400078e0019 */
[----:B------:R-:W3:Y:S01]  /*1b1d0*/  LDL.LU.64 R24, [R1+0x23c0] ;  /* 0x0023c00001187983 */ /* 0x000ee20000300a00 */
[----:B----4-:R-:W-:Y:S03]  /*1b1e0*/  HMMA.16816.F32.BF16 R8, R8, R12, R16 ;  /* 0x0000000c0808723c */ /* 0x010fe60000041810 */
[----:B------:R-:W3:Y:S04]  /*1b1f0*/  LDL.LU.64 R18, [R1+0x23b8] ;  /* 0x0023b80001127983 */ /* 0x000ee80000300a00 */
[----:B------:R-:W3:Y:S04]  /*1b200*/  LDL.LU.64 R16, [R1+0x23b0] ;  /* 0x0023b00001107983 */ /* 0x000ee80000300a00 */
[----:B------:R-:W-:Y:S08]  /*1b210*/  STL.64 [R1+0x2350], R12 ;  /* 0x0023500c01007387 */ /* 0x000ff00000100a00 */
[----:B------:R-:W-:Y:S04]  /*1b220*/  STL.64 [R1+0x100], R8 ;  /* 0x0001000801007387 */ /* 0x000fe80000100a00 */
[----:B------:R-:W-:Y:S01]  /*1b230*/  STL.64 [R1+0x108], R10 ;  /* 0x0001080a01007387 */ /* 0x000fe20000100a00 */
[----:B---3--:R-:W-:-:S15]  /*1b240*/  HMMA.16816.F32.BF16 R20, R16, R24, R20 ;  /* 0x000000181014723c */ /* 0x008fde0000041814 */
[----:B------:R-:W-:-:S04]  /*1b250*/  NOP ;  /* 0x0000000000007918 */ /* 0x000fc80000000000 */
[----:B------:R0:W-:Y:S04]  /*1b260*/  STL.64 [R1+0xf0], R20 ;  /* 0x0000f01401007387 */ /* 0x0001e80000100a00 */
[----:B------:R-:W-:Y:S04]  /*1b270*/  STL.64 [R1+0xf8], R22 ;  /* 0x0000f81601007387 */ /* 0x000fe80000100a00 */
[----:B0-----:R-:W2:Y:S04]  /*1b280*/  LDL.LU.64 R20, [R1+0x23a8] ;  /* 0x0023a80001147983 */ /* 0x001ea80000300a00 */
[----:B------:R0:W-:Y:S04]  /*1b290*/  STL.64 [R1+0x2358], R24 ;  /* 0x0023581801007387 */ /* 0x0001e80000100a00 */
[----:B0-----:R-:W3:Y:S04]  /*1b2a0*/  LDL.LU R24, [R1+0x5a0] ;  /* 0x0005a00001187983 */ /* 0x001ee80000300800 */
[----:B------:R-:W3:Y:S04]  /*1b2b0*/  LDL.LU R25, [R1+0x5a4] ;  /* 0x0005a40001197983 */ /* 0x000ee80000300800 */
[----:B------:R-:W3:Y:S01]  /*1b2c0*/  LDL.LU R26, [R1+0x5a8] ;  /* 0x0005a800011a7983 */ /* 0x000ee20000300800 */
        /* <DEDUP_REMOVED lines=11> */
[----:B0-----:R-:W2:Y:S04]  /*1b380*/  LDL.LU.64 R22, [R1+0x2378] ;  /* 0x0023780001167983 */ /* 0x001ea80000300a00 */
[----:B------:R-:W2:Y:S01]  /*1b390*/  LDL.LU.64 R20, [R1+0x2370] ;  /* 0x0023700001147983 */ /* 0x000ea20000300a00 */
[----:B------:R-:W-:-:S02]  /*1b3a0*/  IMAD.MOV.U32 R8, RZ, RZ, R3 ;  /* 0x000000ffff087224 */ /* 0x000fc400078e0003 */
[----:B------:R-:W-:-:S07]  /*1b3b0*/  IMAD.MOV.U32 R9, RZ, RZ, R2 ;  /* 0x000000ffff097224 */ /* 0x000fce00078e0002 */
[----:B--2---:R-:W-:-:S15]  /*1b3c0*/  HMMA.16816.F32.BF16 R20, R16, R8, R20 ;  /* 0x000000081014723c */ /* 0x004fde0000041814 */
[----:B------:R-:W-:-:S04]  /*1b3d0*/  NOP ;  /* 0x0000000000007918 */ /* 0x000fc80000000000 */
[----:B------:R-:W-:Y:S04]  /*1b3e0*/  STL.64 [R1+0xc0], R20 ;  /* 0x0000c01401007387 */ /* 0x000fe80000100a00 */
[----:B------:R0:W-:Y:S04]  /*1b3f0*/  STL.64 [R1+0xc8], R22 ;  /* 0x0000c81601007387 */ /* 0x0001e80000100a00 */
[----:B0-----:R-:W4:Y:S04]  /*1b400*/  LDL.LU.64 R22, [R1+0x2368] ;  /* 0x0023680001167983 */ /* 0x001f280000300a00 */
[----:B------:R-:W4:Y:S04]  /*1b410*/  LDL.LU.64 R20, [R1+0x2360] ;  /* 0x0023600001147983 */ /* 0x000f280000300a00 */
[----:B------:R0:W-:Y:S04]  /*1b420*/  STL.64 [R1+0x2308], R8 ;  /* 0x0023080801007387 */ /* 0x0001e80000100a00 */
[----:B0-----:R-:W3:Y:S01]  /*1b430*/  LDL.64 R8, [R1+0x30] ;  /* 0x0000300001087983 */ /* 0x001ee20000100a00 */
[----:B------:R-:W-:-:S07]  /*1b440*/  IMAD.MOV.U32 R27, RZ, RZ, R29 ;  /* 0x000000ffff1b7224 */ /* 0x000fce00078e001d */
[----:B---3--:R-:W-:Y:S01]  /*1b450*/  HMMA.16816.F32.BF16 R24, R16, R8, R24 ;  /* 0x000000081018723c */ /* 0x008fe20000041818 */
[----:B------:R-:W-:Y:S02]  /*1b460*/  IMAD.MOV.U32 R3, RZ, RZ, R8 ;  /* 0x000000ffff037224 */ /* 0x000fe400078e0008 */
[----:B------:R-:W-:-:S05]  /*1b470*/  IMAD.MOV.U32 R2, RZ, RZ, R9 ;  /* 0x000000ffff027224 */ /* 0x000fca00078e0009 */
[----:B----4-:R-:W-:Y:S11]  /*1b480*/  HMMA.16816.F32.BF16 R8, R16, R4, R20 ;  /* 0x000000041008723c */ /* 0x010ff60000041814 */
[----:B------:R-:W-:Y:S01]  /*1b490*/  IMAD.MOV.U32 R29, RZ, RZ, R27 ;  /* 0x000000ffff1d7224 */ /* 0x000fe200078e001b */
[----:B------:R0:W-:Y:S04]  /*1b4a0*/  STL.64 [R1+0x190], R24 ;  /* 0x0001901801007387 */ /* 0x0001e80000100a00 */
[----:B------:R1:W-:Y:S04]  /*1b4b0*/  STL [R1+0x198], R26 ;  /* 0x0001981a01007387 */ /* 0x0003e80000100800 */
[----:B------:R-:W-:Y:S04]  /*1b4c0*/  STL [R1+0x21fc], R29 ;  /* 0x0021fc1d01007387 */ /* 0x000fe80000100800 */
[----:B------:R-:W2:Y:S04]  /*1b4d0*/  LDL.LU R20, [R1+0x540] ;  /* 0x0005400001147983 */ /* 0x000ea80000300800 */
[----:B------:R3:W-:Y:S04]  /*1b4e0*/  STL.64 [R1+0x2b0], R8 ;  /* 0x0002b00801007387 */ /* 0x0007e80000100a00 */
[----:B------:R-:W-:Y:S04]  /*1b4f0*/  STL.64 [R1+0x2b8], R10 ;  /* 0x0002b80a01007387 */ /* 0x000fe80000100a00 */
[----:B------:R-:W2:Y:S04]  /*1b500*/  LDL.LU R21, [R1+0x544] ;  /* 0x0005440001157983 */ /* 0x000ea80000300800 */
[----:B------:R-:W2:Y:S04]  /*1b510*/  LDL.LU R22, [R1+0x548] ;  /* 0x0005480001167983 */ /* 0x000ea80000300800 */
[----:B------:R-:W2:Y:S04]  /*1b520*/  LDL.LU R23, [R1+0x54c] ;  /* 0x00054c0001177983 */ /* 0x000ea80000300800 */
[----:B0-----:R-:W4:Y:S04]  /*1b530*/  LDL.LU R24, [R1+0x580] ;  /* 0x0005800001187983 */ /* 0x001f280000300800 */
[----:B------:R-:W4:Y:S04]  /*1b540*/  LDL.LU R25, [R1+0x584] ;  /* 0x0005840001197983 */ /* 0x000f280000300800 */
[----:B-1----:R-:W4:Y:S04]  /*1b550*/  LDL.LU R26, [R1+0x588] ;  /* 0x00058800011a7983 */ /* 0x002f280000300800 */
[----:B------:R-:W4:Y:S04]  /*1b560*/  LDL.LU R27, [R1+0x58c] ;  /* 0x00058c00011b7983 */ /* 0x000f280000300800 */
[----:B---3--:R-:W3:Y:S04]  /*1b570*/  LDL.64 R8, [R1+0x10] ;  /* 0x0000100001087983 */ /* 0x008ee80000100a00 */
[----:B---3--:R0:W-:Y:S04]  /*1b580*/  STL.64 [R1+0x2320], R8 ;  /* 0x0023200801007387 */ /* 0x0081e80000100a00 */
[----:B0-----:R-:W3:Y:S04]  /*1b590*/  LDL.64 R8, [R1+0x20] ;  /* 0x0000200001087983 */ /* 0x001ee80000100a00 */
[----:B---3--:R0:W-:Y:S04]  /*1b5a0*/  STL.64 [R1+0x2338], R8 ;  /* 0x0023380801007387 */ /* 0x0081e80000100a00 */
[----:B0-----:R-:W3:Y:S04]  /*1b5b0*/  LDL.LU R8, [R1+0x530] ;  /* 0x0005300001087983 */ /* 0x001ee80000300800 */
[----:B------:R-:W3:Y:S04]  /*1b5c0*/  LDL.LU R9, [R1+0x534] ;  /* 0x0005340001097983 */ /* 0x000ee80000300800 */
[----:B------:R-:W3:Y:S04]  /*1b5d0*/  LDL.LU R10, [R1+0x538] ;  /* 0x00053800010a7983 */ /* 0x000ee80000300800 */
[----:B------:R-:W3:Y:S04]  /*1b5e0*/  LDL.LU R11, [R1+0x53c] ;  /* 0x00053c00010b7983 */ /* 0x000ee80000300800 */
[----:B------:R-:W-:Y:S04]  /*1b5f0*/  STL.64 [R1+0x22f0], R6 ;  /* 0x0022f00601007387 */ /* 0x000fe80000100a00 */
        /* <DEDUP_REMOVED lines=11> */
[----:B------:R-:W-:-:S02]  /*1b6b0*/  IMAD.MOV.U32 R12, RZ, RZ, R15 ;  /* 0x000000ffff0c7224 */ /* 0x000fc400078e000f */
[----:B------:R-:W-:Y:S01]  /*1b6c0*/  IMAD.MOV.U32 R13, RZ, RZ, R14 ;  /* 0x000000ffff0d7224 */ /* 0x000fe200078e000e */
[----:B--2---:R-:W-:Y:S04]  /*1b6d0*/  STL.64 [R1+0x2318], R6 ;  /* 0x0023180601007387 */ /* 0x004fe80000100a00 */
[----:B------:R0:W-:Y:S04]  /*1b6e0*/  STL.64 [R1+0x2310], R4 ;  /* 0x0023100401007387 */ /* 0x0001e80000100a00 */
[----:B0-----:R-:W2:Y:S04]  /*1b6f0*/  LDL.LU R4, [R1+0x510] ;  /* 0x0005100001047983 */ /* 0x001ea80000300800 */
[----:B------:R-:W2:Y:S04]  /*1b700*/  LDL.LU R5, [R1+0x514] ;  /* 0x0005140001057983 */ /* 0x000ea80000300800 */
[----:B------:R-:W2:Y:S04]  /*1b710*/  LDL.LU R6, [R1+0x518] ;  /* 0x0005180001067983 */ /* 0x000ea80000300800 */
[----:B------:R-:W2:Y:S01]  /*1b720*/  LDL.LU R7, [R1+0x51c] ;  /* 0x00051c0001077983 */ /* 0x000ea20000300800 */
[C---:B----4-:R-:W-:Y:S03]  /*1b730*/  HMMA.16816.F32.BF16 R12, R16.reuse, R12, R24 ;  /* 0x0000000c100c723c */ /* 0x050fe60000041818 */
[----:B--2---:R-:W-:Y:S04]  /*1b740*/  STL.64 [R1+0x2330], R6 ;  /* 0x0023300601007387 */ /* 0x004fe80000100a00 */
[----:B------:R0:W-:Y:S04]  /*1b750*/  STL.64 [R1+0x2328], R4 ;  /* 0x0023280401007387 */ /* 0x0001e80000100a00 */
[----:B0-----:R-:W2:Y:S04]  /*1b760*/  LDL.LU R4, [R1+0x520] ;  /* 0x0005200001047983 */ /* 0x001ea80000300800 */
[----:B------:R-:W2:Y:S04]  /*1b770*/  LDL.LU R5, [R1+0x524] ;  /* 0x0005240001057983 */ /* 0x000ea80000300800 */
[----:B------:R-:W2:Y:S04]  /*1b780*/  LDL.LU R6, [R1+0x528] ;  /* 0x0005280001067983 */ /* 0x000ea80000300800 */
[----:B------:R-:W2:Y:S04]  /*1b790*/  LDL.LU R7, [R1+0x52c] ;  /* 0x00052c0001077983 */ /* 0x000ea80000300800 */
[----:B------:R-:W3:Y:S04]  /*1b7a0*/  LDL.LU.64 R24, [R1+0x2358] ;  /* 0x0023580001187983 */ /* 0x000ee80000300a00 */
[----:B------:R0:W-:Y:S04]  /*1b7b0*/  STL.64 [R1+0x3d0], R12 ;  /* 0x0003d00c01007387 */ /* 0x0001e80000100a00 */
[----:B------:R-:W-:Y:S04]  /*1b7c0*/  STL.64 [R1+0x3d8], R14 ;  /* 0x0003d80e01007387 */ /* 0x000fe80000100a00 */
[----:B0-----:R-:W4:Y:S02]  /*1b7d0*/  LDL.LU.64 R12, [R1+0x2350] ;  /* 0x00235000010c7983 */ /* 0x001f240000300a00 */
[----:B----4-:R-:W-:Y:S02]  /*1b7e0*/  HMMA.16816.F32.BF16 R16, R16, R12, R20 ;  /* 0x0000000c1010723c */ /* 0x010fe40000041814 */
[----:B------:R-:W3:Y:S04]  /*1b7f0*/  LDL.LU.64 R22, [R1+0x2348] ;  /* 0x0023480001167983 */ /* 0x000ee80000300a00 */
[----:B------:R-:W3:-:S13]  /*1b800*/  LDL.LU.64 R20, [R1+0x2340] ;  /* 0x0023400001147983 */ /* 0x000eda0000300a00 */
[----:B------:R-:W-:Y:S04]  /*1b810*/  STL.64 [R1+0x3c0], R16 ;  /* 0x0003c01001007387 */ /* 0x000fe80000100a00 */
[----:B------:R-:W-:Y:S01]  /*1b820*/  STL.64 [R1+0x3c8], R18 ;  /* 0x0003c81201007387 */ /* 0x000fe20000100a00 */
[----:B---3--:R-:W-:Y:S03]  /*1b830*/  HMMA.16816.F32.BF16 R24, R20, R24, R8 ;  /* 0x000000181418723c */ /* 0x008fe60000041808 */
[----:B------:R-:W2:-:S15]  /*1b840*/  LDL.LU.64 R8, [R1+0x2338] ;  /* 0x0023380001087983 */ /* 0x000e9e0000300a00 */
[----:B------:R-:W-:Y:S01]  /*1b850*/  NOP ;  /* 0x0000000000007918 */ /* 0x000fe20000000000 */
[----:B------:R0:W-:Y:S04]  /*1b860*/  STL.64 [R1+0x450], R24 ;  /* 0x0004501801007387 */ /* 0x0001e80000100a00 */
[----:B------:R1:W-:Y:S04]  /*1b870*/  STL.64 [R1+0x458], R26 ;  /* 0x0004581a01007387 */ /* 0x0003e80000100a00 */
[----:B0-----:R-:W3:Y:S04]  /*1b880*/  LDL.LU R24, [R1+0x4c0] ;  /* 0x0004c00001187983 */ /* 0x001ee80000300800 */
[----:B------:R-:W3:Y:S04]  /*1b890*/  LDL.LU R25, [R1+0x4c4] ;  /* 0x0004c40001197983 */ /* 0x000ee80000300800 */
[----:B-1----:R-:W4:Y:S04]  /*1b8a0*/  LDL.LU R26, [R1+0x4c8] ;  /* 0x0004c800011a7983 */ /* 0x002f280000300800 */
[----:B------:R-:W4:Y:S01]  /*1b8b0*/  LDL.LU R27, [R1+0x4cc] ;  /* 0x0004cc00011b7983 */ /* 0x000f220000300800 */
[----:B------:R-:W-:-:S02]  /*1b8c0*/  IMAD.MOV.U32 R16, RZ, RZ, R3 ;  /* 0x000000ffff107224 */ /* 0x000fc400078e0003 */
[----:B------:R-:W-:Y:S01]  /*1b8d0*/  IMAD.MOV.U32 R17, RZ, RZ, R2 ;  /* 0x000000ffff117224 */ /* 0x000fe200078e0002 */
[C---:B--2---:R-:W-:Y:S01]  /*1b8e0*/  HMMA.16816.F32.BF16 R4, R20.reuse, R8, R4 ;  /* 0x000000081404723c */ /* 0x044fe20000041804 */
[----:B------:R-:W-:Y:S02]  /*1b8f0*/  IMAD.MOV.U32 R3, RZ, RZ, R8 ;  /* 0x000000ffff037224 */ /* 0x000fe400078e0008 */
[----:B------:R-:W-:Y:S01]  /*1b900*/  IMAD.MOV.U32 R2, RZ, RZ, R9 ;  /* 0x000000ffff027224 */ /* 0x000fe200078e0009 */
[----:B----4-:R-:W-:Y:S04]  /*1b910*/  STL.64 [R1+0x22e0], R26 ;  /* 0x0022e01a01007387 */ /* 0x010fe80000100a00 */
        /* <DEDUP_REMOVED lines=8> */
[----:B------:R-:W3:Y:S04]  /*1b9a0*/  LDL.LU.64 R4, [R1+0x2328] ;  /* 0x0023280001047983 */ /* 0x000ee80000300a00 */
[----:B------:R-:W3:Y:S02]  /*1b9b0*/  LDL.LU.64 R8, [R1+0x2320] ;  /* 0x0023200001087983 */ /* 0x000ee40000300a00 */
        /* <DEDUP_REMOVED lines=9> */
[----:B---3--:R-:W-:-:S15]  /*1ba50*/  HMMA.16816.F32.BF16 R4, R20, R8, R4 ;  /* 0x000000081404723c */ /* 0x008fde0000041804 */
[----:B------:R-:W-:-:S04]  /*1ba60*/  NOP ;  /* 0x0000000000007918 */ /* 0x000fc80000000000 */
[----:B------:R-:W-:Y:S04]  /*1ba70*/  STL.64 [R1+0x420], R4 ;  /* 0x0004200401007387 */ /* 0x000fe80000100a00 */
[----:B------:R0:W-:Y:S04]  /*1ba80*/  STL.64 [R1+0x428], R6 ;  /* 0x0004280601007387 */ /* 0x0001e80000100a00 */
[----:B0-----:R-:W3:Y:S04]  /*1ba90*/  LDL.LU.64 R6, [R1+0x2300] ;  /* 0x0023000001067983 */ /* 0x001ee80000300a00 */
[----:B------:R-:W3:Y:S04]  /*1baa0*/  LDL.LU.64 R4, [R1+0x22f8] ;  /* 0x0022f80001047983 */ /* 0x000ee80000300a00 */
[----:B------:R0:W-:Y:S04]  /*1bab0*/  STL.64 [R1+0x22a8], R8 ;  /* 0x0022a80801007387 */ /* 0x0001e80000100a00 */
[----:B0-----:R-:W2:Y:S01]  /*1bac0*/  LDL.64 R8, [R1+0x50] ;  /* 0x0000500001087983 */ /* 0x001ea20000100a00 */
[----:B---3--:R-:W-:-:S15]  /*1bad0*/  HMMA.16816.F32.BF16 R4, R20, R16, R4 ;  /* 0x000000101404723c */ /* 0x008fde0000041804 */
[----:B------:R-:W-:-:S04]  /*1bae0*/  NOP ;  /* 0x0000000000007918 */ /* 0x000fc80000000000 */
[----:B------:R-:W-:Y:S04]  /*1baf0*/  STL.64 [R1+0x410], R4 ;  /* 0x0004100401007387 */ /* 0x000fe80000100a00 */
[----:B------:R0:W-:Y:S04]  /*1bb00*/  STL.64 [R1+0x418], R6 ;  /* 0x0004180601007387 */ /* 0x0001e80000100a00 */
[----:B0-----:R-:W3:Y:S04]  /*1bb10*/  LDL.LU.64 R6, [R1+0x22f0] ;  /* 0x0022f00001067983 */ /* 0x001ee80000300a00 */
[----:B------:R-:W4:Y:S04]  /*1bb20*/  LDL.LU.64 R4, [R1+0x22e8] ;  /* 0x0022e80001047983 */ /* 0x000f280000300a00 */
[----:B------:R0:W-:Y:S04]  /*1bb30*/  STL.64 [R1+0x22c0], R16 ;  /* 0x0022c01001007387 */ /* 0x0001e80000100a00 */
[----:B0-----:R-:W4:Y:S04]  /*1bb40*/  LDL.LU R16, [R1+0x400] ;  /* 0x0004000001107983 */ /* 0x001f280000300800 */
[----:B------:R-:W4:Y:S04]  /*1bb50*/  LDL.LU R17, [R1+0x404] ;  /* 0x0004040001117983 */ /* 0x000f280000300800 */
[----:B------:R-:W4:Y:S04]  /*1bb60*/  LDL.LU R18, [R1+0x408] ;  /* 0x0004080001127983 */ /* 0x000f280000300800 */
[----:B------:R-:W4:Y:S02]  /*1bb70*/  LDL.LU R19, [R1+0x40c] ;  /* 0x00040c0001137983 */ /* 0x000f240000300800 */
[----:B----4-:R-:W-:-:S15]  /*1bb80*/  HMMA.16816.F32.BF16 R16, R20, R4, R16 ;  /* 0x000000041410723c */ /* 0x010fde0000041810 */
[----:B------:R-:W-:-:S04]  /*1bb90*/  NOP ;  /* 0x0000000000007918 */ /* 0x000fc80000000000 */
[----:B------:R0:W-:Y:S04]  /*1bba0*/  STL.64 [R1+0x400], R16 ;  /* 0x0004001001007387 */ /* 0x0001e80000100a00 */
[----:B------:R1:W-:Y:S04]  /*1bbb0*/  STL.64 [R1+0x408], R18 ;  /* 0x0004081201007387 */ /* 0x0003e80000100a00 */
[----:B0-----:R-:W4:Y:S04]  /*1bbc0*/  LDL.LU R16, [R1+0x4b0] ;  /* 0x0004b00001107983 */ /* 0x001f280000300800 */
[----:B------:R-:W4:Y:S04]  /*1bbd0*/  LDL.LU R17, [R1+0x4b4] ;  /* 0x0004b40001117983 */ /* 0x000f280000300800 */
[----:B-1----:R-:W4:Y:S04]  /*1bbe0*/  LDL.LU R18, [R1+0x4b8] ;  /* 0x0004b80001127983 */ /* 0x002f280000300800 */
[----:B------:R-:W4:Y:S04]  /*1bbf0*/  LDL.LU R19, [R1+0x4bc] ;  /* 0x0004bc0001137983 */ /* 0x000f280000300800 */
[----:B---3--:R-:W-:Y:S04]  /*1bc00*/  STL.64 [R1+0x2290], R6 ;  /* 0x0022900601007387 */ /* 0x008fe80000100a00 */
        /* <DEDUP_REMOVED lines=8> */
[----:B0-----:R-:W4:Y:S08]  /*1bc90*/  LDL.64 R4, [R1+0x40] ;  /* 0x0000400001047983 */ /* 0x001f300000100a00 */
[----:B------:R-:W-:Y:S04]  /*1bca0*/  STL.64 [R1+0x3f0], R24 ;  /* 0x0003f01801007387 */ /* 0x000fe80000100a00 */
[----:B------:R0:W-:Y:S04]  /*1bcb0*/  STL.64 [R1+0x3f8], R26 ;  /* 0x0003f81a01007387 */ /* 0x0001e80000100a00 */
[----:B0-----:R-:W2:Y:S04]  /*1bcc0*/  LDL.LU.64 R26, [R1+0x22e0] ;  /* 0x0022e000011a7983 */ /* 0x001ea80000300a00 */
[----:B------:R-:W2:Y:S01]  /*1bcd0*/  LDL.LU.64 R24, [R1+0x22d8] ;  /* 0x0022d80001187983 */ /* 0x000ea20000300a00 */
[----:B------:R-:W-:-:S02]  /*1bce0*/  IMAD.MOV.U32 R7, RZ, RZ, R8 ;  /* 0x000000ffff077224 */ /* 0x000fc400078e0008 */
[----:B------:R-:W-:Y:S01]  /*1bcf0*/  IMAD.MOV.U32 R6, RZ, RZ, R9 ;  /* 0x000000ffff067224 */ /* 0x000fe200078e0009 */
[----:B------:R-:W3:Y:S04]  /*1bd00*/  LDL.LU R8, [R1+0x4a0] ;  /* 0x0004a00001087983 */ /* 0x000ee80000300800 */
[----:B------:R-:W3:Y:S04]  /*1bd10*/  LDL.LU R9, [R1+0x4a4] ;  /* 0x0004a40001097983 */ /* 0x000ee80000300800 */
[----:B------:R-:W3:Y:S04]  /*1bd20*/  LDL.LU R10, [R1+0x4a8] ;  /* 0x0004a800010a7983 */ /* 0x000ee80000300800 */
[----:B------:R-:W3:Y:S01]  /*1bd30*/  LDL.LU R11, [R1+0x4ac] ;  /* 0x0004ac00010b7983 */ /* 0x000ee20000300800 */
[----:B--2---:R-:W-:Y:S03]  /*1bd40*/  HMMA.16816.F32.BF16 R20, R20, R12, R24 ;  /* 0x0000000c1414723c */ /* 0x004fe60000041818 */
[----:B------:R-:W4:Y:S04]  /*1bd50*/  LDL.LU.64 R26, [R1+0x22d0] ;  /* 0x0022d000011a7983 */ /* 0x000f280000300a00 */
[----:B------:R-:W4:Y:S04]  /*1bd60*/  LDL.LU.64 R24, [R1+0x22c8] ;  /* 0x0022c80001187983 */ /* 0x000f280000300a00 */
[----:B------:R-:W-:Y:S08]  /*1bd70*/  STL.64 [R1+0x2268], R12 ;  /* 0x0022680c01007387 */ /* 0x000ff00000100a00 */
[----:B------:R0:W-:Y:S04]  /*1bd80*/  STL.64 [R1+0x3b0], R20 ;  /* 0x0003b01401007387 */ /* 0x0001e80000100a00 */
[----:B------:R1:W-:Y:S04]  /*1bd90*/  STL.64 [R1+0x3b8], R22 ;  /* 0x0003b81601007387 */ /* 0x0003e80000100a00 */
[----:B0-----:R-:W2:Y:S04]  /*1bda0*/  LDL.LU R20, [R1+0x4e0] ;  /* 0x0004e00001147983 */ /* 0x001ea80000300800 */
        /* <DEDUP_REMOVED lines=8> */
[----:B------:R-:W2:Y:S01]  /*1be30*/  LDL.LU R23, [R1+0x23c] ;  /* 0x00023c0001177983 */ /* 0x000ea20000300800 */
[----:B----4-:R-:W-:Y:S01]  /*1be40*/  HMMA.16816.F32.BF16 R16, R24, R4, R16 ;  /* 0x000000041810723c */ /* 0x010fe20000041810 */
[----:B------:R-:W-:-:S02]  /*1be50*/  IMAD.MOV.U32 R12, RZ, RZ, R7 ;  /* 0x000000ffff0c7224 */ /* 0x000fc400078e0007 */
[----:B------:R-:W-:Y:S01]  /*1be60*/  IMAD.MOV.U32 R13, RZ, RZ, R6 ;  /* 0x000000ffff0d7224 */ /* 0x000fe200078e0006 */
[----:B--2---:R-:W-:Y:S04]  /*1be70*/  STL.64 [R1+0x2218], R22 ;  /* 0x0022181601007387 */ /* 0x004fe80000100a00 */
[----:B------:R-:W-:Y:S04]  /*1be80*/  STL.64 [R1+0x2210], R20 ;  /* 0x0022101401007387 */ /* 0x000fe80000100a00 */
[----:B------:R0:W-:Y:S07]  /*1be90*/  STL.64 [R1+0x2280], R12 ;  /* 0x0022800c01007387 */ /* 0x0001ee0000100a00 */
[----:B------:R1:W-:Y:S04]  /*1bea0*/  STL.64 [R1+0x3a0], R16 ;  /* 0x0003a01001007387 */ /* 0x0003e80000100a00 */
[----:B------:R2:W-:Y:S01]  /*1beb0*/  STL.64 [R1+0x3a8], R18 ;  /* 0x0003a81201007387 */ /* 0x0005e20000100a00 */
[----:B0-----:R-:W-:-:S03]  /*1bec0*/  IMAD.MOV.U32 R12, RZ, RZ, R3 ;  /* 0x000000ffff0c7224 */ /* 0x001fc600078e0003 */
[----:B-1----:R-:W4:Y:S01]  /*1bed0*/  LDL.LU.64 R16, [R1+0x22c0] ;  /* 0x0022c00001107983 */ /* 0x002f220000300a00 */
[----:B--2---:R-:W-:Y:S02]  /*1bee0*/  IMAD.MOV.U32 R18, RZ, RZ, R4 ;  /* 0x000000ffff127224 */ /* 0x004fe400078e0004 */
[----:B------:R-:W-:Y:S01]  /*1bef0*/  IMAD.MOV.U32 R3, RZ, RZ, R5 ;  /* 0x000000ffff037224 */ /* 0x000fe200078e0005 */
[----:B------:R-:W2:Y:S04]  /*1bf00*/  LDL.LU.64 R6, [R1+0x22b8] ;  /* 0x0022b80001067983 */ /* 0x000ea80000300a00 */
[----:B------:R-:W2:Y:S01]  /*1bf10*/  LDL.LU.64 R4, [R1+0x22b0] ;  /* 0x0022b00001047983 */ /* 0x000ea20000300a00 */
[----:B------:R-:W-:Y:S02]  /*1bf20*/  IMAD.MOV.U32 R13, RZ, RZ, R2 ;  /* 0x000000ffff0d7224 */ /* 0x000fe400078e0002 */
[----:B------:R-:W-:-:S02]  /*1bf30*/  IMAD.MOV.U32 R20, RZ, RZ, R15 ;  /* 0x000000ffff147224 */ /* 0x000fc400078e000f */
[----:B------:R-:W-:-:S03]  /*1bf40*/  IMAD.MOV.U32 R21, RZ, RZ, R14 ;  /* 0x000000ffff157224 */ /* 0x000fc600078e000e */
[C---:B---3--:R-:W-:Y:S01]  /*1bf50*/  HMMA.16816.F32.BF16 R12, R24.reuse, R12, R8 ;  /* 0x0000000c180c723c */ /* 0x048fe20000041808 */
[----:B------:R-:W-:Y:S07]  /*1bf60*/  STL [R1+0x22a0], R18 ;  /* 0x0022a01201007387 */ /* 0x000fee0000100800 */
[C---:B--2---:R-:W-:Y:S01]  /*1bf70*/  HMMA.16816.F32.BF16 R4, R24.reuse, R20, R4 ;  /* 0x000000141804723c */ /* 0x044fe20000041804 */
[----:B----4-:R0:W-:Y:S04]  /*1bf80*/  STL.64 [R1+0x2298], R16 ;  /* 0x0022981001007387 */ /* 0x0101e80000100a00 */
[----:B0-----:R-:W2:Y:S04]  /*1bf90*/  LDL.LU R16, [R1+0x360] ;  /* 0x0003600001107983 */ /* 0x001ea80000300800 */
[----:B------:R-:W2:Y:S04]  /*1bfa0*/  LDL.LU R17, [R1+0x364] ;  /* 0x0003640001117983 */ /* 0x000ea80000300800 */
[----:B------:R-:W2:Y:S04]  /*1bfb0*/  LDL.LU R18, [R1+0x368] ;  /* 0x0003680001127983 */ /* 0x000ea80000300800 */
[----:B------:R-:W2:Y:S04]  /*1bfc0*/  LDL.LU R19, [R1+0x36c] ;  /* 0x00036c0001137983 */ /* 0x000ea80000300800 */
[----:B------:R-:W2:Y:S04]  /*1bfd0*/  LDL.LU.64 R8, [R1+0x22a8] ;  /* 0x0022a80001087983 */ /* 0x000ea80000300a00 */
[----:B------:R0:W-:Y:S04]  /*1bfe0*/  STL.64 [R1+0x390], R12 ;  /* 0x0003900c01007387 */ /* 0x0001e80000100a00 */
[----:B------:R1:W-:Y:S04]  /*1bff0*/  STL.64 [R1+0x398], R14 ;  /* 0x0003980e01007387 */ /* 0x0003e80000100a00 */
[----:B0-----:R-:W3:Y:S04]  /*1c000*/  LDL.LU R12, [R1+0x290] ;  /* 0x00029000010c7983 */ /* 0x001ee80000300800 */
[----:B------:R0:W-:Y:S04]  /*1c010*/  STL.64 [R1+0x380], R4 ;  /* 0x0003800401007387 */ /* 0x0001e80000100a00 */
[----:B------:R4:W-:Y:S04]  /*1c020*/  STL.64 [R1+0x388], R6 ;  /* 0x0003880601007387 */ /* 0x0009e80000100a00 */
[----:B------:R-:W3:Y:S04]  /*1c030*/  LDL.LU R13, [R1+0x294] ;  /* 0x00029400010d7983 */ /* 0x000ee80000300800 */
[----:B-1----:R-:W3:Y:S04]  /*1c040*/  LDL.LU R14, [R1+0x298] ;  /* 0x00029800010e7983 */ /* 0x002ee80000300800 */
[----:B------:R-:W3:Y:S04]  /*1c050*/  LDL.LU R15, [R1+0x29c] ;  /* 0x00029c00010f7983 */ /* 0x000ee80000300800 */
[----:B0-----:R-:W2:Y:S04]  /*1c060*/  LDL.LU R4, [R1+0x2a0] ;  /* 0x0002a00001047983 */ /* 0x001ea80000300800 */
[----:B------:R-:W2:Y:S04]  /*1c070*/  LDL.LU R5, [R1+0x2a4] ;  /* 0x0002a40001057983 */ /* 0x000ea80000300800 */
[----:B----4-:R-:W4:Y:S04]  /*1c080*/  LDL.LU R6, [R1+0x2a8] ;  /* 0x0002a80001067983 */ /* 0x010f280000300800 */
[----:B------:R-:W4:Y:S04]  /*1c090*/  LDL.LU R7, [R1+0x2ac] ;  /* 0x0002ac0001077983 */ /* 0x000f280000300800 */
[----:B------:R0:W-:Y:S04]  /*1c0a0*/  STL.64 [R1+0x2228], R20 ;  /* 0x0022281401007387 */ /* 0x0001e80000100a00 */
[----:B0-----:R-:W2:Y:S04]  /*1c0b0*/  LDL.LU.64 R20, [R1+0x20] ;  /* 0x0000200001147983 */ /* 0x001ea80000300a00 */
[----:B--2---:R0:W-:Y:S04]  /*1c0c0*/  STL.64 [R1+0x2240], R20 ;  /* 0x0022401401007387 */ /* 0x0041e80000100a00 */
[----:B0-----:R-:W2:Y:S04]  /*1c0d0*/  LDL.LU R20, [R1+0x260] ;  /* 0x0002600001147983 */ /* 0x001ea80000300800 */
[----:B------:R-:W2:Y:S04]  /*1c0e0*/  LDL.LU R21, [R1+0x264] ;  /* 0x0002640001157983 */ /* 0x000ea80000300800 */
[----:B------:R-:W2:Y:S04]  /*1c0f0*/  LDL.LU R22, [R1+0x268] ;  /* 0x0002680001167983 */ /* 0x000ea80000300800 */
[----:B------:R-:W2:Y:S01]  /*1c100*/  LDL.LU R23, [R1+0x26c] ;  /* 0x00026c0001177983 */ /* 0x000ea20000300800 */
[C---:B------:R-:W-:Y:S03]  /*1c110*/  HMMA.16816.F32.BF16 R16, R24.reuse, R8, R16 ;  /* 0x000000081810723c */ /* 0x040fe60000041810 */
        /* <DEDUP_REMOVED lines=15> */
[----:B------:R-:W4:Y:S04]  /*1c210*/  LDL.LU.64 R16, [R1+0x2298] ;  /* 0x0022980001107983 */ /* 0x000f280000300a00 */
        /* <DEDUP_REMOVED lines=14> */
[----:B0-----:R-:W4:Y:S04]  /*1c300*/  LDL.LU.64 R6, [R1+0x2290] ;  /* 0x0022900001067983 */ /* 0x001f280000300a00 */
[----:B------:R-:W3:Y:S02]  /*1c310*/  LDL.LU.64 R4, [R1+0x2288] ;  /* 0x0022880001047983 */ /* 0x000ee40000300a00 */
        /* <DEDUP_REMOVED lines=12> */
[----:B------:R-:W3:Y:S04]  /*1c3e0*/  LDL.LU.64 R22, [R1+0x2260] ;  /* 0x0022600001167983 */ /* 0x000ee80000300a00 */
[----:B------:R-:W3:Y:S01]  /*1c3f0*/  LDL.LU.64 R20, [R1+0x2258] ;  /* 0x0022580001147983 */ /* 0x000ee20000300a00 */
[----:B------:R-:W-:-:S02]  /*1c400*/  IMAD.MOV.U32 R29, RZ, RZ, R12 ;  /* 0x000000ffff1d7224 */ /* 0x000fc400078e000c */
[----:B------:R-:W-:-:S10]  /*1c410*/  IMAD.MOV.U32 R2, RZ, RZ, R13 ;  /* 0x000000ffff027224 */ /* 0x000fd400078e000d */
[----:B------:R0:W-:Y:S04]  /*1c420*/  STL.64 [R1+0x2a0], R24 ;  /* 0x0002a01801007387 */ /* 0x0001e80000100a00 */
[----:B------:R3:W-:Y:S04]  /*1c430*/  STL.64 [R1+0x2a8], R26 ;  /* 0x0002a81a01007387 */ /* 0x0007e80000100a00 */
[----:B-1----:R-:W3:Y:S04]  /*1c440*/  LDL.LU.64 R14, [R1+0x2250] ;  /* 0x00225000010e7983 */ /* 0x002ee80000300a00 */
[----:B------:R-:W3:Y:S01]  /*1c450*/  LDL.LU.64 R12, [R1+0x2248] ;  /* 0x00224800010c7983 */ /* 0x000ee20000300a00 */
[----:B0-----:R-:W-:-:S02]  /*1c460*/  IMAD.MOV.U32 R24, RZ, RZ, R18 ;  /* 0x000000ffff187224 */ /* 0x001fc400078e0012 */
[----:B------:R-:W-:-:S07]  /*1c470*/  IMAD.MOV.U32 R25, RZ, RZ, R3 ;  /* 0x000000ffff197224 */ /* 0x000fce00078e0003 */
[----:B---3--:R-:W-:Y:S01]  /*1c480*/  HMMA.16816.F32.BF16 R24, R12, R24, R20 ;  /* 0x000000180c18723c */ /* 0x008fe20000041814 */
[----:B------:R-:W2:-:S15]  /*1c490*/  LDL.LU.64 R20, [R1+0x2240] ;  /* 0x0022400001147983 */ /* 0x000e9e0000300a00 */
[----:B------:R-:W-:-:S03]  /*1c4a0*/  NOP ;  /* 0x0000000000007918 */ /* 0x000fc60000000000 */
[----:B------:R0:W-:Y:S04]  /*1c4b0*/  STL.64 [R1+0x290], R24 ;  /* 0x0002901801007387 */ /* 0x0001e80000100a00 */
[----:B------:R1:W-:Y:S04]  /*1c4c0*/  STL.64 [R1+0x298], R26 ;  /* 0x0002981a01007387 */ /* 0x0003e80000100a00 */
[----:B0-----:R-:W3:Y:S04]  /*1c4d0*/  LDL.LU R24, [R1+0x570] ;  /* 0x0005700001187983 */ /* 0x001ee80000300800 */
[----:B------:R-:W3:Y:S04]  /*1c4e0*/  LDL.LU R25, [R1+0x574] ;  /* 0x0005740001197983 */ /* 0x000ee80000300800 */
[----:B-1----:R-:W3:Y:S04]  /*1c4f0*/  LDL.LU R26, [R1+0x578] ;  /* 0x00057800011a7983 */ /* 0x002ee80000300800 */
        /* <DEDUP_REMOVED lines=11> */
[----:B------:R-:W2:-:S15]  /*1c5b0*/  LDL.LU.64 R8, [R1+0x2220] ;  /* 0x0022200001087983 */ /* 0x000e9e0000300a00 */
[----:B------:R-:W-:Y:S02]  /*1c5c0*/  NOP ;  /* 0x0000000000007918 */ /* 0x000fe40000000000 */
[----:B------:R-:W-:Y:S04]  /*1c5d0*/  STL.64 [R1+0x270], R20 ;  /* 0x0002701401007387 */ /* 0x000fe80000100a00 */
[----:B------:R0:W-:Y:S04]  /*1c5e0*/  STL.64 [R1+0x278], R22 ;  /* 0x0002781601007387 */ /* 0x0001e80000100a00 */
[----:B0-----:R-:W2:Y:S04]  /*1c5f0*/  LDL.LU.64 R22, [R1+0x2218] ;  /* 0x0022180001167983 */ /* 0x001ea80000300a00 */
[----:B------:R-:W2:Y:S02]  /*1c600*/  LDL.LU.64 R20, [R1+0x2210] ;  /* 0x0022100001147983 */ /* 0x000ea40000300a00 */
[----:B--2---:R-:W-:Y:S02]  /*1c610*/  HMMA.16816.F32.BF16 R8, R12, R8, R20 ;  /* 0x000000080c08723c */ /* 0x004fe40000041814 */
[----:B------:R-:W2:Y:S04]  /*1c620*/  LDL.LU.64 R22, [R1+0x2208] ;  /* 0x0022080001167983 */ /* 0x000ea80000300a00 */
[----:B------:R-:W2:-:S13]  /*1c630*/  LDL.LU.64 R20, [R1+0x2200] ;  /* 0x0022000001147983 */ /* 0x000e9a0000300a00 */
[----:B------:R-:W-:Y:S04]  /*1c640*/  STL.64 [R1+0x260], R8 ;  /* 0x0002600801007387 */ /* 0x000fe80000100a00 */
[----:B------:R-:W-:Y:S04]  /*1c650*/  STL.64 [R1+0x268], R10 ;  /* 0x0002680a01007387 */ /* 0x000fe80000100a00 */
[----:B------:R-:W0:Y:S04]  /*1c660*/  LDSM.16.MT88.4 R8, [R0+0x8300] ;  /* 0x008300000008783b */ /* 0x000e280000004200 */
[----:B0-----:R-:W-:Y:S04]  /*1c670*/  STL.64 [R1+0x21e8], R10 ;  /* 0x0021e80a01007387 */ /* 0x001fe80000100a00 */
[----:B------:R0:W-:Y:S04]  /*1c680*/  STL.64 [R1+0x21e0], R8 ;  /* 0x0021e00801007387 */ /* 0x0001e80000100a00 */
[----:B0-----:R-:W2:Y:S04]  /*1c690*/  LDL.LU R8, [R1+0x480] ;  /* 0x0004800001087983 */ /* 0x001ea80000300800 */
[----:B------:R-:W2:Y:S04]  /*1c6a0*/  LDL.LU R9, [R1+0x484] ;  /* 0x0004840001097983 */ /* 0x000ea80000300800 */
[----:B------:R-:W2:Y:S04]  /*1c6b0*/  LDL.LU R10, [R1+0x488] ;  /* 0x00048800010a7983 */ /* 0x000ea80000300800 */
[----:B------:R-:W2:Y:S02]  /*1c6c0*/  LDL.LU R11, [R1+0x48c] ;  /* 0x00048c00010b7983 */ /* 0x000ea40000300800 */
[----:B--2---:R-:W-:Y:S02]  /*1c6d0*/  HMMA.16816.F32.BF16 R8, R12, R16, R8 ;  /* 0x000000100c08723c */ /* 0x004fe40000041808 */
[----:B------:R-:W0:Y:S04]  /*1c6e0*/  LDSM.16.MT88.4 R16, [R0+0x8380] ;  /* 0x008380000010783b */ /* 0x000e280000004200 */
[----:B0-----:R-:W-:-:S13]  /*1c6f0*/  STL.64 [R1+0x2158], R18 ;  /* 0x0021581201007387 */ /* 0x001fda0000100a00 */
[----:B------:R-:W-:Y:S04]  /*1c700*/  STL.64 [R1+0x250], R8 ;  /* 0x0002500801007387 */ /* 0x000fe80000100a00 */
[----:B------:R0:W-:Y:S02]  /*1c710*/  STL.64 [R1+0x258], R10 ;  /* 0x0002580a01007387 */ /* 0x0001e40000100a00 */
[C---:B0-----:R-:W-:Y:S02]  /*1c720*/  HMMA.16816.F32.BF16 R8, R12.reuse, R4, R20 ;  /* 0x000000040c08723c */ /* 0x041fe40000041814 */
[----:B------:R0:W-:Y:S04]  /*1c730*/  STL.64 [R1+0x2150], R16 ;  /* 0x0021501001007387 */ /* 0x0001e80000100a00 */
[----:B----4-:R-:W-:Y:S04]  /*1c740*/  STL.64 [R1+0x2180], R6 ;  /* 0x0021800601007387 */ /* 0x010fe80000100a00 */
[----:B------:R1:W-:Y:S04]  /*1c750*/  STL.64 [R1+0x2178], R4 ;  /* 0x0021780401007387 */ /* 0x0003e80000100a00 */
[----:B------:R-:W2:Y:S05]  /*1c760*/  LDSM.16.MT88.4 R20, [R0+0xc000] ;  /* 0x00c000000014783b */ /* 0x000eaa0000004200 */
[----:B------:R-:W-:Y:S04]  /*1c770*/  STL.64 [R1+0x240], R8 ;  /* 0x0002400801007387 */ /* 0x000fe80000100a00 */
[----:B------:R-:W-:Y:S04]  /*1c780*/  STL.64 [R1+0x248], R10 ;  /* 0x0002480a01007387 */ /* 0x000fe80000100a00 */
[----:B0-----:R-:W4:Y:S04]  /*1c790*/  LDL.LU R16, [R1+0xb0] ;  /* 0x0000b00001107983 */ /* 0x001f280000300800 */
[----:B------:R-:W4:Y:S04]  /*1c7a0*/  LDL.LU R17, [R1+0xb4] ;  /* 0x0000b40001117983 */ /* 0x000f280000300800 */
[----:B------:R-:W2:Y:S04]  /*1c7b0*/  LDL.LU R18, [R1+0xb8] ;  /* 0x0000b80001127983 */ /* 0x000ea80000300800 */
[----:B------:R-:W2:Y:S04]  /*1c7c0*/  LDL.LU R19, [R1+0xbc] ;  /* 0x0000bc0001137983 */ /* 0x000ea80000300800 */
[----:B-1----:R-:W2:Y:S04]  /*1c7d0*/  LDL.LU.64 R4, [R1+0x30] ;  /* 0x0000300001047983 */ /* 0x002ea80000300a00 */
[----:B--2---:R0:W-:Y:S04]  /*1c7e0*/  STL.64 [R1+0x2198], R4 ;  /* 0x0021980401007387 */ /* 0x0041e80000100a00 */
[----:B0-----:R-:W2:Y:S04]  /*1c7f0*/  LDL.LU.64 R4, [R1] ;  /* 0x0000000001047983 */ /* 0x001ea80000300a00 */
[----:B--2---:R-:W-:Y:S04]  /*1c800*/  STL.64 [R1+0x21b0], R4 ;  /* 0x0021b00401007387 */ /* 0x004fe80000100a00 */
[----:B------:R-:W-:Y:S04]  /*1c810*/  STL.64 [R1+0x2168], R18 ;  /* 0x0021681201007387 */ /* 0x000fe80000100a00 */
[----:B----4-:R0:W-:Y:S04]  /*1c820*/  STL.64 [R1+0x2160], R16 ;  /* 0x0021601001007387 */ /* 0x0101e80000100a00 */
[----:B0-----:R-:W3:Y:S04]  /*1c830*/  LDL.LU.64 R16, [R1+0x50] ;  /* 0x0000500001107983 */ /* 0x001ee80000300a00 */
[----:B------:R-:W-:Y:S04]  /*1c840*/  STL.64 [R1+0x20b0], R22 ;  /* 0x0020b01601007387 */ /* 0x000fe80000100a00 */
[----:B------:R0:W-:Y:S04]  /*1c850*/  STL.64 [R1+0x20a8], R20 ;  /* 0x0020a81401007387 */ /* 0x0001e80000100a00 */
[----:B0-----:R-:W2:Y:S04]  /*1c860*/  LDL.LU R20, [R1+0x40] ;  /* 0x0000400001147983 */ /* 0x001ea80000300800 */
[----:B------:R-:W2:Y:S04]  /*1c870*/  LDL.LU R21, [R1+0x44] ;  /* 0x0000440001157983 */ /* 0x000ea80000300800 */
[----:B--2---:R-:W-:Y:S04]  /*1c880*/  STL.64 [R1+0x21f0], R20 ;  /* 0x0021f01401007387 */ /* 0x004fe80000100a00 */
[----:B------:R-:W2:Y:S01]  /*1c890*/  LDL.LU.64 R4, [R1+0x10] ;  /* 0x0000100001047983 */ /* 0x000ea20000300a00 */
[----:B---3--:R-:W-:Y:S03]  /*1c8a0*/  HMMA.16816.F32.BF16 R8, R12, R16, R24 ;  /* 0x000000100c08723c */ /* 0x008fe60000041818 */
[----:B------:R-:W0:Y:S04]  /*1c8b0*/  LDSM.16.MT88.4 R24, [R0+0xc080] ;  /* 0x00c080000018783b */ /* 0x000e280000004200 */
[----:B--2---:R-:W-:-:S12]  /*1c8c0*/  STL.64 [R1+0x21c8], R4 ;  /* 0x0021c80401007387 */ /* 0x004fd80000100a00 */
[----:B------:R-:W-:Y:S04]  /*1c8d0*/  STL.64 [R1+0x230], R8 ;  /* 0x0002300801007387 */ /* 0x000fe80000100a00 */
[----:B------:R-:W-:Y:S04]  /*1c8e0*/  STL.64 [R1+0x238], R10 ;  /* 0x0002380a01007387 */ /* 0x000fe80000100a00 */
[----:B------:R1:W-:Y:S04]  /*1c8f0*/  STL.64 [R1+0x2170], R16 ;  /* 0x0021701001007387 */ /* 0x0003e80000100a00 */
[----:B-1----:R-:W2:Y:S04]  /*1c900*/  LDL.LU R16, [R1+0x5e0] ;  /* 0x0005e00001107983 */ /* 0x002ea80000300800 */
[----:B------:R-:W2:Y:S04]  /*1c910*/  LDL.LU R17, [R1+0x5e4] ;  /* 0x0005e40001117983 */ /* 0x000ea80000300800 */
[----:B------:R-:W3:Y:S04]  /*1c920*/  LDL.LU R18, [R1+0x5e8] ;  /* 0x0005e80001127983 */ /* 0x000ee80000300800 */
[----:B------:R-:W3:Y:S01]  /*1c930*/  LDL.LU R19, [R1+0x5ec] ;  /* 0x0005ec0001137983 */ /* 0x000ee20000300800 */
[----:B------:R-:W-:-:S02]  /*1c940*/  IMAD.MOV.U32 R8, RZ, RZ, R29 ;  /* 0x000000ffff087224 */ /* 0x000fc400078e001d */
[----:B------:R-:W-:Y:S01]  /*1c950*/  IMAD.MOV.U32 R9, RZ, RZ, R2 ;  /* 0x000000ffff097224 */ /* 0x000fe200078e0002 */
        /* <DEDUP_REMOVED lines=12> */
[----:B-1----:R-:W2:Y:S04]  /*1ca20*/  LDL.LU R4, [R1+0x630] ;  /* 0x0006300001047983 */ /* 0x002ea80000300800 */
[----:B------:R-:W2:Y:S04]  /*1ca30*/  LDL.LU R5, [R1+0x634] ;  /* 0x0006340001057983 */ /* 0x000ea80000300800 */
[----:B------:R-:W2:Y:S04]  /*1ca40*/  LDL.LU R6, [R1+0x638] ;  /* 0x0006380001067983 */ /* 0x000ea80000300800 */
[----:B------:R-:W2:Y:S04]  /*1ca50*/  LDL.LU R7, [R1+0x63c] ;  /* 0x00063c0001077983 */ /* 0x000ea80000300800 */
[----:B---3--:R-:W-:Y:S04]  /*1ca60*/  STL.64 [R1+0x2190], R18 ;  /* 0x0021901201007387 */ /* 0x008fe80000100a00 */
[----:B------:R1:W-:Y:S04]  /*1ca70*/  STL.64 [R1+0x2188], R16 ;  /* 0x0021881001007387 */ /* 0x0003e80000100a00 */
[----:B-1----:R-:W3:Y:S04]  /*1ca80*/  LDL.LU R16, [R1+0x5f0] ;  /* 0x0005f00001107983 */ /* 0x002ee80000300800 */
[----:B------:R-:W3:Y:S04]  /*1ca90*/  LDL.LU R17, [R1+0x5f4] ;  /* 0x0005f40001117983 */ /* 0x000ee80000300800 */
[----:B------:R-:W2:Y:S04]  /*1caa0*/  LDL.LU R18, [R1+0x5f8] ;  /* 0x0005f80001127983 */ /* 0x000ea80000300800 */
[----:B------:R-:W2:Y:S04]  /*1cab0*/  LDL.LU R19, [R1+0x5fc] ;  /* 0x0005fc0001137983 */ /* 0x000ea80000300800 */
[----:B--2---:R-:W-:Y:S04]  /*1cac0*/  STL.64 [R1+0x21a8], R18 ;  /* 0x0021a81201007387 */ /* 0x004fe80000100a00 */
[----:B---3--:R1:W-:Y:S04]  /*1cad0*/  STL.64 [R1+0x21a0], R16 ;  /* 0x0021a01001007387 */ /* 0x0083e80000100a00 */
[----:B-1----:R-:W2:Y:S04]  /*1cae0*/  LDL.LU R16, [R1+0x600] ;  /* 0x0006000001107983 */ /* 0x002ea80000300800 */
[----:B------:R-:W2:Y:S04]  /*1caf0*/  LDL.LU R17, [R1+0x604] ;  /* 0x0006040001117983 */ /* 0x000ea80000300800 */
[----:B------:R-:W3:Y:S04]  /*1cb00*/  LDL.LU R18, [R1+0x608] ;  /* 0x0006080001127983 */ /* 0x000ee80000300800 */
[----:B------:R-:W3:Y:S01]  /*1cb10*/  LDL.LU R19, [R1+0x60c] ;  /* 0x00060c0001137983 */ /* 0x000ee20000300800 */
[----:B------:R-:W-:Y:S03]  /*1cb20*/  HMMA.16816.F32.BF16 R12, R12, R8, R20 ;  /* 0x000000080c0c723c */ /* 0x000fe60000041814 */
[----:B---3--:R-:W-:Y:S04]  /*1cb30*/  STL.64 [R1+0x21c0], R18 ;  /* 0x0021c01201007387 */ /* 0x008fe80000100a00 */
[----:B--2---:R1:W-:Y:S04]  /*1cb40*/  STL.64 [R1+0x21b8], R16 ;  /* 0x0021b81001007387 */ /* 0x0043e80000100a00 */
[----:B-1----:R-:W2:Y:S04]  /*1cb50*/  LDL.LU R16, [R1+0x610] ;  /* 0x0006100001107983 */ /* 0x002ea80000300800 */
[----:B------:R-:W2:Y:S04]  /*1cb60*/  LDL.LU R17, [R1+0x614] ;  /* 0x0006140001117983 */ /* 0x000ea80000300800 */
[----:B------:R-:W2:Y:S04]  /*1cb70*/  LDL.LU R18, [R1+0x618] ;  /* 0x0006180001127983 */ /* 0x000ea80000300800 */
[----:B------:R-:W2:Y:S04]  /*1cb80*/  LDL.LU R19, [R1+0x61c] ;  /* 0x00061c0001137983 */ /* 0x000ea80000300800 */
[----:B0-----:R-:W-:Y:S04]  /*1cb90*/  STL.64 [R1+0x2038], R26 ;  /* 0x0020381a01007387 */ /* 0x001fe80000100a00 */
[----:B------:R-:W-:Y:S04]  /*1cba0*/  STL.64 [R1+0x2030], R24 ;  /* 0x0020301801007387 */ /* 0x000fe80000100a00 */
[----:B------:R-:W3:Y:S04]  /*1cbb0*/  LDL.LU.64 R20, [R1+0x21f0] ;  /* 0x0021f00001147983 */ /* 0x000ee80000300a00 */
[----:B------:R-:W3:Y:S04]  /*1cbc0*/  LDL.LU.64 R10, [R1+0x21e8] ;  /* 0x0021e800010a7983 */ /* 0x000ee80000300a00 */
[----:B------:R-:W3:Y:S04]  /*1cbd0*/  LDL.LU.64 R8, [R1+0x21e0] ;  /* 0x0021e00001087983 */ /* 0x000ee80000300a00 */
[----:B------:R-:W-:Y:S04]  /*1cbe0*/  STL.64 [R1+0x180], R12 ;  /* 0x0001800c01007387 */ /* 0x000fe80000100a00 */
[----:B------:R-:W-:Y:S04]  /*1cbf0*/  STL.64 [R1+0x188], R14 ;  /* 0x0001880e01007387 */ /* 0x000fe80000100a00 */
[----:B------:R-:W0:Y:S04]  /*1cc00*/  LDSM.16.MT88.4 R12, [R0+0xc100] ;  /* 0x00c10000000c783b */ /* 0x000e280000004200 */
[----:B0-----:R-:W-:Y:S04]  /*1cc10*/  STL.64 [R1+0x1fc8], R14 ;  /* 0x001fc80e01007387 */ /* 0x001fe80000100a00 */
[----:B------:R0:W-:Y:S04]  /*1cc20*/  STL.64 [R1+0x1fc0], R12 ;  /* 0x001fc00c01007387 */ /* 0x0001e80000100a00 */
[----:B0-----:R-:W2:Y:S04]  /*1cc30*/  LDL.LU.64 R12, [R1+0x60] ;  /* 0x00006000010c7983 */ /* 0x001ea80000300a00 */
[----:B------:R-:W2:Y:S01]  /*1cc40*/  LDL.64 R14, [R1+0x68] ;  /* 0x00006800010e7983 */ /* 0x000ea20000100a00 */
[----:B---3--:R-:W-:-:S15]  /*1cc50*/  HMMA.16816.F32.BF16 R4, R8, R20, R4 ;  /* 0x000000140804723c */ /* 0x008fde0000041804 */
[----:B------:R-:W-:-:S04]  /*1cc60*/  NOP ;  /* 0x0000000000007918 */ /* 0x000fc80000000000 */
[----:B------:R-:W-:Y:S04]  /*1cc70*/  STL.64 [R1+0x170], R4 ;  /* 0x0001700401007387 */ /* 0x000fe80000100a00 */
[----:B------:R0:W-:Y:S04]  /*1cc80*/  STL.64 [R1+0x178], R6 ;  /* 0x0001780601007387 */ /* 0x0001e80000100a00 */
[----:B0-----:R-:W3:Y:S04]  /*1cc90*/  LDL.LU.64 R6, [R1+0x21d8] ;  /* 0x0021d80001067983 */ /* 0x001ee80000300a00 */
[----:B------:R-:W3:Y:S01]  /*1cca0*/  LDL.LU.64 R4, [R1+0x21d0] ;  /* 0x0021d00001047983 */ /* 0x000ee20000300a00 */
[----:B------:R-:W-:-:S02]  /*1ccb0*/  IMAD.MOV.U32 R24, RZ, RZ, R28 ;  /* 0x000000ffff187224 */ /* 0x000fc400078e001c */
[----:B------:R-:W-:-:S07]  /*1ccc0*/  IMAD.MOV.U32 R25, RZ, RZ, R3 ;  /* 0x000000ffff197224 */ /* 0x000fce00078e0003 */
[----:B---3--:R-:W-:-:S15]  /*1ccd0*/  HMMA.16816.F32.BF16 R4, R8, R24, R4 ;  /* 0x000000180804723c */ /* 0x008fde0000041804 */
[----:B------:R-:W-:-:S04]  /*1cce0*/  NOP ;  /* 0x0000000000007918 */ /* 0x000fc80000000000 */
        /* <DEDUP_REMOVED lines=37> */
[----:B------:R0:W-:Y:S04]  /*1cf40*/  STL.64 [R1+0x20e0], R4 ;  /* 0x0020e00401007387 */ /* 0x0001e80000100a00 */
[----:B0-----:R-:W2:Y:S04]  /*1cf50*/  LDL.LU R4, [R1+0x5d0] ;  /* 0x0005d00001047983 */ /* 0x001ea80000300800 */
[----:B------:R-:W2:Y:S04]  /*1cf60*/  LDL.LU R5, [R1+0x5d4] ;  /* 0x0005d40001057983 */ /* 0x000ea80000300800 */
[----:B------:R-:W2:Y:S04]  /*1cf70*/  LDL.LU R6, [R1+0x5d8] ;  /* 0x0005d80001067983 */ /* 0x000ea80000300800 */
[----:B------:R-:W2:Y:S02]  /*1cf80*/  LDL.LU R7, [R1+0x5dc] ;  /* 0x0005dc0001077983 */ /* 0x000ea40000300800 */
[----:B--2---:R-:W-:-:S15]  /*1cf90*/  HMMA.16816.F32.BF16 R4, R8, R16, R4 ;  /* 0x000000100804723c */ /* 0x004fde0000041804 */
[----:B------:R-:W-:-:S04]  /*1cfa0*/  NOP ;  /* 0x0000000000007918 */ /* 0x000fc80000000000 */
[----:B------:R0:W-:Y:S04]  /*1cfb0*/  STL.64 [R1+0x110], R4 ;  /* 0x0001100401007387 */ /* 0x0001e80000100a00 */
[----:B------:R-:W-:Y:S04]  /*1cfc0*/  STL.64 [R1+0x118], R6 ;  /* 0x0001180601007387 */ /* 0x000fe80000100a00 */
[----:B------:R-:W2:Y:S01]  /*1cfd0*/  LDL.LU.64 R18, [R1+0x2168] ;  /* 0x0021680001127983 */ /* 0x000ea20000300a00 */
[----:B0-----:R-:W-:Y:S02]  /*1cfe0*/  IMAD.MOV.U32 R5, RZ, RZ, R16 ;  /* 0x000000ffff057224 */ /* 0x001fe400078e0010 */
[----:B------:R-:W-:-:S02]  /*1cff0*/  IMAD.MOV.U32 R4, RZ, RZ, R17 ;  /* 0x000000ffff047224 */ /* 0x000fc400078e0011 */
[----:B------:R-:W2:Y:S02]  /*1d000*/  LDL.LU.64 R16, [R1+0x2160] ;  /* 0x0021600001107983 */ /* 0x000ea40000300a00 */
[----:B--2---:R-:W-:Y:S02]  /*1d010*/  HMMA.16816.F32.BF16 R8, R8, R12, R16 ;  /* 0x0000000c0808723c */ /* 0x004fe40000041810 */
[----:B------:R-:W2:Y:S04]  /*1d020*/  LDL.LU.64 R18, [R1+0x2158] ;  /* 0x0021580001127983 */ /* 0x000ea80000300a00 */
[----:B------:R-:W2:Y:S04]  /*1d030*/  LDL.LU.64 R16, [R1+0x2150] ;  /* 0x0021500001107983 */ /* 0x000ea80000300a00 */
[----:B------:R-:W-:Y:S04]  /*1d040*/  STL.64 [R1+0x20c0], R14 ;  /* 0x0020c00e01007387 */ /* 0x000fe80000100a00 */
[----:B------:R0:W-:Y:S05]  /*1d050*/  STL.64 [R1+0x20b8], R12 ;  /* 0x0020b80c01007387 */ /* 0x0001ea0000100a00 */
[----:B------:R-:W-:Y:S04]  /*1d060*/  STL.64 [R1+0xb0], R8 ;  /* 0x0000b00801007387 */ /* 0x000fe80000100a00 */
[----:B------:R1:W-:Y:S04]  /*1d070*/  STL.64 [R1+0xb8], R10 ;  /* 0x0000b80a01007387 */ /* 0x0003e80000100a00 */
[----:B0-----:R-:W2:Y:S04]  /*1d080*/  LDL.LU R12, [R1+0xa0] ;  /* 0x0000a000010c7983 */ /* 0x001ea80000300800 */
[----:B------:R-:W2:Y:S04]  /*1d090*/  LDL.LU R13, [R1+0xa4] ;  /* 0x0000a400010d7983 */ /* 0x000ea80000300800 */
[----:B------:R-:W2:Y:S04]  /*1d0a0*/  LDL.LU R14, [R1+0xa8] ;  /* 0x0000a800010e7983 */ /* 0x000ea80000300800 */
[----:B------:R-:W2:Y:S04]  /*1d0b0*/  LDL.LU R15, [R1+0xac] ;  /* 0x0000ac00010f7983 */ /* 0x000ea80000300800 */
[----:B-1----:R-:W3:Y:S04]  /*1d0c0*/  LDL R10, [R1+0x8] ;  /* 0x00000800010a7983 */ /* 0x002ee80000100800 */
[----:B------:R-:W3:Y:S01]  /*1d0d0*/  LDL R11, [R1+0xc] ;  /* 0x00000c00010b7983 */ /* 0x000ee20000100800 */
[----:B------:R-:W-:-:S02]  /*1d0e0*/  IMAD.MOV.U32 R8, RZ, RZ, R23 ;  /* 0x000000ffff087224 */ /* 0x000fc400078e0017 */
[----:B------:R-:W-:Y:S01]  /*1d0f0*/  IMAD.MOV.U32 R9, RZ, RZ, R22 ;  /* 0x000000ffff097224 */ /* 0x000fe200078e0016 */
[----:B---3--:R-:W-:Y:S04]  /*1d100*/  STL.64 [R1+0x2118], R10 ;  /* 0x0021180a01007387 */ /* 0x008fe80000100a00 */
[----:B------:R2:W-:Y:S02]  /*1d110*/  STL.64 [R1+0x2110], R8 ;  /* 0x0021100801007387 */ /* 0x0005e40000100a00 */
[----:B--2---:R-:W-:Y:S01]  /*1d120*/  HMMA.16816.F32.BF16 R8, R16, R20, R12 ;  /* 0x000000141008723c */ /* 0x004fe2000004180c */
[----:B------:R-:W-:Y:S02]  /*1d130*/  IMAD.MOV.U32 R12, RZ, RZ, R5 ;  /* 0x000000ffff0c7224 */ /* 0x000fe400078e0005 */
[----:B------:R-:W-:-:S15]  /*1d140*/  IMAD.MOV.U32 R13, RZ, RZ, R4 ;  /* 0x000000ffff0d7224 */ /* 0x000fde00078e0004 */
[----:B------:R-:W-:Y:S01]  /*1d150*/  NOP ;  /* 0x0000000000007918 */ /* 0x000fe20000000000 */
[----:B------:R-:W-:Y:S04]  /*1d160*/  STL.64 [R1+0xa0], R8 ;  /* 0x0000a00801007387 */ /* 0x000fe80000100a00 */
[----:B------:R-:W-:Y:S04]  /*1d170*/  STL.64 [R1+0xa8], R10 ;  /* 0x0000a80a01007387 */ /* 0x000fe80000100a00 */
[----:B------:R0:W-:Y:S04]  /*1d180*/  STL.64 [R1+0x20d8], R12 ;  /* 0x0020d80c01007387 */ /* 0x0001e80000100a00 */
[----:B------:R-:W2:Y:S04]  /*1d190*/  LDL.LU R20, [R1+0x3e0] ;  /* 0x0003e00001147983 */ /* 0x000ea80000300800 */
[----:B------:R-:W2:Y:S04]  /*1d1a0*/  LDL.LU R21, [R1+0x3e4] ;  /* 0x0003e40001157983 */ /* 0x000ea80000300800 */
[----:B------:R-:W3:Y:S04]  /*1d1b0*/  LDL.LU R22, [R1+0x3e8] ;  /* 0x0003e80001167983 */ /* 0x000ee80000300800 */
[----:B------:R-:W3:Y:S04]  /*1d1c0*/  LDL.LU R23, [R1+0x3ec] ;  /* 0x0003ec0001177983 */ /* 0x000ee80000300800 */
[----:B0-----:R-:W2:Y:S04]  /*1d1d0*/  LDL.LU R12, [R1+0x330] ;  /* 0x00033000010c7983 */ /* 0x001ea80000300800 */
[----:B------:R-:W2:Y:S04]  /*1d1e0*/  LDL.LU R13, [R1+0x334] ;  /* 0x00033400010d7983 */ /* 0x000ea80000300800 */
[----:B------:R-:W2:Y:S04]  /*1d1f0*/  LDL.LU R14, [R1+0x338] ;  /* 0x00033800010e7983 */ /* 0x000ea80000300800 */
[----:B------:R-:W2:Y:S01]  /*1d200*/  LDL.LU R15, [R1+0x33c] ;  /* 0x00033c00010f7983 */ /* 0x000ea20000300800 */
[----:B------:R-:W-:-:S02]  /*1d210*/  IMAD.MOV.U32 R8, RZ, RZ, R28 ;  /* 0x000000ffff087224 */ /* 0x000fc400078e001c */
[----:B------:R-:W-:Y:S01]  /*1d220*/  IMAD.MOV.U32 R9, RZ, RZ, R3 ;  /* 0x000000ffff097224 */ /* 0x000fe200078e0003 */
[----:B------:R-:W3:Y:S04]  /*1d230*/  LDL.LU R28, [R1+0x214c] ;  /* 0x00214c00011c7983 */ /* 0x000ee80000300800 */
[----:B------:R-:W3:Y:S01]  /*1d240*/  LDL.LU R3, [R1+0x2148] ;  /* 0x0021480001037983 */ /* 0x000ee20000300800 */
[----:B------:R-:W-:-:S03]  /*1d250*/  IMAD.MOV.U32 R4, RZ, RZ, R27 ;  /* 0x000000ffff047224 */ /* 0x000fc600078e001b */
[----:B------:R0:W-:Y:S01]  /*1d260*/  STL.64 [R1+0x2140], R8 ;  /* 0x0021400801007387 */ /* 0x0001e20000100a00 */
[----:B------:R-:W-:-:S03]  /*1d270*/  IMAD.MOV.U32 R5, RZ, RZ, R26 ;  /* 0x000000ffff057224 */ /* 0x000fc600078e001a */
[----:B0-----:R-:W3:Y:S04]  /*1d280*/  LDL.LU R8, [R1+0x90] ;  /* 0x0000900001087983 */ /* 0x001ee80000300800 */
[----:B------:R-:W3:Y:S04]  /*1d290*/  LDL.LU R9, [R1+0x94] ;  /* 0x0000940001097983 */ /* 0x000ee80000300800 */
[----:B------:R-:W3:Y:S04]  /*1d2a0*/  LDL.LU R10, [R1+0x98] ;  /* 0x00009800010a7983 */ /* 0x000ee80000300800 */
[----:B------:R-:W3:Y:S04]  /*1d2b0*/  LDL.LU R11, [R1+0x9c] ;  /* 0x00009c00010b7983 */ /* 0x000ee80000300800 */
[----:B--2---:R-:W-:Y:S04]  /*1d2c0*/  STL.64 [R1+0x20f8], R14 ;  /* 0x0020f80e01007387 */ /* 0x004fe80000100a00 */
        /* <DEDUP_REMOVED lines=13> */
[----:B------:R-:W3:Y:S04]  /*1d3a0*/  LDL.LU R12, [R1+0x220] ;  /* 0x00022000010c7983 */ /* 0x000ee80000300800 */
        /* <DEDUP_REMOVED lines=9> */
[----:B------:R-:W2:Y:S04]  /*1d440*/  LDL.LU.64 R8, [R1+0x2140] ;  /* 0x0021400001087983 */ /* 0x000ea80000300a00 */
[----:B------:R0:W-:Y:S04]  /*1d450*/  STL.64 [R1+0x90], R24 ;  /* 0x0000901801007387 */ /* 0x0001e80000100a00 */
[----:B------:R1:W-:Y:S04]  /*1d460*/  STL.64 [R1+0x98], R26 ;  /* 0x0000981a01007387 */ /* 0x0003e80000100a00 */
[----:B0-----:R-:W2:Y:S01]  /*1d470*/  LDL.LU R24, [R1+0x2f0] ;  /* 0x0002f00001187983 */ /* 0x001ea20000300800 */
[----:B------:R-:W-:-:S03]  /*1d480*/  IMAD.MOV.U32 R25, RZ, RZ, R28 ;  /* 0x000000ffff197224 */ /* 0x000fc600078e001c */
[----:B------:R-:W2:Y:S01]  /*1d490*/  LDL.LU R28, [R1+0x2138] ;  /* 0x00213800011c7983 */ /* 0x000ea20000300800 */
[----:B-1----:R-:W-:-:S03]  /*1d4a0*/  IMAD.MOV.U32 R26, RZ, RZ, R2 ;  /* 0x000000ffff1a7224 */ /* 0x002fc600078e0002 */
[----:B------:R-:W2:Y:S04]  /*1d4b0*/  LDL.LU R2, [R1+0x2134] ;  /* 0x0021340001027983 */ /* 0x000ea80000300800 */
[----:B------:R-:W2:Y:S04]  /*1d4c0*/  LDL.LU R27, [R1+0x2fc] ;  /* 0x0002fc00011b7983 */ /* 0x000ea80000300800 */
[----:B--2---:R-:W-:Y:S04]  /*1d4d0*/  STL.64 [R1+0x2080], R26 ;  /* 0x0020801a01007387 */ /* 0x004fe80000100a00 */
[----:B------:R0:W-:Y:S04]  /*1d4e0*/  STL.64 [R1+0x2078], R24 ;  /* 0x0020781801007387 */ /* 0x0001e80000100a00 */
[----:B0-----:R-:W2:Y:S04]  /*1d4f0*/  LDL.LU R24, [R1+0x310] ;  /* 0x0003100001187983 */ /* 0x001ea80000300800 */
[----:B------:R-:W2:Y:S01]  /*1d500*/  LDL.LU R25, [R1+0x314] ;  /* 0x0003140001197983 */ /* 0x000ea20000300800 */
[----:B------:R-:W-:Y:S01]  /*1d510*/  HMMA.16816.F32.BF16 R8, R16, R8, R4 ;  /* 0x000000081008723c */ /* 0x000fe20000041804 */
[----:B------:R-:W-:-:S02]  /*1d520*/  IMAD.MOV.U32 R26, RZ, RZ, R28 ;  /* 0x000000ffff1a7224 */ /* 0x000fc400078e001c */
[----:B------:R-:W-:Y:S01]  /*1d530*/  IMAD.MOV.U32 R27, RZ, RZ, R2 ;  /* 0x000000ffff1b7224 */ /* 0x000fe200078e0002 */
[----:B------:R-:W3:Y:S04]  /*1d540*/  LDL.LU R28, [R1+0x2130] ;  /* 0x00213000011c7983 */ /* 0x000ee80000300800 */
[----:B------:R0:W-:Y:S04]  /*1d550*/  STL.64 [R1+0x2098], R26 ;  /* 0x0020981a01007387 */ /* 0x0001e80000100a00 */
[----:B--2---:R-:W-:Y:S04]  /*1d560*/  STL.64 [R1+0x2090], R24 ;  /* 0x0020901801007387 */ /* 0x004fe80000100a00 */
[----:B0-----:R-:W2:Y:S04]  /*1d570*/  LDL.64 R26, [R1+0x48] ;  /* 0x00004800011a7983 */ /* 0x001ea80000100a00 */
[----:B------:R-:W2:Y:S04]  /*1d580*/  LDL.LU.64 R6, [R1+0x2128] ;  /* 0x0021280001067983 */ /* 0x000ea80000300a00 */
[----:B------:R-:W2:Y:S04]  /*1d590*/  LDL.LU.64 R4, [R1+0x2120] ;  /* 0x0021200001047983 */ /* 0x000ea80000300a00 */
[----:B------:R-:W-:Y:S04]  /*1d5a0*/  STL.64 [R1+0x80], R8 ;  /* 0x0000800801007387 */ /* 0x000fe80000100a00 */
[----:B------:R0:W-:Y:S04]  /*1d5b0*/  STL.64 [R1+0x88], R10 ;  /* 0x0000880a01007387 */ /* 0x0001e80000100a00 */
[----:B0-----:R-:W2:Y:S04]  /*1d5c0*/  LDL.LU.64 R10, [R1+0x2118] ;  /* 0x00211800010a7983 */ /* 0x001ea80000300a00 */
[----:B------:R-:W2:Y:S02]  /*1d5d0*/  LDL.LU.64 R8, [R1+0x2110] ;  /* 0x0021100001087983 */ /* 0x000ea40000300a00 */
[----:B--2---:R-:W-:-:S15]  /*1d5e0*/  HMMA.16816.F32.BF16 R4, R16, R8, R4 ;  /* 0x000000081004723c */ /* 0x004fde0000041804 */
[----:B------:R-:W-:-:S04]  /*1d5f0*/  NOP ;  /* 0x0000000000007918 */ /* 0x000fc80000000000 */
[----:B------:R0:W-:Y:S04]  /*1d600*/  STL.64 [R1+0x70], R4 ;  /* 0x0000700401007387 */ /* 0x0001e80000100a00 */
[----:B------:R-:W-:Y:S04]  /*1d610*/  STL [R1+0x78], R6 ;  /* 0x0000780601007387 */ /* 0x000fe80000100800 */
[----:B0-----:R-:W3:Y:S04]  /*1d620*/  LDL.LU.64 R4, [R1+0x2108] ;  /* 0x0021080001047983 */ /* 0x001ee80000300a00 */
[----:B------:R0:W-:Y:S04]  /*1d630*/  STL.64 [R1+0x2088], R10 ;  /* 0x0020880a01007387 */ /* 0x0001e80000100a00 */
[----:B0-----:R-:W2:Y:S01]  /*1d640*/  LDL.64 R10, [R1+0x28] ;  /* 0x00002800010a7983 */ /* 0x001ea20000100a00 */
[----:B------:R-:W-:-:S02]  /*1d650*/  IMAD.MOV.U32 R2, RZ, RZ, R7 ;  /* 0x000000ffff027224 */ /* 0x000fc400078e0007 */
[----:B---3--:R-:W-:Y:S01]  /*1d660*/  HMMA.16816.F32.BF16 R4, R16, R4, R12 ;  /* 0x000000041004723c */ /* 0x008fe2000004180c */
[----:B--2---:R0:W-:Y:S04]  /*1d670*/  STL.64 [R1+0x20a0], R10 ;  /* 0x0020a00a01007387 */ /* 0x0041e80000100a00 */
[----:B------:R-:W2:Y:S04]  /*1d680*/  LDL.LU R8, [R1+0x320] ;  /* 0x0003200001087983 */ /* 0x000ea80000300800 */
[----:B------:R-:W2:Y:S04]  /*1d690*/  LDL.LU R9, [R1+0x324] ;  /* 0x0003240001097983 */ /* 0x000ea80000300800 */
[----:B0-----:R-:W2:Y:S01]  /*1d6a0*/  LDL.LU R10, [R1+0x328] ;  /* 0x00032800010a7983 */ /* 0x001ea20000300800 */
[----:B------:R-:W-:-:S03]  /*1d6b0*/  IMAD.MOV.U32 R11, RZ, RZ, R28 ;  /* 0x000000ffff0b7224 */ /* 0x000fc600078e001c */
[----:B------:R-:W3:Y:S04]  /*1d6c0*/  LDL.LU R28, [R1+0x2100] ;  /* 0x00210000011c7983 */ /* 0x000ee80000300800 */
[----:B------:R-:W-:Y:S04]  /*1d6d0*/  STL [R1+0x1d70], R2 ;  /* 0x001d700201007387 */ /* 0x000fe80000100800 */
        /* <DEDUP_REMOVED lines=9> */
[----:B------:R1:W-:Y:S04]  /*1d770*/  STL [R1+0x338], R14 ;  /* 0x0003380e01007387 */ /* 0x0003e80000100800 */
[----:B0-----:R-:W1:Y:S01]  /*1d780*/  LDL.LU.64 R12, [R1+0x20d8] ;  /* 0x0020d800010c7983 */ /* 0x001e620000300a00 */
[----:B------:R-:W-:-:S05]  /*1d790*/  IMAD.MOV.U32 R2, RZ, RZ, R15 ;  /* 0x000000ffff027224 */ /* 0x000fca00078e000f */
[----:B------:R-:W-:Y:S01]  /*1d7a0*/  STL [R1+0x1de0], R2 ;  /* 0x001de00201007387 */ /* 0x000fe20000100800 */
[----:B-1----:R-:W-:Y:S03]  /*1d7b0*/  HMMA.16816.F32.BF16 R12, R16, R12, R20 ;  /* 0x0000000c100c723c */ /* 0x002fe60000041814 */
[----:B------:R-:W2:Y:S04]  /*1d7c0*/  LDL.LU.64 R22, [R1+0x20d0] ;  /* 0x0020d00001167983 */ /* 0x000ea80000300a00 */
[----:B------:R-:W2:-:S12]  /*1d7d0*/  LDL.LU.64 R20, [R1+0x20c8] ;  /* 0x0020c80001147983 */ /* 0x000e980000300a00 */
[----:B------:R-:W-:Y:S04]  /*1d7e0*/  STL.64 [R1+0x460], R12 ;  /* 0x0004600c01007387 */ /* 0x000fe80000100a00 */
[----:B------:R0:W-:Y:S04]  /*1d7f0*/  STL.64 [R1+0x468], R14 ;  /* 0x0004680e01007387 */ /* 0x0001e80000100a00 */
[----:B0-----:R-:W2:Y:S04]  /*1d800*/  LDL.LU.64 R14, [R1+0x20c0] ;  /* 0x0020c000010e7983 */ /* 0x001ea80000300a00 */
[----:B------:R-:W2:Y:S02]  /*1d810*/  LDL.LU.64 R12, [R1+0x20b8] ;  /* 0x0020b800010c7983 */ /* 0x000ea40000300a00 */
[----:B--2---:R-:W-:Y:S02]  /*1d820*/  HMMA.16816.F32.BF16 R16, R16, R12, R20 ;  /* 0x0000000c1010723c */ /* 0x004fe40000041814 */
[----:B------:R-:W2:Y:S04]  /*1d830*/  LDL.LU.64 R22, [R1+0x20b0] ;  /* 0x0020b00001167983 */ /* 0x000ea80000300a00 */
[----:B------:R-:W2:Y:S04]  /*1d840*/  LDL.LU.64 R20, [R1+0x20a8] ;  /* 0x0020a80001147983 */ /* 0x000ea80000300a00 */
[----:B------:R0:W-:Y:S01]  /*1d850*/  STL.64 [R1+0x2040], R14 ;  /* 0x0020400e01007387 */ /* 0x0001e20000100a00 */
[----:B------:R-:W-:-:S03]  /*1d860*/  IMAD.MOV.U32 R2, RZ, RZ, R27 ;  /* 0x000000ffff027224 */ /* 0x000fc600078e001b */
[----:B0-----:R-:W3:Y:S05]  /*1d870*/  LDL R14, [R1+0x18] ;  /* 0x00001800010e7983 */ /* 0x001eea0000100800 */
[----:B------:R-:W-:Y:S04]  /*1d880*/  STL.64 [R1+0x3e0], R16 ;  /* 0x0003e01001007387 */ /* 0x000fe80000100a00 */
[----:B------:R0:W-:Y:S04]  /*1d890*/  STL.64 [R1+0x3e8], R18 ;  /* 0x0003e81201007387 */ /* 0x0001e80000100a00 */
[----:B------:R-:W3:Y:S04]  /*1d8a0*/  LDL R15, [R1+0x1c] ;  /* 0x00001c00010f7983 */ /* 0x000ee80000100800 */
[----:B0-----:R-:W3:Y:S01]  /*1d8b0*/  LDL R18, [R1+0x38] ;  /* 0x0000380001127983 */ /* 0x001ee20000100800 */
[----:B------:R-:W-:Y:S01]  /*1d8c0*/  IMAD.MOV.U32 R16, RZ, RZ, R26 ;  /* 0x000000ffff107224 */ /* 0x000fe200078e001a */
[----:B--2---:R-:W-:-:S15]  /*1d8d0*/  HMMA.16816.F32.BF16 R8, R20, R26, R8 ;  /* 0x0000001a1408723c */ /* 0x004fde0000041808 */
[----:B------:R-:W-:-:S04]  /*1d8e0*/  NOP ;  /* 0x0000000000007918 */ /* 0x000fc80000000000 */
[----:B------:R-:W-:Y:S04]  /*1d8f0*/  STL.64 [R1+0x320], R8 ;  /* 0x0003200801007387 */ /* 0x000fe80000100a00 */
[----:B------:R0:W-:Y:S04]  /*1d900*/  STL.64 [R1+0x328], R10 ;  /* 0x0003280a01007387 */ /* 0x0001e80000100a00 */
[----:B0-----:R-:W2:Y:S04]  /*1d910*/  LDL.LU.64 R10, [R1+0x20a0] ;  /* 0x0020a000010a7983 */ /* 0x001ea80000300a00 */
[----:B------:R-:W2:Y:S04]  /*1d920*/  LDL.LU.64 R26, [R1+0x2098] ;  /* 0x00209800011a7983 */ /* 0x000ea80000300a00 */
[----:B------:R-:W2:Y:S01]  /*1d930*/  LDL.LU.64 R24, [R1+0x2090] ;  /* 0x0020900001187983 */ /* 0x000ea20000300a00 */
[----:B---3--:R-:W-:Y:S01]  /*1d940*/  IMAD.MOV.U32 R19, RZ, RZ, R28 ;  /* 0x000000ffff137224 */ /* 0x008fe200078e001c */
[----:B--2---:R-:W-:Y:S01]  /*1d950*/  HMMA.16816.F32.BF16 R24, R20, R10, R24 ;  /* 0x0000000a1418723c */ /* 0x004fe20000041818 */
[----:B------:R-:W-:-:S02]  /*1d960*/  IMAD.MOV.U32 R28, RZ, RZ, R10 ;  /* 0x000000ffff1c7224 */ /* 0x000fc400078e000a */
[----:B------:R-:W-:Y:S02]  /*1d970*/  IMAD.MOV.U32 R17, RZ, RZ, R11 ;  /* 0x000000ffff117224 */ /* 0x000fe400078e000b */
[----:B------:R-:W2:-:S14]  /*1d980*/  LDL.LU.64 R10, [R1+0x2088] ;  /* 0x00208800010a7983 */ /* 0x000e9c0000300a00 */
[----:B------:R-:W-:Y:S02]  /*1d990*/  IMAD.MOV.U32 R5, RZ, RZ, R26 ;  /* 0x000000ffff057224 */ /* 0x000fe400078e001a */
[----:B------:R-:W-:Y:S01]  /*1d9a0*/  IMAD.MOV.U32 R4, RZ, RZ, R27 ;  /* 0x000000ffff047224 */ /* 0x000fe200078e001b */
[----:B------:R0:W-:Y:S04]  /*1d9b0*/  STL.64 [R1+0x310], R24 ;  /* 0x0003101801007387 */ /* 0x0001e80000100a00 */
[----:B------:R-:W2:Y:S04]  /*1d9c0*/  LDL.LU.64 R26, [R1+0x2080] ;  /* 0x00208000011a7983 */ /* 0x000ea80000300a00 */
[----:B0-----:R-:W2:Y:S04]  /*1d9d0*/  LDL.LU.64 R24, [R1+0x2078] ;  /* 0x0020780001187983 */ /* 0x001ea80000300a00 */
[----:B------:R-:W-:Y:S04]  /*1d9e0*/  STL.64 [R1+0x2070], R6 ;  /* 0x0020700601007387 */ /* 0x000fe80000100a00 */
[----:B------:R0:W-:Y:S04]  /*1d9f0*/  STL.64 [R1+0x2068], R4 ;  /* 0x0020680401007387 */ /* 0x0001e80000100a00 */
[----:B0-----:R-:W3:Y:S04]  /*1da00*/  LDL.LU R4, [R1+0x300] ;  /* 0x0003000001047983 */ /* 0x001ee80000300800 */
[----:B------:R-:W3:Y:S04]  /*1da10*/  LDL.LU R5, [R1+0x304] ;  /* 0x0003040001057983 */ /* 0x000ee80000300800 */
[----:B------:R-:W3:Y:S01]  /*1da20*/  LDL.LU R6, [R1+0x308] ;  /* 0x0003080001067983 */ /* 0x000ee20000300800 */
[----:B------:R-:W-:-:S07]  /*1da30*/  IMAD.MOV.U32 R7, RZ, RZ, R3 ;  /* 0x000000ffff077224 */ /* 0x000fce00078e0003 */
[----:B---3--:R-:W-:-:S15]  /*1da40*/  HMMA.16816.F32.BF16 R12, R20, R14, R4 ;  /* 0x0000000e140c723c */ /* 0x008fde0000041804 */
[----:B------:R-:W-:-:S04]  /*1da50*/  NOP ;  /* 0x0000000000007918 */ /* 0x000fc80000000000 */
[----:B------:R-:W-:Y:S04]  /*1da60*/  STL.64 [R1+0x300], R12 ;  /* 0x0003000c01007387 */ /* 0x000fe80000100a00 */
[----:B------:R0:W-:Y:S01]  /*1da70*/  STL [R1+0x308], R14 ;  /* 0x0003080e01007387 */ /* 0x0001e20000100800 */
[----:B------:R-:W-:-:S03]  /*1da80*/  IMAD.MOV.U32 R3, RZ, RZ, R15 ;  /* 0x000000ffff037224 */ /* 0x000fc600078e000f */
[----:B------:R-:W3:Y:S04]  /*1da90*/  LDL.LU R4, [R1+0x2e0] ;  /* 0x0002e00001047983 */ /* 0x000ee80000300800 */
[----:B------:R-:W3:Y:S04]  /*1daa0*/  LDL.LU R5, [R1+0x2e4] ;  /* 0x0002e40001057983 */ /* 0x000ee80000300800 */
[----:B------:R-:W3:Y:S04]  /*1dab0*/  LDL.LU R6, [R1+0x2e8] ;  /* 0x0002e80001067983 */ /* 0x000ee80000300800 */
[----:B------:R-:W3:Y:S04]  /*1dac0*/  LDL.LU R7, [R1+0x2ec] ;  /* 0x0002ec0001077983 */ /* 0x000ee80000300800 */
[----:B------:R-:W-:Y:S04]  /*1dad0*/  STL [R1+0x1f50], R3 ;  /* 0x001f500301007387 */ /* 0x000fe80000100800 */
[----:B0-----:R-:W3:Y:S01]  /*1dae0*/  LDL.64 R14, [R1+0x58] ;  /* 0x00005800010e7983 */ /* 0x001ee20000100a00 */
[----:B--2---:R-:W-:Y:S03]  /*1daf0*/  HMMA.16816.F32.BF16 R24, R20, R10, R24 ;  /* 0x0000000a1418723c */ /* 0x004fe60000041818 */
[----:B---3--:R-:W-:-:S15]  /*1db00*/  STL.64 [R1+0x2058], R14 ;  /* 0x0020580e01007387 */ /* 0x008fde0000100a00 */
[----:B------:R-:W-:Y:S01]  /*1db10*/  NOP ;  /* 0x0000000000007918 */ /* 0x000fe20000000000 */
[----:B------:R0:W-:Y:S04]  /*1db20*/  STL.64 [R1+0x2f0], R24 ;  /* 0x0002f01801007387 */ /* 0x0001e80000100a00 */
[----:B------:R1:W-:Y:S04]  /*1db30*/  STL.64 [R1+0x2f8], R26 ;  /* 0x0002f81a01007387 */ /* 0x0003e80000100a00 */
[----:B0-----:R-:W2:Y:S04]  /*1db40*/  LDL.LU R24, [R1+0x210] ;  /* 0x0002100001187983 */ /* 0x001ea80000300800 */
[----:B------:R-:W2:Y:S04]  /*1db50*/  LDL.LU R25, [R1+0x214] ;  /* 0x0002140001197983 */ /* 0x000ea80000300800 */
[----:B-1----:R-:W3:Y:S04]  /*1db60*/  LDL.LU R26, [R1+0x218] ;  /* 0x00021800011a7983 */ /* 0x002ee80000300800 */
[----:B------:R-:W3:Y:S04]  /*1db70*/  LDL.LU R27, [R1+0x21c] ;  /* 0x00021c00011b7983 */ /* 0x000ee80000300800 */
[----:B------:R-:W2:Y:S04]  /*1db80*/  LDL.LU R12, [R1+0x2d0] ;  /* 0x0002d000010c7983 */ /* 0x000ea80000300800 */
[----:B------:R-:W4:Y:S04]  /*1db90*/  LDL.LU R13, [R1+0x2d4] ;  /* 0x0002d400010d7983 */ /* 0x000f280000300800 */
[----:B------:R-:W4:Y:S04]  /*1dba0*/  LDL.LU R14, [R1+0x2d8] ;  /* 0x0002d800010e7983 */ /* 0x000f280000300800 */
[----:B------:R-:W4:Y:S04]  /*1dbb0*/  LDL.LU R15, [R1+0x2dc] ;  /* 0x0002dc00010f7983 */ /* 0x000f280000300800 */
[----:B---3--:R-:W-:Y:S04]  /*1dbc0*/  STL.64 [R1+0x2050], R26 ;  /* 0x0020501a01007387 */ /* 0x008fe80000100a00 */
[----:B--2---:R0:W-:Y:S04]  /*1dbd0*/  STL.64 [R1+0x2048], R24 ;  /* 0x0020481801007387 */ /* 0x0041e80000100a00 */
[----:B0-----:R-:W2:Y:S04]  /*1dbe0*/  LDL.LU R24, [R1+0x2c0] ;  /* 0x0002c00001187983 */ /* 0x001ea80000300800 */
[----:B------:R-:W2:Y:S04]  /*1dbf0*/  LDL.LU R25, [R1+0x2c4] ;  /* 0x0002c40001197983 */ /* 0x000ea80000300800 */
[----:B------:R-:W2:Y:S04]  /*1dc00*/  LDL.LU R26, [R1+0x2c8] ;  /* 0x0002c800011a7983 */ /* 0x000ea80000300800 */
[----:B------:R-:W2:Y:S04]  /*1dc10*/  LDL.LU R27, [R1+0x2cc] ;  /* 0x0002cc00011b7983 */ /* 0x000ea80000300800 */
[----:B------:R0:W-:Y:S04]  /*1dc20*/  STL.64 [R1+0x1ff8], R10 ;  /* 0x001ff80a01007387 */ /* 0x0001e80000100a00 */
[----:B------:R-:W3:Y:S04]  /*1dc30*/  LDL.LU R8, [R1+0x1e0] ;  /* 0x0001e00001087983 */ /* 0x000ee80000300800 */
[----:B------:R-:W3:Y:S04]  /*1dc40*/  LDL.LU R9, [R1+0x1e4] ;  /* 0x0001e40001097983 */ /* 0x000ee80000300800 */
[----:B0-----:R-:W2:Y:S04]  /*1dc50*/  LDL.LU R10, [R1+0x1e8] ;  /* 0x0001e800010a7983 */ /* 0x001ea80000300800 */
[----:B------:R-:W2:Y:S01]  /*1dc60*/  LDL.LU R11, [R1+0x1ec] ;  /* 0x0001ec00010b7983 */ /* 0x000ea20000300800 */
[----:B------:R-:W-:Y:S03]  /*1dc70*/  HMMA.16816.F32.BF16 R4, R20, R18, R4 ;  /* 0x000000121404723c */ /* 0x000fe60000041804 */
[----:B--2---:R0:W-:Y:S04]  /*1dc80*/  STL.64 [R1+0x2008], R10 ;  /* 0x0020080a01007387 */ /* 0x0041e80000100a00 */
[----:B---3--:R-:W-:Y:S01]  /*1dc90*/  STL.64 [R1+0x2000], R8 ;  /* 0x0020000801007387 */ /* 0x008fe20000100a00 */
[----:B0-----:R-:W-:-:S02]  /*1dca0*/  IMAD.MOV.U32 R10, RZ, RZ, R28 ;  /* 0x000000ffff0a7224 */ /* 0x001fc400078e001c */
[----:B------:R-:W-:-:S09]  /*1dcb0*/  IMAD.MOV.U32 R11, RZ, RZ, R17 ;  /* 0x000000ffff0b7224 */ /* 0x000fd200078e0011 */
[----:B------:R-:W-:Y:S01]  /*1dcc0*/  IMAD.MOV.U32 R28, RZ, RZ, R7 ;  /* 0x000000ffff1c7224 */ /* 0x000fe200078e0007 */
[----:B------:R-:W-:Y:S04]  /*1dcd0*/  STL.64 [R1+0x2018], R10 ;  /* 0x0020180a01007387 */ /* 0x000fe80000100a00 */
[----:B------:R-:W-:Y:S04]  /*1dce0*/  STL.64 [R1+0x2e0], R4 ;  /* 0x0002e00401007387 */ /* 0x000fe80000100a00 */
[----:B------:R0:W-:Y:S04]  /*1dcf0*/  STL [R1+0x2e8], R6 ;  /* 0x0002e80601007387 */ /* 0x0001e80000100800 */
[----:B0-----:R-:W2:Y:S04]  /*1dd00*/  LDL.LU.64 R6, [R1+0x2070] ;  /* 0x0020700001067983 */ /* 0x001ea80000300a00 */
[----:B------:R-:W3:Y:S04]  /*1dd10*/  LDL.LU.64 R4, [R1+0x2068] ;  /* 0x0020680001047983 */ /* 0x000ee80000300a00 */
[----:B------:R0:W-:Y:S04]  /*1dd20*/  STL.64 [R1+0x1ff0], R18 ;  /* 0x001ff01201007387 */ /* 0x0001e80000100a00 */
[----:B0-----:R-:W2:Y:S01]  /*1dd30*/  LDL.64 R18, [R1+0x18] ;  /* 0x0000180001127983 */ /* 0x001ea20000100a00 */
[----:B------:R-:W-:-:S03]  /*1dd40*/  IMAD.MOV.U32 R10, RZ, RZ, R16 ;  /* 0x000000ffff0a7224 */ /* 0x000fc600078e0010 */
[----:B--2---:R0:W-:Y:S04]  /*1dd50*/  STL.64 [R1+0x2010], R18 ;  /* 0x0020101201007387 */ /* 0x0041e80000100a00 */
[----:B------:R-:W2:Y:S04]  /*1dd60*/  LDL.LU R16, [R1+0x1f0] ;  /* 0x0001f00001107983 */ /* 0x000ea80000300800 */
[----:B------:R-:W2:Y:S01]  /*1dd70*/  LDL.LU R17, [R1+0x1f4] ;  /* 0x0001f40001117983 */ /* 0x000ea20000300800 */
[----:B0-----:R-:W-:Y:S02]  /*1dd80*/  IMAD.MOV.U32 R18, RZ, RZ, R6 ;  /* 0x000000ffff127224 */ /* 0x001fe400078e0006 */
[----:B------:R-:W-:Y:S01]  /*1dd90*/  IMAD.MOV.U32 R19, RZ, RZ, R7 ;  /* 0x000000ffff137224 */ /* 0x000fe200078e0007 */
[----:B------:R-:W4:Y:S04]  /*1dda0*/  LDL.LU R6, [R1+0x2064] ;  /* 0x0020640001067983 */ /* 0x000f280000300800 */
[----:B------:R-:W4:Y:S04]  /*1ddb0*/  LDL.LU R7, [R1+0x2060] ;  /* 0x0020600001077983 */ /* 0x000f280000300800 */
[----:B------:R-:W-:Y:S04]  /*1ddc0*/  STL.64 [R1+0x2028], R18 ;  /* 0x0020281201007387 */ /* 0x000fe80000100a00 */
[----:B--2---:R0:W-:Y:S04]  /*1ddd0*/  STL.64 [R1+0x2020], R16 ;  /* 0x0020201001007387 */ /* 0x0041e80000100a00 */
[----:B0-----:R-:W2:Y:S01]  /*1dde0*/  LDL.LU R16, [R1+0x200] ;  /* 0x0002000001107983 */ /* 0x001ea20000300800 */
[C---:B----4-:R-:W-:Y:S03]  /*1ddf0*/  HMMA.16816.F32.BF16 R12, R20.reuse, R6, R12 ;  /* 0x00000006140c723c */ /* 0x050fe6000004180c */
[----:B------:R-:W2:Y:S04]  /*1de00*/  LDL.LU R17, [R1+0x204] ;  /* 0x0002040001117983 */ /* 0x000ea80000300800 */
[----:B------:R-:W2:Y:S04]  /*1de10*/  LDL.LU R18, [R1+0x208] ;  /* 0x0002080001127983 */ /* 0x000ea80000300800 */
[----:B------:R-:W2:Y:S04]  /*1de20*/  LDL.LU R19, [R1+0x20c] ;  /* 0x00020c0001137983 */ /* 0x000ea80000300800 */
[----:B------:R-:W-:Y:S04]  /*1de30*/  STL [R1+0x1f54], R28 ;  /* 0x001f541c01007387 */ /* 0x000fe80000100800 */
[----:B------:R-:W-:Y:S04]  /*1de40*/  STL.64 [R1+0x2d0], R12 ;  /* 0x0002d00c01007387 */ /* 0x000fe80000100a00 */
[----:B------:R0:W-:Y:S04]  /*1de50*/  STL.64 [R1+0x2d8], R14 ;  /* 0x0002d80e01007387 */ /* 0x0001e80000100a00 */
[----:B0-----:R-:W4:Y:S01]  /*1de60*/  LDL.LU.64 R14, [R1+0x2058] ;  /* 0x00205800010e7983 */ /* 0x001f220000300a00 */
[----:B------:R-:W-:Y:S01]  /*1de70*/  IMAD.MOV.U32 R11, RZ, RZ, R2 ;  /* 0x000000ffff0b7224 */ /* 0x000fe200078e0002 */
[----:B----4-:R-:W-:Y:S01]  /*1de80*/  HMMA.16816.F32.BF16 R24, R20, R14, R24 ;  /* 0x0000000e1418723c */ /* 0x010fe20000041818 */
[----:B------:R-:W-:-:S02]  /*1de90*/  IMAD.MOV.U32 R3, RZ, RZ, R14 ;  /* 0x000000ffff037224 */ /* 0x000fc400078e000e */
[----:B------:R-:W-:-:S15]  /*1dea0*/  IMAD.MOV.U32 R2, RZ, RZ, R15 ;  /* 0x000000ffff027224 */ /* 0x000fde00078e000f */
[----:B------:R-:W-:Y:S01]  /*1deb0*/  NOP ;  /* 0x0000000000007918 */ /* 0x000fe20000000000 */
[----:B------:R-:W-:Y:S04]  /*1dec0*/  STL.64 [R1+0x2c0], R24 ;  /* 0x0002c01801007387 */ /* 0x000fe80000100a00 */
[----:B------:R0:W-:Y:S04]  /*1ded0*/  STL.64 [R1+0x2c8], R26 ;  /* 0x0002c81a01007387 */ /* 0x0001e80000100a00 */
[----:B0-----:R-:W4:Y:S04]  /*1dee0*/  LDL.LU.64 R26, [R1+0x2050] ;  /* 0x00205000011a7983 */ /* 0x001f280000300a00 */
[----:B------:R-:W4:Y:S04]  /*1def0*/  LDL.LU.64 R24, [R1+0x2048] ;  /* 0x0020480001187983 */ /* 0x000f280000300a00 */
[----:B------:R-:W4:Y:S02]  /*1df00*/  LDL.LU.64 R14, [R1+0x2040] ;  /* 0x00204000010e7983 */ /* 0x000f240000300a00 */
[----:B----4-:R-:W-:Y:S02]  /*1df10*/  HMMA.16816.F32.BF16 R20, R20, R14, R24 ;  /* 0x0000000e1414723c */ /* 0x010fe40000041818 */
[----:B------:R-:W2:Y:S04]  /*1df20*/  LDL.LU.64 R26, [R1+0x2038] ;  /* 0x00203800011a7983 */ /* 0x000ea80000300a00 */
[----:B------:R-:W2:-:S13]  /*1df30*/  LDL.LU.64 R24, [R1+0x2030] ;  /* 0x0020300001187983 */ /* 0x000e9a0000300a00 */
[----:B------:R0:W-:Y:S04]  /*1df40*/  STL.64 [R1+0x210], R20 ;  /* 0x0002101401007387 */ /* 0x0001e80000100a00 */
[----:B------:R1:W-:Y:S04]  /*1df50*/  STL.64 [R1+0x218], R22 ;  /* 0x0002181601007387 */ /* 0x0003e80000100a00 */
[----:B0-----:R-:W4:Y:S04]  /*1df60*/  LDL.LU R20, [R1+0x1c0] ;  /* 0x0001c00001147983 */ /* 0x001f280000300800 */
[----:B------:R-:W4:Y:S04]  /*1df70*/  LDL.LU R21, [R1+0x1c4] ;  /* 0x0001c40001157983 */ /* 0x000f280000300800 */
[----:B-1----:R-:W4:Y:S04]  /*1df80*/  LDL.LU R22, [R1+0x1c8] ;  /* 0x0001c80001167983 */ /* 0x002f280000300800 */
[----:B------:R-:W4:Y:S04]  /*1df90*/  LDL.LU R23, [R1+0x1cc] ;  /* 0x0001cc0001177983 */ /* 0x000f280000300800 */
[----:B------:R0:W-:Y:S04]  /*1dfa0*/  STL.64 [R1+0x1fd0], R14 ;  /* 0x001fd00e01007387 */ /* 0x0001e80000100a00 */
[----:B------:R-:W3:Y:S04]  /*1dfb0*/  LDL.LU R12, [R1+0x1d0] ;  /* 0x0001d000010c7983 */ /* 0x000ee80000300800 */
[----:B------:R-:W3:Y:S04]  /*1dfc0*/  LDL.LU R13, [R1+0x1d4] ;  /* 0x0001d400010d7983 */ /* 0x000ee80000300800 */
[----:B0-----:R-:W3:Y:S04]  /*1dfd0*/  LDL.LU R14, [R1+0x1d8] ;  /* 0x0001d800010e7983 */ /* 0x001ee80000300800 */
[----:B------:R-:W3:Y:S01]  /*1dfe0*/  LDL.LU R15, [R1+0x1dc] ;  /* 0x0001dc00010f7983 */ /* 0x000ee20000300800 */
[----:B--2---:R-:W-:Y:S03]  /*1dff0*/  HMMA.16816.F32.BF16 R8, R24, R10, R16 ;  /* 0x0000000a1808723c */ /* 0x004fe60000041810 */
[----:B------:R-:W2:Y:S04]  /*1e000*/  LDL.LU.64 R18, [R1+0x2028] ;  /* 0x0020280001127983 */ /* 0x000ea80000300a00 */
[----:B------:R-:W2:-:S12]  /*1e010*/  LDL.LU.64 R16, [R1+0x2020] ;  /* 0x0020200001107983 */ /* 0x000e980000300a00 */
[----:B------:R-:W-:Y:S04]  /*1e020*/  STL.64 [R1+0x200], R8 ;  /* 0x0002000801007387 */ /* 0x000fe80000100a00 */
[----:B------:R0:W-:Y:S04]  /*1e030*/  STL.64 [R1+0x208], R10 ;  /* 0x0002080a01007387 */ /* 0x0001e80000100a00 */
[----:B0-----:R-:W2:Y:S02]  /*1e040*/  LDL.LU.64 R10, [R1+0x2018] ;  /* 0x00201800010a7983 */ /* 0x001ea40000300a00 */
[----:B--2---:R-:W-:Y:S02]  /*1e050*/  HMMA.16816.F32.BF16 R8, R24, R10, R16 ;  /* 0x0000000a1808723c */ /* 0x004fe40000041810 */
[----:B------:R-:W2:-:S15]  /*1e060*/  LDL.LU.64 R18, [R1+0x2010] ;  /* 0x0020100001127983 */ /* 0x000e9e0000300a00 */
        /* <DEDUP_REMOVED lines=9> */
[----:B0-----:R-:W3:Y:S01]  /*1e100*/  LDL.LU.64 R10, [R1+0x1ff8] ;  /* 0x001ff800010a7983 */ /* 0x001ee20000300a00 */
[----:B------:R-:W-:Y:S02]  /*1e110*/  IMAD.MOV.U32 R9, RZ, RZ, R18 ;  /* 0x000000ffff097224 */ /* 0x000fe400078e0012 */
[----:B------:R-:W-:-:S02]  /*1e120*/  IMAD.MOV.U32 R8, RZ, RZ, R19 ;  /* 0x000000ffff087224 */ /* 0x000fc400078e0013 */
[----:B------:R-:W4:Y:S01]  /*1e130*/  LDL.LU.64 R18, [R1+0x1ff0] ;  /* 0x001ff00001127983 */ /* 0x000f220000300a00 */
[----:B---3--:R-:W-:Y:S03]  /*1e140*/  HMMA.16816.F32.BF16 R12, R24, R10, R12 ;  /* 0x0000000a180c723c */ /* 0x008fe6000004180c */
[----:B------:R-:W-:-:S15]  /*1e150*/  STL.64 [R1+0x1f78], R10 ;  /* 0x001f780a01007387 */ /* 0x000fde0000100a00 */
[----:B------:R-:W-:Y:S01]  /*1e160*/  NOP ;  /* 0x0000000000007918 */ /* 0x000fe20000000000 */
[----:B------:R-:W-:Y:S04]  /*1e170*/  STL.64 [R1+0x1d0], R12 ;  /* 0x0001d00c01007387 */ /* 0x000fe80000100a00 */
[----:B------:R4:W-:Y:S02]  /*1e180*/  STL.64 [R1+0x1d8], R14 ;  /* 0x0001d80e01007387 */ /* 0x0009e40000100a00 */
[----:B----4-:R-:W-:Y:S01]  /*1e190*/  HMMA.16816.F32.BF16 R12, R24, R18, R20 ;  /* 0x00000012180c723c */ /* 0x010fe20000041814 */
[----:B------:R-:W-:Y:S02]  /*1e1a0*/  IMAD.MOV.U32 R10, RZ, RZ, R9 ;  /* 0x000000ffff0a7224 */ /* 0x000fe400078e0009 */
[----:B------:R-:W-:-:S15]  /*1e1b0*/  IMAD.MOV.U32 R11, RZ, RZ, R8 ;  /* 0x000000ffff0b7224 */ /* 0x000fde00078e0008 */
[----:B------:R-:W-:Y:S01]  /*1e1c0*/  NOP ;  /* 0x0000000000007918 */ /* 0x000fe20000000000 */
[----:B------:R-:W-:Y:S04]  /*1e1d0*/  STL.64 [R1+0x1c0], R12 ;  /* 0x0001c00c01007387 */ /* 0x000fe80000100a00 */
[----:B------:R0:W-:Y:S04]  /*1e1e0*/  STL.64 [R1+0x1c8], R14 ;  /* 0x0001c80e01007387 */ /* 0x0001e80000100a00 */
[----:B------:R-:W-:Y:S04]  /*1e1f0*/  STL.64 [R1+0x1f90], R10 ;  /* 0x001f900a01007387 */ /* 0x000fe80000100a00 */
[----:B------:R1:W-:Y:S04]  /*1e200*/  STL.64 [R1+0x1f70], R18 ;  /* 0x001f701201007387 */ /* 0x0003e80000100a00 */
[----:B------:R-:W2:Y:S04]  /*1e210*/  LDL.LU R16, [R1+0xc0] ;  /* 0x0000c00001107983 */ /* 0x000ea80000300800 */
[----:B------:R-:W2:Y:S01]  /*1e220*/  LDL.LU R17, [R1+0xc4] ;  /* 0x0000c40001117983 */ /* 0x000ea20000300800 */
[----:B0-----:R-:W-:-:S02]  /*1e230*/  IMAD.MOV.U32 R14, RZ, RZ, R3 ;  /* 0x000000ffff0e7224 */ /* 0x001fc400078e0003 */
[----:B------:R-:W-:Y:S01]  /*1e240*/  IMAD.MOV.U32 R15, RZ, RZ, R2 ;  /* 0x000000ffff0f7224 */ /* 0x000fe200078e0002 */
[----:B-1----:R-:W3:Y:S04]  /*1e250*/  LDL.LU R18, [R1+0xc8] ;  /* 0x0000c80001127983 */ /* 0x002ee80000300800 */
[----:B------:R-:W3:Y:S04]  /*1e260*/  LDL.LU R19, [R1+0xcc] ;  /* 0x0000cc0001137983 */ /* 0x000ee80000300800 */
[----:B------:R0:W-:Y:S04]  /*1e270*/  STL.64 [R1+0x1fe8], R14 ;  /* 0x001fe80e01007387 */ /* 0x0001e80000100a00 */
[----:B------:R-:W4:Y:S04]  /*1e280*/  LDL.LU R12, [R1+0x1b0] ;  /* 0x0001b000010c7983 */ /* 0x000f280000300800 */
[----:B------:R-:W4:Y:S04]  /*1e290*/  LDL.LU R13, [R1+0x1b4] ;  /* 0x0001b400010d7983 */ /* 0x000f280000300800 */
[----:B0-----:R-:W4:Y:S04]  /*1e2a0*/  LDL.LU R14, [R1+0x1b8] ;  /* 0x0001b800010e7983 */ /* 0x001f280000300800 */
[----:B------:R-:W4:Y:S04]  /*1e2b0*/  LDL.LU R15, [R1+0x1bc] ;  /* 0x0001bc00010f7983 */ /* 0x000f280000300800 */
        /* <DEDUP_REMOVED lines=12> */
[----:B0-----:R-:W2:Y:S04]  /*1e380*/  LDL.64 R10, [R1+0x48] ;  /* 0x00004800010a7983 */ /* 0x001ea80000100a00 */
[----:B---3--:R-:W-:Y:S04]  /*1e390*/  STL.64 [R1+0x1f88], R18 ;  /* 0x001f881201007387 */ /* 0x008fe80000100a00 */
[----:B------:R0:W-:Y:S04]  /*1e3a0*/  STL.64 [R1+0x1f80], R16 ;  /* 0x001f801001007387 */ /* 0x0001e80000100a00 */
        /* <DEDUP_REMOVED lines=19> */
[----:B0-----:R-:W3:Y:S04]  /*1e4e0*/  LDL.LU.64 R14, [R1+0x1fe8] ;  /* 0x001fe800010e7983 */ /* 0x001ee80000300a00 */
[----:B------:R-:W-:Y:S04]  /*1e4f0*/  STL.64 [R1+0x1f68], R6 ;  /* 0x001f680601007387 */ /* 0x000fe80000100a00 */
[----:B------:R0:W-:Y:S04]  /*1e500*/  STL.64 [R1+0x1f60], R4 ;  /* 0x001f600401007387 */ /* 0x0001e80000100a00 */
[----:B0-----:R-:W4:Y:S04]  /*1e510*/  LDL.LU R4, [R1+0x190] ;  /* 0x0001900001047983 */ /* 0x001f280000300800 */
[----:B------:R-:W4:Y:S04]  /*1e520*/  LDL.LU R5, [R1+0x194] ;  /* 0x0001940001057983 */ /* 0x000f280000300800 */
[----:B------:R-:W4:Y:S01]  /*1e530*/  LDL.LU R6, [R1+0x198] ;  /* 0x0001980001067983 */ /* 0x000f220000300800 */
[----:B------:R-:W-:Y:S01]  /*1e540*/  IMAD.MOV.U32 R7, RZ, RZ, R29 ;  /* 0x000000ffff077224 */ /* 0x000fe200078e001d */
[----:B---3--:R-:W-:Y:S02]  /*1e550*/  HMMA.16816.F32.BF16 R12, R24, R14, R20 ;  /* 0x0000000e180c723c */ /* 0x008fe40000041814 */
[----:B------:R-:W3:Y:S04]  /*1e560*/  LDL.LU.64 R22, [R1+0x1fe0] ;  /* 0x001fe00001167983 */ /* 0x000ee80000300a00 */
[----:B------:R-:W3:-:S13]  /*1e570*/  LDL.LU.64 R20, [R1+0x1fd8] ;  /* 0x001fd80001147983 */ /* 0x000eda0000300a00 */
[----:B------:R-:W-:Y:S04]  /*1e580*/  STL.64 [R1+0x1a0], R12 ;  /* 0x0001a00c01007387 */ /* 0x000fe80000100a00 */
[----:B------:R0:W-:Y:S01]  /*1e590*/  STL [R1+0x1a8], R14 ;  /* 0x0001a80e01007387 */ /* 0x0001e20000100800 */
[----:B------:R-:W-:-:S03]  /*1e5a0*/  IMAD.MOV.U32 R29, RZ, RZ, R15 ;  /* 0x000000ffff1d7224 */ /* 0x000fc600078e000f */
[----:B0-----:R-:W3:Y:S04]  /*1e5b0*/  LDL.LU.64 R14, [R1+0x1fd0] ;  /* 0x001fd000010e7983 */ /* 0x001ee80000300a00 */
[----:B------:R-:W-:Y:S01]  /*1e5c0*/  STL [R1+0x1c58], R29 ;  /* 0x001c581d01007387 */ /* 0x000fe20000100800 */
[----:B---3--:R-:W-:Y:S01]  /*1e5d0*/  HMMA.16816.F32.BF16 R24, R24, R14, R20 ;  /* 0x0000000e1818723c */ /* 0x008fe20000041814 */
[----:B------:R-:W-:Y:S02]  /*1e5e0*/  IMAD.MOV.U32 R21, RZ, RZ, R14 ;  /* 0x000000ffff157224 */ /* 0x000fe400078e000e */
[----:B------:R-:W-:-:S15]  /*1e5f0*/  IMAD.MOV.U32 R20, RZ, RZ, R15 ;  /* 0x000000ffff147224 */ /* 0x000fde00078e000f */
[----:B------:R-:W-:Y:S01]  /*1e600*/  NOP ;  /* 0x0000000000007918 */ /* 0x000fe20000000000 */
[----:B------:R-:W-:Y:S04]  /*1e610*/  STL.64 [R1+0x100], R24 ;  /* 0x0001001801007387 */ /* 0x000fe80000100a00 */
[----:B------:R-:W-:Y:S04]  /*1e620*/  STL.64 [R1+0x108], R26 ;  /* 0x0001081a01007387 */ /* 0x000fe80000100a00 */
[----:B------:R-:W2:Y:S04]  /*1e630*/  LDL.LU.64 R14, [R1+0x1fc8] ;  /* 0x001fc800010e7983 */ /* 0x000ea80000300a00 */
[----:B------:R-:W2:Y:S04]  /*1e640*/  LDL.LU.64 R12, [R1+0x1fc0] ;  /* 0x001fc000010c7983 */ /* 0x000ea80000300a00 */
[----:B------:R0:W-:Y:S01]  /*1e650*/  STL.64 [R1+0x1f58], R20 ;  /* 0x001f581401007387 */ /* 0x0001e20000100a00 */
[----:B------:R-:W-:-:S03]  /*1e660*/  IMAD.MOV.U32 R3, RZ, RZ, R10 ;  /* 0x000000ffff037224 */ /* 0x000fc600078e000a */
[----:B0-----:R-:W3:Y:S04]  /*1e670*/  LDL.LU R20, [R1+0x2b0] ;  /* 0x0002b00001147983 */ /* 0x001ee80000300800 */
[----:B------:R-:W3:Y:S04]  /*1e680*/  LDL.LU R21, [R1+0x2b4] ;  /* 0x0002b40001157983 */ /* 0x000ee80000300800 */
[----:B------:R-:W3:Y:S04]  /*1e690*/  LDL.LU R22, [R1+0x2b8] ;  /* 0x0002b80001167983 */ /* 0x000ee80000300800 */
[----:B------:R-:W3:Y:S04]  /*1e6a0*/  LDL.LU R23, [R1+0x2bc] ;  /* 0x0002bc0001177983 */ /* 0x000ee80000300800 */
[----:B------:R-:W3:Y:S04]  /*1e6b0*/  LDL.LU R24, [R1+0x3d0] ;  /* 0x0003d00001187983 */ /* 0x000ee80000300800 */
[----:B------:R-:W3:Y:S04]  /*1e6c0*/  LDL.LU R25, [R1+0x3d4] ;  /* 0x0003d40001197983 */ /* 0x000ee80000300800 */
[----:B------:R-:W3:Y:S04]  /*1e6d0*/  LDL.LU R26, [R1+0x3d8] ;  /* 0x0003d800011a7983 */ /* 0x000ee80000300800 */
[----:B------:R-:W3:Y:S01]  /*1e6e0*/  LDL.LU R27, [R1+0x3dc] ;  /* 0x0003dc00011b7983 */ /* 0x000ee20000300800 */
[----:B------:R-:W-:Y:S01]  /*1e6f0*/  IMAD.MOV.U32 R2, RZ, RZ, R11 ;  /* 0x000000ffff027224 */ /* 0x000fe200078e000b */
[----:B--2---:R-:W-:-:S15]  /*1e700*/  HMMA.16816.F32.BF16 R16, R12, R10, R16 ;  /* 0x0000000a0c10723c */ /* 0x004fde0000041810 */
[----:B------:R-:W-:-:S04]  /*1e710*/  NOP ;  /* 0x0000000000007918 */ /* 0x000fc80000000000 */
        /* <DEDUP_REMOVED lines=18> */
[----:B0-----:R-:W2:Y:S02]  /*1e840*/  LDL.LU.64 R10, [R1+0x1f78] ;  /* 0x001f7800010a7983 */ /* 0x001ea40000300a00 */
[----:B--2---:R-:W-:Y:S02]  /*1e850*/  HMMA.16816.F32.BF16 R8, R12, R10, R16 ;  /* 0x0000000a0c08723c */ /* 0x004fe40000041810 */
[----:B------:R-:W4:-:S15]  /*1e860*/  LDL.LU.64 R18, [R1+0x1f70] ;  /* 0x001f700001127983 */ /* 0x000f1e0000300a00 */
[----:B------:R-:W-:Y:S02]  /*1e870*/  NOP ;  /* 0x0000000000007918 */ /* 0x000fe40000000000 */
[----:B------:R-:W-:Y:S01]  /*1e880*/  IMAD.MOV.U32 R29, RZ, RZ, R11 ;  /* 0x000000ffff1d7224 */ /* 0x000fe200078e000b */
[----:B------:R-:W-:Y:S04]  /*1e890*/  STL.64 [R1+0xc0], R8 ;  /* 0x0000c00801007387 */ /* 0x000fe80000100a00 */
[----:B------:R-:W-:Y:S04]  /*1e8a0*/  STL [R1+0xc8], R10 ;  /* 0x0000c80a01007387 */ /* 0x000fe80000100800 */
[----:B------:R-:W-:Y:S04]  /*1e8b0*/  LDSM.16.MT88.4 R8, [R0+0xc180] ;  /* 0x00c180000008783b */ /* 0x000fe80000004200 */
[----:B------:R-:W-:Y:S01]  /*1e8c0*/  STL [R1+0x1c5c], R29 ;  /* 0x001c5c1d01007387 */ /* 0x000fe20000100800 */
[----:B----4-:R-:W-:Y:S03]  /*1e8d0*/  HMMA.16816.F32.BF16 R16, R12, R18, R4 ;  /* 0x000000120c10723c */ /* 0x010fe60000041804 */
[----:B------:R-:W3:Y:S04]  /*1e8e0*/  LDL.LU.64 R6, [R1+0x1f68] ;  /* 0x001f680001067983 */ /* 0x000ee80000300a00 */
[----:B------:R-:W2:-:S12]  /*1e8f0*/  LDL.LU.64 R4, [R1+0x1f60] ;  /* 0x001f600001047983 */ /* 0x000e980000300a00 */
[----:B------:R-:W-:Y:S04]  /*1e900*/  STL.64 [R1+0x190], R16 ;  /* 0x0001901001007387 */ /* 0x000fe80000100a00 */
[----:B------:R-:W-:Y:S04]  /*1e910*/  STL.64 [R1+0x198], R18 ;  /* 0x0001981201007387 */ /* 0x000fe80000100a00 */
[----:B------:R-:W0:Y:S04]  /*1e920*/  LDSM.16.MT88.4 R16, [R0+0xc200] ;  /* 0x00c200000010783b */ /* 0x000e280000004200 */
[----:B0-----:R0:W-:Y:S04]  /*1e930*/  STL.64 [R1+0x1ed0], R18 ;  /* 0x001ed01201007387 */ /* 0x0011e80000100a00 */
[----:B------:R-:W-:Y:S04]  /*1e940*/  STL.64 [R1+0x1ec8], R16 ;  /* 0x001ec81001007387 */ /* 0x000fe80000100a00 */
[----:B0-----:R-:W4:Y:S04]  /*1e950*/  LDL R18, [R1+0x58] ;  /* 0x0000580001127983 */ /* 0x001f280000100800 */
[----:B------:R-:W4:Y:S01]  /*1e960*/  LDL R19, [R1+0x5c] ;  /* 0x00005c0001137983 */ /* 0x000f220000100800 */
[----:B---3--:R-:W-:-:S15]  /*1e970*/  HMMA.16816.F32.BF16 R20, R12, R6, R20 ;  /* 0x000000060c14723c */ /* 0x008fde0000041814 */
[----:B------:R-:W-:-:S04]  /*1e980*/  NOP ;  /* 0x0000000000007918 */ /* 0x000fc80000000000 */
[----:B------:R0:W-:Y:S04]  /*1e990*/  STL.64 [R1+0x2b0], R20 ;  /* 0x0002b01401007387 */ /* 0x0001e80000100a00 */
[----:B------:R-:W-:Y:S04]  /*1e9a0*/  STL.64 [R1+0x2b8], R22 ;  /* 0x0002b81601007387 */ /* 0x000fe80000100a00 */
[----:B0-----:R-:W3:Y:S04]  /*1e9b0*/  LDL.LU.64 R20, [R1+0x1f58] ;  /* 0x001f580001147983 */ /* 0x001ee80000300a00 */
[----:B------:R3:W-:Y:S04]  /*1e9c0*/  STL.64 [R1+0x1ef0], R6 ;  /* 0x001ef00601007387 */ /* 0x0007e80000100a00 */
[----:B--2---:R-:W-:Y:S01]  /*1e9d0*/  STL.64 [R1+0x1ee8], R4 ;  /* 0x001ee80401007387 */ /* 0x004fe20000100a00 */
[----:B----4-:R-:W-:Y:S01]  /*1e9e0*/  HMMA.16816.F32.BF16 R24, R12, R18, R24 ;  /* 0x000000120c18723c */ /* 0x010fe20000041818 */
[----:B---3--:R-:W-:-:S02]  /*1e9f0*/  IMAD.MOV.U32 R6, RZ, RZ, R21 ;  /* 0x000000ffff067224 */ /* 0x008fc400078e0015 */
[----:B------:R-:W-:Y:S02]  /*1ea00*/  IMAD.MOV.U32 R7, RZ, RZ, R20 ;  /* 0x000000ffff077224 */ /* 0x000fe400078e0014 */
[----:B------:R-:W0:Y:S04]  /*1ea10*/  LDSM.16.MT88.4 R20, [R0+0xc280] ;  /* 0x00c280000014783b */ /* 0x000e280000004200 */
[----:B0-----:R-:W-:Y:S04]  /*1ea20*/  STL.64 [R1+0x1e58], R22 ;  /* 0x001e581601007387 */ /* 0x001fe80000100a00 */
[----:B------:R0:W-:Y:S04]  /*1ea30*/  STL.64 [R1+0x1e50], R20 ;  /* 0x001e501401007387 */ /* 0x0001e80000100a00 */
[----:B0-----:R-:W2:Y:S04]  /*1ea40*/  LDL.LU R20, [R1+0x3c0] ;  /* 0x0003c00001147983 */ /* 0x001ea80000300800 */
[----:B------:R-:W2:Y:S04]  /*1ea50*/  LDL.LU R21, [R1+0x3c4] ;  /* 0x0003c40001157983 */ /* 0x000ea80000300800 */
[----:B------:R-:W2:Y:S04]  /*1ea60*/  LDL.LU R22, [R1+0x3c8] ;  /* 0x0003c80001167983 */ /* 0x000ea80000300800 */
[----:B------:R-:W2:Y:S04]  /*1ea70*/  LDL.LU R23, [R1+0x3cc] ;  /* 0x0003cc0001177983 */ /* 0x000ea80000300800 */
[----:B------:R-:W-:Y:S04]  /*1ea80*/  STL.64 [R1+0x1ee0], R18 ;  /* 0x001ee01201007387 */ /* 0x000fe80000100a00 */
[----:B------:R-:W-:Y:S04]  /*1ea90*/  STL.64 [R1+0x4b0], R24 ;  /* 0x0004b01801007387 */ /* 0x000fe80000100a00 */
[----:B------:R-:W-:Y:S04]  /*1eaa0*/  STL.64 [R1+0x4b8], R26 ;  /* 0x0004b81a01007387 */ /* 0x000fe80000100a00 */
[----:B------:R-:W0:Y:S04]  /*1eab0*/  LDSM.16.MT88.4 R24, [R0+0xc300] ;  /* 0x00c300000018783b */ /* 0x000e280000004200 */
[----:B0-----:R0:W-:Y:S04]  /*1eac0*/  STL.64 [R1+0x1df0], R26 ;  /* 0x001df01a01007387 */ /* 0x0011e80000100a00 */
[----:B------:R-:W-:Y:S04]  /*1ead0*/  STL.64 [R1+0x1de8], R24 ;  /* 0x001de81801007387 */ /* 0x000fe80000100a00 */
[----:B0-----:R-:W3:Y:S04]  /*1eae0*/  LDL.LU.64 R26, [R1+0x38] ;  /* 0x00003800011a7983 */ /* 0x001ee80000300a00 */
[----:B---3--:R0:W-:Y:S04]  /*1eaf0*/  STL.64 [R1+0x1ef8], R26 ;  /* 0x001ef81a01007387 */ /* 0x0081e80000100a00 */
[----:B0-----:R-:W3:Y:S01]  /*1eb00*/  LDL.LU.64 R26, [R1+0x8] ;  /* 0x00000800011a7983 */ /* 0x001ee20000300a00 */
[----:B--2---:R-:W-:Y:S03]  /*1eb10*/  HMMA.16816.F32.BF16 R4, R12, R6, R20 ;  /* 0x000000060c04723c */ /* 0x004fe60000041814 */
[----:B------:R-:W0:Y:S04]  /*1eb20*/  LDSM.16.MT88.4 R12, [R0+0xc380] ;  /* 0x00c38000000c783b */ /* 0x000e280000004200 */
[----:B---3--:R1:W-:-:S12]  /*1eb30*/  STL.64 [R1+0x1f10], R26 ;  /* 0x001f101a01007387 */ /* 0x0083d80000100a00 */
[----:B------:R-:W-:Y:S04]  /*1eb40*/  STL.64 [R1+0x4a0], R4 ;  /* 0x0004a00401007387 */ /* 0x000fe80000100a00 */
[----:B------:R-:W-:Y:S04]  /*1eb50*/  STL.64 [R1+0x4a8], R6 ;  /* 0x0004a80601007387 */ /* 0x000fe80000100a00 */
[----:B------:R-:W2:Y:S04]  /*1eb60*/  LDL.LU R24, [R1+0x430] ;  /* 0x0004300001187983 */ /* 0x000ea80000300800 */
[----:B------:R-:W2:Y:S04]  /*1eb70*/  LDL.LU R25, [R1+0x434] ;  /* 0x0004340001197983 */ /* 0x000ea80000300800 */
[----:B-1----:R-:W3:Y:S04]  /*1eb80*/  LDL.LU R26, [R1+0x438] ;  /* 0x00043800011a7983 */ /* 0x002ee80000300800 */
[----:B------:R-:W3:Y:S04]  /*1eb90*/  LDL.LU R27, [R1+0x43c] ;  /* 0x00043c00011b7983 */ /* 0x000ee80000300800 */
[----:B---3--:R1:W-:Y:S04]  /*1eba0*/  STL.64 [R1+0x1f20], R26 ;  /* 0x001f201a01007387 */ /* 0x0083e80000100a00 */
[----:B--2---:R-:W-:Y:S04]  /*1ebb0*/  STL.64 [R1+0x1f18], R24 ;  /* 0x001f181801007387 */ /* 0x004fe80000100a00 */
[----:B-1----:R-:W2:Y:S01]  /*1ebc0*/  LDL R26, [R1+0x28] ;  /* 0x00002800011a7983 */ /* 0x002ea20000100800 */
[----:B------:R-:W-:-:S03]  /*1ebd0*/  IMAD.MOV.U32 R27, RZ, RZ, R28 ;  /* 0x000000ffff1b7224 */ /* 0x000fc600078e001c */
[----:B------:R-:W3:Y:S04]  /*1ebe0*/  LDL.LU R28, [R1+0x1f54] ;  /* 0x001f5400011c7983 */ /* 0x000ee80000300800 */
[----:B--2---:R1:W-:Y:S04]  /*1ebf0*/  STL.64 [R1+0x1f38], R26 ;  /* 0x001f381a01007387 */ /* 0x0043e80000100a00 */
[----:B------:R-:W2:Y:S04]  /*1ec00*/  LDL.LU R4, [R1+0x410] ;  /* 0x0004100001047983 */ /* 0x000ea80000300800 */
[----:B------:R-:W2:Y:S04]  /*1ec10*/  LDL.LU R5, [R1+0x414] ;  /* 0x0004140001057983 */ /* 0x000ea80000300800 */
[----:B------:R-:W4:Y:S04]  /*1ec20*/  LDL.LU R6, [R1+0x418] ;  /* 0x0004180001067983 */ /* 0x000f280000300800 */
[----:B------:R-:W4:Y:S01]  /*1ec30*/  LDL.LU R7, [R1+0x41c] ;  /* 0x00041c0001077983 */ /* 0x000f220000300800 */
[----:B-1----:R-:W-:-:S03]  /*1ec40*/  IMAD.MOV.U32 R26, RZ, RZ, R3 ;  /* 0x000000ffff1a7224 */ /* 0x002fc600078e0003 */
[----:B------:R-:W2:Y:S04]  /*1ec50*/  LDL.LU R3, [R1+0x1f50] ;  /* 0x001f500001037983 */ /* 0x000ea80000300800 */
[----:B----4-:R-:W-:Y:S04]  /*1ec60*/  STL.64 [R1+0x1f08], R6 ;  /* 0x001f080601007387 */ /* 0x010fe80000100a00 */
[----:B--2---:R1:W-:Y:S04]  /*1ec70*/  STL.64 [R1+0x1f00], R4 ;  /* 0x001f000401007387 */ /* 0x0043e80000100a00 */
[----:B-1----:R-:W2:Y:S04]  /*1ec80*/  LDL.LU R4, [R1+0x420] ;  /* 0x0004200001047983 */ /* 0x002ea80000300800 */
[----:B------:R-:W2:Y:S04]  /*1ec90*/  LDL.LU R5, [R1+0x424] ;  /* 0x0004240001057983 */ /* 0x000ea80000300800 */
[----:B------:R-:W4:Y:S04]  /*1eca0*/  LDL.LU R6, [R1+0x428] ;  /* 0x0004280001067983 */ /* 0x000f280000300800 */
[----:B------:R-:W4:Y:S04]  /*1ecb0*/  LDL.LU R7, [R1+0x42c] ;  /* 0x00042c0001077983 */ /* 0x000f280000300800 */
        /* <DEDUP_REMOVED lines=10> */
[----:B------:R-:W2:Y:S04]  /*1ed60*/  LDL.LU R6, [R1+0x458] ;  /* 0x0004580001067983 */ /* 0x000ea80000300800 */
[----:B------:R-:W2:Y:S04]  /*1ed70*/  LDL.LU R7, [R1+0x45c] ;  /* 0x00045c0001077983 */ /* 0x000ea80000300800 */
[----:B------:R-:W4:Y:S04]  /*1ed80*/  LDL.LU R20, [R1+0x370] ;  /* 0x0003700001147983 */ /* 0x000f280000300800 */
[----:B------:R-:W4:Y:S04]  /*1ed90*/  LDL.LU R21, [R1+0x374] ;  /* 0x0003740001157983 */ /* 0x000f280000300800 */
[----:B------:R-:W2:Y:S04]  /*1eda0*/  LDL.LU R22, [R1+0x378] ;  /* 0x0003780001167983 */ /* 0x000ea80000300800 */
[----:B------:R-:W2:Y:S04]  /*1edb0*/  LDL.LU R23, [R1+0x37c] ;  /* 0x00037c0001177983 */ /* 0x000ea80000300800 */
[----:B------:R-:W3:Y:S04]  /*1edc0*/  LDL.LU R16, [R1+0x400] ;  /* 0x0004000001107983 */ /* 0x000ee80000300800 */
[----:B------:R-:W3:Y:S04]  /*1edd0*/  LDL.LU R17, [R1+0x404] ;  /* 0x0004040001117983 */ /* 0x000ee80000300800 */
[----:B------:R-:W3:Y:S04]  /*1ede0*/  LDL.LU R18, [R1+0x408] ;  /* 0x0004080001127983 */ /* 0x000ee80000300800 */
[----:B------:R-:W3:Y:S01]  /*1edf0*/  LDL.LU R19, [R1+0x40c] ;  /* 0x00040c0001137983 */ /* 0x000ee20000300800 */
[----:B------:R-:W-:-:S03]  /*1ee00*/  IMAD.MOV.U32 R27, RZ, RZ, R2 ;  /* 0x000000ffff1b7224 */ /* 0x000fc600078e0002 */
[----:B--2---:R1:W-:Y:S04]  /*1ee10*/  STL.64 [R1+0x1e98], R22 ;  /* 0x001e981601007387 */ /* 0x0043e80000100a00 */
[----:B----4-:R-:W-:Y:S04]  /*1ee20*/  STL.64 [R1+0x1e90], R20 ;  /* 0x001e901401007387 */ /* 0x010fe80000100a00 */
[----:B-1----:R-:W2:Y:S04]  /*1ee30*/  LDL.64 R22, [R1+0x18] ;  /* 0x0000180001167983 */ /* 0x002ea80000100a00 */
[----:B0-----:R0:W-:Y:S04]  /*1ee40*/  STL.64 [R1+0x1d60], R14 ;  /* 0x001d600e01007387 */ /* 0x0011e80000100a00 */
[----:B------:R1:W-:Y:S04]  /*1ee50*/  STL.64 [R1+0x1d58], R12 ;  /* 0x001d580c01007387 */ /* 0x0003e80000100a00 */
[----:B0-----:R-:W4:Y:S01]  /*1ee60*/  LDL.LU.64 R14, [R1+0x68] ;  /* 0x00006800010e7983 */ /* 0x001f220000300a00 */
[C---:B------:R-:W-:Y:S03]  /*1ee70*/  HMMA.16816.F32.BF16 R24, R8.reuse, R26, R4 ;  /* 0x0000001a0818723c */ /* 0x040fe60000041804 */
[----:B----4-:R0:W-:Y:S04]  /*1ee80*/  STL.64 [R1+0x1ed8], R14 ;  /* 0x001ed80e01007387 */ /* 0x0101e80000100a00 */
[----:B-1----:R-:W4:Y:S04]  /*1ee90*/  LDL.LU R12, [R1+0x3f0] ;  /* 0x0003f000010c7983 */ /* 0x002f280000300800 */
[----:B------:R-:W4:Y:S04]  /*1eea0*/  LDL.LU R13, [R1+0x3f4] ;  /* 0x0003f400010d7983 */ /* 0x000f280000300800 */
[----:B0-----:R-:W4:Y:S04]  /*1eeb0*/  LDL.LU R14, [R1+0x3f8] ;  /* 0x0003f800010e7983 */ /* 0x001f280000300800 */
[----:B------:R-:W4:Y:S04]  /*1eec0*/  LDL.LU R15, [R1+0x3fc] ;  /* 0x0003fc00010f7983 */ /* 0x000f280000300800 */
[----:B------:R-:W2:Y:S04]  /*1eed0*/  LDL.LU.64 R6, [R1+0x1f48] ;  /* 0x001f480001067983 */ /* 0x000ea80000300a00 */
[----:B------:R-:W2:Y:S04]  /*1eee0*/  LDL.LU.64 R4, [R1+0x1f40] ;  /* 0x001f400001047983 */ /* 0x000ea80000300a00 */
[----:B------:R-:W-:Y:S04]  /*1eef0*/  STL.64 [R1+0x490], R24 ;  /* 0x0004901801007387 */ /* 0x000fe80000100a00 */
[----:B------:R0:W-:Y:S04]  /*1ef00*/  STL.64 [R1+0x498], R26 ;  /* 0x0004981a01007387 */ /* 0x0001e80000100a00 */
[----:B0-----:R-:W2:Y:S02]  /*1ef10*/  LDL.LU.64 R26, [R1+0x1f38] ;  /* 0x001f3800011a7983 */ /* 0x001ea40000300a00 */
[----:B--2---:R-:W-:Y:S02]  /*1ef20*/  HMMA.16816.F32.BF16 R24, R8, R26, R4 ;  /* 0x0000001a0818723c */ /* 0x004fe40000041804 */
[----:B------:R-:W2:Y:S04]  /*1ef30*/  LDL.LU.64 R6, [R1+0x1f30] ;  /* 0x001f300001067983 */ /* 0x000ea80000300a00 */
[----:B------:R-:W2:-:S13]  /*1ef40*/  LDL.LU.64 R4, [R1+0x1f28] ;  /* 0x001f280001047983 */ /* 0x000e9a0000300a00 */
        /* <DEDUP_REMOVED lines=8> */
[----:B0-----:R-:W2:Y:S04]  /*1efd0*/  LDL.LU.64 R26, [R1+0x1f10] ;  /* 0x001f1000011a7983 */ /* 0x001ea80000300a00 */
[----:B------:R0:W-:Y:S04]  /*1efe0*/  STL.64 [R1+0x1ea8], R22 ;  /* 0x001ea81601007387 */ /* 0x0001e80000100a00 */
[----:B0-----:R-:W3:Y:S01]  /*1eff0*/  LDL.64 R22, [R1+0x28] ;  /* 0x0000280001167983 */ /* 0x001ee20000100a00 */
[----:B--2---:R-:W-:Y:S01]  /*1f000*/  HMMA.16816.F32.BF16 R4, R8, R26, R4 ;  /* 0x0000001a0804723c */ /* 0x004fe20000041804 */
[----:B------:R-:W-:-:S02]  /*1f010*/  IMAD.MOV.U32 R20, RZ, RZ, R26 ;  /* 0x000000ffff147224 */ /* 0x000fc400078e001a */
[----:B------:R-:W-:Y:S01]  /*1f020*/  IMAD.MOV.U32 R2, RZ, RZ, R27 ;  /* 0x000000ffff027224 */ /* 0x000fe200078e001b */
[----:B---3--:R0:W-:Y:S04]  /*1f030*/  STL.64 [R1+0x1eb0], R22 ;  /* 0x001eb01601007387 */ /* 0x0081e80000100a00 */
[----:B0-----:R-:W2:Y:S11]  /*1f040*/  LDL.64 R22, [R1+0x48] ;  /* 0x0000480001167983 */ /* 0x001eb60000100a00 */
        /* <DEDUP_REMOVED lines=12> */
[----:B------:R-:W2:Y:S04]  /*1f110*/  LDL.LU R24, [R1+0x380] ;  /* 0x0003800001187983 */ /* 0x000ea80000300800 */
[----:B------:R-:W2:Y:S04]  /*1f120*/  LDL.LU R25, [R1+0x384] ;  /* 0x0003840001197983 */ /* 0x000ea80000300800 */
[----:B0-----:R-:W2:Y:S04]  /*1f130*/  LDL.LU R26, [R1+0x388] ;  /* 0x00038800011a7983 */ /* 0x001ea80000300800 */
[----:B------:R-:W2:Y:S01]  /*1f140*/  LDL.LU R27, [R1+0x38c] ;  /* 0x00038c00011b7983 */ /* 0x000ea20000300800 */
[C---:B---3--:R-:W-:Y:S03]  /*1f150*/  HMMA.16816.F32.BF16 R16, R8.reuse, R6, R16 ;  /* 0x000000060810723c */ /* 0x048fe60000041810 */
        /* <DEDUP_REMOVED lines=9> */
[----:B------:R-:W-:Y:S04]  /*1f1f0*/  STL.64 [R1+0x1e88], R6 ;  /* 0x001e880601007387 */ /* 0x000fe80000100a00 */
[----:B------:R0:W-:Y:S04]  /*1f200*/  STL.64 [R1+0x1e80], R4 ;  /* 0x001e800401007387 */ /* 0x0001e80000100a00 */
[----:B0-----:R-:W3:Y:S04]  /*1f210*/  LDL.LU R4, [R1+0x3b0] ;  /* 0x0003b00001047983 */ /* 0x001ee80000300800 */
[----:B------:R-:W3:Y:S04]  /*1f220*/  LDL.LU R5, [R1+0x3b4] ;  /* 0x0003b40001057983 */ /* 0x000ee80000300800 */
[----:B------:R-:W3:Y:S04]  /*1f230*/  LDL.LU R6, [R1+0x3b8] ;  /* 0x0003b80001067983 */ /* 0x000ee80000300800 */
[----:B------:R-:W3:Y:S01]  /*1f240*/  LDL.LU R7, [R1+0x3bc] ;  /* 0x0003bc0001077983 */ /* 0x000ee20000300800 */
[----:B----4-:R-:W-:Y:S03]  /*1f250*/  HMMA.16816.F32.BF16 R16, R8, R18, R12 ;  /* 0x000000120810723c */ /* 0x010fe6000004180c */
[----:B------:R-:W3:-:S15]  /*1f260*/  LDL.LU.64 R14, [R1+0x1ed8] ;  /* 0x001ed800010e7983 */ /* 0x000ede0000300a00 */
[----:B------:R-:W-:Y:S01]  /*1f270*/  NOP ;  /* 0x0000000000007918 */ /* 0x000fe20000000000 */
[----:B------:R-:W-:Y:S04]  /*1f280*/  STL.64 [R1+0x400], R16 ;  /* 0x0004001001007387 */ /* 0x000fe80000100a00 */
[----:B------:R0:W-:Y:S04]  /*1f290*/  STL.64 [R1+0x408], R18 ;  /* 0x0004081201007387 */ /* 0x0001e80000100a00 */
[----:B0-----:R-:W2:Y:S04]  /*1f2a0*/  LDL.LU.64 R18, [R1+0x1ed0] ;  /* 0x001ed00001127983 */ /* 0x001ea80000300a00 */
[----:B------:R-:W2:Y:S01]  /*1f2b0*/  LDL.LU.64 R16, [R1+0x1ec8] ;  /* 0x001ec80001107983 */ /* 0x000ea20000300a00 */
[----:B---3--:R-:W-:Y:S03]  /*1f2c0*/  HMMA.16816.F32.BF16 R8, R8, R14, R4 ;  /* 0x0000000e0808723c */ /* 0x008fe60000041804 */
[----:B------:R-:W3:-:S15]  /*1f2d0*/  LDL.LU R4, [R1+0x360] ;  /* 0x0003600001047983 */ /* 0x000ede0000300800 */
[----:B------:R-:W-:Y:S01]  /*1f2e0*/  NOP ;  /* 0x0000000000007918 */ /* 0x000fe20000000000 */
[----:B------:R-:W-:Y:S04]  /*1f2f0*/  STL.64 [R1+0x3d0], R8 ;  /* 0x0003d00801007387 */ /* 0x000fe80000100a00 */
[----:B------:R0:W-:Y:S04]  /*1f300*/  STL.64 [R1+0x3d8], R10 ;  /* 0x0003d80a01007387 */ /* 0x0001e80000100a00 */
[----:B------:R-:W3:Y:S04]  /*1f310*/  LDL.LU R5, [R1+0x364] ;  /* 0x0003640001057983 */ /* 0x000ee80000300800 */
[----:B------:R-:W3:Y:S04]  /*1f320*/  LDL.LU R6, [R1+0x368] ;  /* 0x0003680001067983 */ /* 0x000ee80000300800 */
[----:B------:R-:W3:Y:S01]  /*1f330*/  LDL.LU R7, [R1+0x36c] ;  /* 0x00036c0001077983 */ /* 0x000ee20000300800 */
[----:B--2---:R-:W-:Y:S03]  /*1f340*/  HMMA.16816.F32.BF16 R24, R16, R22, R24 ;  /* 0x000000161018723c */ /* 0x004fe60000041818 */
[----:B------:R1:W-:Y:S04]  /*1f350*/  STL.64 [R1+0x1e60], R14 ;  /* 0x001e600e01007387 */ /* 0x0003e80000100a00 */
[----:B------:R-:W2:Y:S04]  /*1f360*/  LDL.LU R12, [R1+0x390] ;  /* 0x00039000010c7983 */ /* 0x000ea80000300800 */
[----:B------:R-:W2:Y:S01]  /*1f370*/  LDL.LU R13, [R1+0x394] ;  /* 0x00039400010d7983 */ /* 0x000ea20000300800 */
[----:B0-----:R-:W-:-:S02]  /*1f380*/  IMAD.MOV.U32 R11, RZ, RZ, R2 ;  /* 0x000000ffff0b7224 */ /* 0x001fc400078e0002 */
[----:B------:R-:W-:Y:S02]  /*1f390*/  IMAD.MOV.U32 R8, RZ, RZ, R22 ;  /* 0x000000ffff087224 */ /* 0x000fe400078e0016 */
[----:B------:R-:W-:Y:S01]  /*1f3a0*/  IMAD.MOV.U32 R2, RZ, RZ, R23 ;  /* 0x000000ffff027224 */ /* 0x000fe200078e0017 */
[----:B-1----:R-:W2:Y:S04]  /*1f3b0*/  LDL.LU R14, [R1+0x398] ;  /* 0x00039800010e7983 */ /* 0x002ea80000300800 */
[----:B------:R-:W2:Y:S04]  /*1f3c0*/  LDL.LU R15, [R1+0x39c] ;  /* 0x00039c00010f7983 */ /* 0x000ea80000300800 */
[----:B------:R-:W-:Y:S04]  /*1f3d0*/  STL.64 [R1+0x3c0], R24 ;  /* 0x0003c01801007387 */ /* 0x000fe80000100a00 */
[----:B------:R0:W-:Y:S04]  /*1f3e0*/  STL.64 [R1+0x3c8], R26 ;  /* 0x0003c81a01007387 */ /* 0x0001e80000100a00 */
[----:B0-----:R-:W4:Y:S04]  /*1f3f0*/  LDL.LU.64 R26, [R1+0x1ec0] ;  /* 0x001ec000011a7983 */ /* 0x001f280000300a00 */
[----:B------:R-:W4:Y:S04]  /*1f400*/  LDL.LU.64 R24, [R1+0x1eb8] ;  /* 0x001eb80001187983 */ /* 0x000f280000300a00 */
[----:B------:R-:W2:Y:S02]  /*1f410*/  LDL.LU.64 R22, [R1+0x1eb0] ;  /* 0x001eb00001167983 */ /* 0x000ea40000300a00 */
[----:B--2---:R-:W-:Y:S01]  /*1f420*/  HMMA.16816.F32.BF16 R12, R16, R22, R12 ;  /* 0x00000016100c723c */ /* 0x004fe2000004180c */
[----:B------:R-:W-:-:S15]  /*1f430*/  IMAD.MOV.U32 R9, RZ, RZ, R23 ;  /* 0x000000ffff097224 */ /* 0x000fde00078e0017 */
[----:B------:R-:W-:-:S03]  /*1f440*/  NOP ;  /* 0x0000000000007918 */ /* 0x000fc60000000000 */
[----:B------:R0:W-:Y:S04]  /*1f450*/  STL.64 [R1+0x3b0], R12 ;  /* 0x0003b00c01007387 */ /* 0x0001e80000100a00 */
[----:B------:R1:W-:Y:S01]  /*1f460*/  STL.64 [R1+0x3b8], R14 ;  /* 0x0003b80e01007387 */ /* 0x0003e20000100a00 */
[----:B0-----:R-:W-:-:S03]  /*1f470*/  IMAD.MOV.U32 R12, RZ, RZ, R22 ;  /* 0x000000ffff0c7224 */ /* 0x001fc600078e0016 */
[----:B------:R-:W4:Y:S01]  /*1f480*/  LDL.LU.64 R22, [R1+0x1ea8] ;  /* 0x001ea80001167983 */ /* 0x000f220000300a00 */
[----:B------:R-:W-:Y:S01]  /*1f490*/  IMAD.MOV.U32 R10, RZ, RZ, R20 ;  /* 0x000000ffff0a7224 */ /* 0x000fe200078e0014 */
[----:B----4-:R-:W-:Y:S01]  /*1f4a0*/  HMMA.16816.F32.BF16 R24, R16, R22, R24 ;  /* 0x000000161018723c */ /* 0x010fe20000041818 */
[----:B-1----:R-:W-:Y:S02]  /*1f4b0*/  IMAD.MOV.U32 R14, RZ, RZ, R22 ;  /* 0x000000ffff0e7224 */ /* 0x002fe400078e0016 */
[----:B------:R-:W-:-:S15]  /*1f4c0*/  IMAD.MOV.U32 R13, RZ, RZ, R23 ;  /* 0x000000ffff0d7224 */ /* 0x000fde00078e0017 */
[----:B------:R-:W-:Y:S01]  /*1f4d0*/  NOP ;  /* 0x0000000000007918 */ /* 0x000fe20000000000 */
[----:B------:R-:W-:Y:S04]  /*1f4e0*/  STL.64 [R1+0x3a0], R24 ;  /* 0x0003a01801007387 */ /* 0x000fe80000100a00 */
[----:B------:R0:W-:Y:S04]  /*1f4f0*/  STL.64 [R1+0x3a8], R26 ;  /* 0x0003a81a01007387 */ /* 0x0001e80000100a00 */
[----:B0-----:R-:W3:Y:S04]  /*1f500*/  LDL.LU.64 R26, [R1+0x1ea0] ;  /* 0x001ea000011a7983 */ /* 0x001ee80000300a00 */
[----:B------:R-:W2:Y:S04]  /*1f510*/  LDL.LU.64 R22, [R1+0x1e98] ;  /* 0x001e980001167983 */ /* 0x000ea80000300a00 */
[----:B------:R-:W2:Y:S04]  /*1f520*/  LDL.LU.64 R20, [R1+0x1e90] ;  /* 0x001e900001147983 */ /* 0x000ea80000300a00 */
[----:B------:R0:W-:Y:S01]  /*1f530*/  STL.64 [R1+0x1e10], R10 ;  /* 0x001e100a01007387 */ /* 0x0001e20000100a00 */
[----:B--2---:R-:W-:Y:S01]  /*1f540*/  HMMA.16816.F32.BF16 R20, R16, R10, R20 ;  /* 0x0000000a1014723c */ /* 0x004fe20000041814 */
[----:B0-----:R-:W-:-:S02]  /*1f550*/  IMAD.MOV.U32 R10, RZ, RZ, R14 ;  /* 0x000000ffff0a7224 */ /* 0x001fc400078e000e */
[----:B------:R-:W-:-:S15]  /*1f560*/  IMAD.MOV.U32 R11, RZ, RZ, R13 ;  /* 0x000000ffff0b7224 */ /* 0x000fde00078e000d */
[----:B------:R-:W-:Y:S01]  /*1f570*/  NOP ;  /* 0x0000000000007918 */ /* 0x000fe20000000000 */
[----:B------:R-:W-:Y:S04]  /*1f580*/  STL.64 [R1+0x390], R20 ;  /* 0x0003901401007387 */ /* 0x000fe80000100a00 */
[----:B------:R-:W-:Y:S04]  /*1f590*/  STL.64 [R1+0x398], R22 ;  /* 0x0003981601007387 */ /* 0x000fe80000100a00 */
[----:B------:R0:W-:Y:S04]  /*1f5a0*/  STL.64 [R1+0x1e20], R10 ;  /* 0x001e200a01007387 */ /* 0x0001e80000100a00 */
[----:B------:R-:W2:Y:S01]  /*1f5b0*/  LDL.LU.64 R14, [R1+0x58] ;  /* 0x00005800010e7983 */ /* 0x000ea20000300a00 */
[----:B0-----:R-:W-:-:S03]  /*1f5c0*/  IMAD.MOV.U32 R10, RZ, RZ, R12 ;  /* 0x000000ffff0a7224 */ /* 0x001fc600078e000c */
[----:B--2---:R0:W-:Y:S04]  /*1f5d0*/  STL.64 [R1+0x1e78], R14 ;  /* 0x001e780e01007387 */ /* 0x0041e80000100a00 */
[----:B------:R-:W2:Y:S04]  /*1f5e0*/  LDL.LU R12, [R1+0x350] ;  /* 0x00035000010c7983 */ /* 0x000ea80000300800 */
[----:B------:R-:W2:Y:S04]  /*1f5f0*/  LDL.LU R13, [R1+0x354] ;  /* 0x00035400010d7983 */ /* 0x000ea80000300800 */
[----:B0-----:R-:W2:Y:S04]  /*1f600*/  LDL.LU R14, [R1+0x358] ;  /* 0x00035800010e7983 */ /* 0x001ea80000300800 */
[----:B------:R-:W2:Y:S04]  /*1f610*/  LDL.LU R15, [R1+0x35c] ;  /* 0x00035c00010f7983 */ /* 0x000ea80000300800 */
[----:B------:R-:W4:Y:S04]  /*1f620*/  LDL.LU R20, [R1+0x2a0] ;  /* 0x0002a00001147983 */ /* 0x000f280000300800 */
[----:B------:R-:W4:Y:S04]  /*1f630*/  LDL.LU R21, [R1+0x2a4] ;  /* 0x0002a40001157983 */ /* 0x000f280000300800 */
[----:B------:R-:W2:Y:S04]  /*1f640*/  LDL.LU R22, [R1+0x2a8] ;  /* 0x0002a80001167983 */ /* 0x000ea80000300800 */
[----:B------:R-:W2:Y:S01]  /*1f650*/  LDL.LU R23, [R1+0x2ac] ;  /* 0x0002ac0001177983 */ /* 0x000ea20000300800 */
[----:B---3--:R-:W-:Y:S01]  /*1f660*/  HMMA.16816.F32.BF16 R4, R16, R26, R4 ;  /* 0x0000001a1004723c */ /* 0x008fe20000041804 */
[----:B------:R-:W-:-:S02]  /*1f670*/  IMAD.MOV.U32 R11, RZ, RZ, R9 ;  /* 0x000000ffff0b7224 */ /* 0x000fc400078e0009 */
[----:B--2---:R-:W-:Y:S04]  /*1f680*/  STL.64 [R1+0x1e70], R22 ;  /* 0x001e701601007387 */ /* 0x004fe80000100a00 */
[----:B----4-:R0:W-:Y:S04]  /*1f690*/  STL.64 [R1+0x1e68], R20 ;  /* 0x001e681401007387 */ /* 0x0101e80000100a00 */
[----:B0-----:R-:W2:Y:S04]  /*1f6a0*/  LDL.LU R20, [R1+0x340] ;  /* 0x0003400001147983 */ /* 0x001ea80000300800 */
[----:B------:R-:W2:Y:S04]  /*1f6b0*/  LDL.LU R21, [R1+0x344] ;  /* 0x0003440001157983 */ /* 0x000ea80000300800 */
[----:B------:R-:W2:Y:S04]  /*1f6c0*/  LDL.LU R22, [R1+0x348] ;  /* 0x0003480001167983 */ /* 0x000ea80000300800 */
[----:B------:R-:W2:Y:S04]  /*1f6d0*/  LDL.LU R23, [R1+0x34c] ;  /* 0x00034c0001177983 */ /* 0x000ea80000300800 */
[----:B------:R-:W-:Y:S04]  /*1f6e0*/  STL.64 [R1+0x1e38], R10 ;  /* 0x001e380a01007387 */ /* 0x000fe80000100a00 */
[----:B------:R-:W-:Y:S04]  /*1f6f0*/  STL.64 [R1+0x380], R4 ;  /* 0x0003800401007387 */ /* 0x000fe80000100a00 */
[----:B------:R0:W-:Y:S04]  /*1f700*/  STL.64 [R1+0x388], R6 ;  /* 0x0003880601007387 */ /* 0x0001e80000100a00 */
[----:B0-----:R-:W3:Y:S04]  /*1f710*/  LDL.LU.64 R6, [R1+0x1e88] ;  /* 0x001e880001067983 */ /* 0x001ee80000300a00 */
[----:B------:R-:W4:Y:S04]  /*1f720*/  LDL.LU.64 R4, [R1+0x1e80] ;  /* 0x001e800001047983 */ /* 0x000f280000300a00 */
[----:B------:R0:W-:Y:S04]  /*1f730*/  STL.64 [R1+0x1e18], R26 ;  /* 0x001e181a01007387 */ /* 0x0001e80000100a00 */
[----:B------:R-:W2:Y:S04]  /*1f740*/  LDL.LU R24, [R1+0x270] ;  /* 0x0002700001187983 */ /* 0x000ea80000300800 */
[----:B------:R-:W2:Y:S04]  /*1f750*/  LDL.LU R25, [R1+0x274] ;  /* 0x0002740001197983 */ /* 0x000ea80000300800 */
[----:B0-----:R-:W2:Y:S04]  /*1f760*/  LDL.LU R26, [R1+0x278] ;  /* 0x00027800011a7983 */ /* 0x001ea80000300800 */
[----:B------:R-:W2:Y:S04]  /*1f770*/  LDL.LU R27, [R1+0x27c] ;  /* 0x00027c00011b7983 */ /* 0x000ea80000300800 */
        /* <DEDUP_REMOVED lines=17> */
[----:B----4-:R0:W-:Y:S01]  /*1f890*/  STL.64 [R1+0x1e00], R4 ;  /* 0x001e000401007387 */ /* 0x0101e20000100a00 */
[----:B------:R-:W-:-:S02]  /*1f8a0*/  IMAD.MOV.U32 R10, RZ, RZ, R8 ;  /* 0x000000ffff0a7224 */ /* 0x000fc400078e0008 */
[----:B------:R-:W-:Y:S01]  /*1f8b0*/  IMAD.MOV.U32 R11, RZ, RZ, R2 ;  /* 0x000000ffff0b7224 */ /* 0x000fe200078e0002 */
[----:B0-----:R-:W4:Y:S04]  /*1f8c0*/  LDL.LU R4, [R1+0x250] ;  /* 0x0002500001047983 */ /* 0x001f280000300800 */
[----:B------:R-:W4:Y:S04]  /*1f8d0*/  LDL.LU R5, [R1+0x254] ;  /* 0x0002540001057983 */ /* 0x000f280000300800 */
[----:B------:R-:W4:Y:S04]  /*1f8e0*/  LDL.LU R6, [R1+0x258] ;  /* 0x0002580001067983 */ /* 0x000f280000300800 */
[----:B------:R-:W4:Y:S01]  /*1f8f0*/  LDL.LU R7, [R1+0x25c] ;  /* 0x00025c0001077983 */ /* 0x000f220000300800 */
        /* <DEDUP_REMOVED lines=10> */
[----:B------:R-:W2:Y:S04]  /*1f9a0*/  LDL.LU.64 R22, [R1+0x1e58] ;  /* 0x001e580001167983 */ /* 0x000ea80000300a00 */
[----:B------:R-:W2:Y:S04]  /*1f9b0*/  LDL.LU.64 R20, [R1+0x1e50] ;  /* 0x001e500001147983 */ /* 0x000ea80000300a00 */
[----:B------:R0:W-:Y:S04]  /*1f9c0*/  STL.64 [R1+0x1df8], R14 ;  /* 0x001df80e01007387 */ /* 0x0001e80000100a00 */
[----:B------:R-:W3:Y:S05]  /*1f9d0*/  LDL.LU R12, [R1+0x260] ;  /* 0x00026000010c7983 */ /* 0x000eea0000300800 */
[----:B------:R-:W-:Y:S04]  /*1f9e0*/  STL.64 [R1+0x2a0], R16 ;  /* 0x0002a01001007387 */ /* 0x000fe80000100a00 */
[----:B------:R1:W-:Y:S04]  /*1f9f0*/  STL.64 [R1+0x2a8], R18 ;  /* 0x0002a81201007387 */ /* 0x0003e80000100a00 */
[----:B------:R-:W3:Y:S04]  /*1fa00*/  LDL.LU R13, [R1+0x264] ;  /* 0x00026400010d7983 */ /* 0x000ee80000300800 */
[----:B0-----:R-:W3:Y:S04]  /*1fa10*/  LDL.LU R14, [R1+0x268] ;  /* 0x00026800010e7983 */ /* 0x001ee80000300800 */
[----:B------:R-:W3:Y:S01]  /*1fa20*/  LDL.LU R15, [R1+0x26c] ;  /* 0x00026c00010f7983 */ /* 0x000ee20000300800 */
[----:B-1----:R-:W-:-:S02]  /*1fa30*/  IMAD.MOV.U32 R18, RZ, RZ, R8 ;  /* 0x000000ffff127224 */ /* 0x002fc400078e0008 */
[----:B--2---:R-:W-:Y:S01]  /*1fa40*/  HMMA.16816.F32.BF16 R8, R20, R10, R24 ;  /* 0x0000000a1408723c */ /* 0x004fe20000041818 */
[----:B------:R-:W2:Y:S04]  /*1fa50*/  LDL.LU.64 R26, [R1+0x1e48] ;  /* 0x001e4800011a7983 */ /* 0x000ea80000300a00 */
[----:B------:R-:W2:-:S14]  /*1fa60*/  LDL.LU.64 R24, [R1+0x1e40] ;  /* 0x001e400001187983 */ /* 0x000e9c0000300a00 */
        /* <DEDUP_REMOVED lines=12> */
[----:B------:R-:W-:Y:S04]  /*1fb30*/  STL.64 [R1+0x270], R8 ;  /* 0x0002700801007387 */ /* 0x000fe80000100a00 */
[----:B------:R0:W-:Y:S04]  /*1fb40*/  STL.64 [R1+0x278], R10 ;  /* 0x0002780a01007387 */ /* 0x0001e80000100a00 */
[----:B0-----:R-:W3:Y:S01]  /*1fb50*/  LDL.LU.64 R10, [R1+0x1e10] ;  /* 0x001e1000010a7983 */ /* 0x001ee20000300a00 */
[C---:B----4-:R-:W-:Y:S08]  /*1fb60*/  HMMA.16816.F32.BF16 R4, R20.reuse, R26, R4 ;  /* 0x0000001a1404723c */ /* 0x050ff00000041804 */
[----:B---3--:R-:W-:-:S15]  /*1fb70*/  HMMA.16816.F32.BF16 R12, R20, R10, R12 ;  /* 0x0000000a140c723c */ /* 0x008fde000004180c */
[----:B------:R-:W-:-:S04]  /*1fb80*/  NOP ;  /* 0x0000000000007918 */ /* 0x000fc80000000000 */
[----:B------:R0:W-:Y:S04]  /*1fb90*/  STL.64 [R1+0x260], R12 ;  /* 0x0002600c01007387 */ /* 0x0001e80000100a00 */
[----:B------:R1:W-:Y:S04]  /*1fba0*/  STL.64 [R1+0x268], R14 ;  /* 0x0002680e01007387 */ /* 0x0003e80000100a00 */
[----:B0-----:R-:W2:Y:S04]  /*1fbb0*/  LDL.LU R12, [R1+0x230] ;  /* 0x00023000010c7983 */ /* 0x001ea80000300800 */
[----:B------:R-:W2:Y:S04]  /*1fbc0*/  LDL.LU R13, [R1+0x234] ;  /* 0x00023400010d7983 */ /* 0x000ea80000300800 */
[----:B-1----:R-:W2:Y:S04]  /*1fbd0*/  LDL.LU R14, [R1+0x238] ;  /* 0x00023800010e7983 */ /* 0x002ea80000300800 */
[----:B------:R-:W2:Y:S04]  /*1fbe0*/  LDL.LU R15, [R1+0x23c] ;  /* 0x00023c00010f7983 */ /* 0x000ea80000300800 */
[----:B------:R0:W-:Y:S04]  /*1fbf0*/  STL.64 [R1+0x1dd8], R10 ;  /* 0x001dd80a01007387 */ /* 0x0001e80000100a00 */
[----:B------:R-:W3:Y:S04]  /*1fc00*/  LDL.LU R8, [R1+0x240] ;  /* 0x0002400001087983 */ /* 0x000ee80000300800 */
[----:B------:R-:W3:Y:S04]  /*1fc10*/  LDL.LU R9, [R1+0x244] ;  /* 0x0002440001097983 */ /* 0x000ee80000300800 */
[----:B0-----:R-:W3:Y:S04]  /*1fc20*/  LDL.LU R10, [R1+0x248] ;  /* 0x00024800010a7983 */ /* 0x001ee80000300800 */
[----:B------:R-:W3:Y:S04]  /*1fc30*/  LDL.LU R11, [R1+0x24c] ;  /* 0x00024c00010b7983 */ /* 0x000ee80000300800 */
[----:B------:R-:W-:Y:S04]  /*1fc40*/  STL.64 [R1+0x250], R4 ;  /* 0x0002500401007387 */ /* 0x000fe80000100a00 */
[----:B------:R0:W-:Y:S04]  /*1fc50*/  STL.64 [R1+0x258], R6 ;  /* 0x0002580601007387 */ /* 0x0001e80000100a00 */
[----:B0-----:R-:W3:Y:S04]  /*1fc60*/  LDL.LU.64 R6, [R1+0x1e08] ;  /* 0x001e080001067983 */ /* 0x001ee80000300a00 */
[----:B------:R-:W4:Y:S01]  /*1fc70*/  LDL.LU.64 R4, [R1+0x1e00] ;  /* 0x001e000001047983 */ /* 0x000f220000300a00 */
[----:B------:R-:W-:-:S03]  /*1fc80*/  IMAD.MOV.U32 R19, RZ, RZ, R2 ;  /* 0x000000ffff137224 */ /* 0x000fc600078e0002 */
[----:B------:R-:W2:Y:S01]  /*1fc90*/  LDL.LU R24, [R1+0x180] ;  /* 0x0001800001187983 */ /* 0x000ea20000300800 */
[----:B------:R-:W-:-:S03]  /*1fca0*/  IMAD.MOV.U32 R2, RZ, RZ, R26 ;  /* 0x000000ffff027224 */ /* 0x000fc600078e001a */
[----:B------:R-:W2:Y:S01]  /*1fcb0*/  LDL.LU R25, [R1+0x184] ;  /* 0x0001840001197983 */ /* 0x000ea20000300800 */
[----:B------:R-:W-:-:S03]  /*1fcc0*/  IMAD.MOV.U32 R29, RZ, RZ, R27 ;  /* 0x000000ffff1d7224 */ /* 0x000fc600078e001b */
[----:B------:R-:W2:Y:S04]  /*1fcd0*/  LDL.LU R26, [R1+0x188] ;  /* 0x00018800011a7983 */ /* 0x000ea80000300800 */
[----:B------:R-:W2:Y:S01]  /*1fce0*/  LDL.LU R27, [R1+0x18c] ;  /* 0x00018c00011b7983 */ /* 0x000ea20000300800 */
[----:B---3--:R-:W-:Y:S03]  /*1fcf0*/  HMMA.16816.F32.BF16 R8, R20, R6, R8 ;  /* 0x000000061408723c */ /* 0x008fe60000041808 */
[----:B------:R-:W-:Y:S04]  /*1fd00*/  STL.64 [R1+0x1d88], R6 ;  /* 0x001d880601007387 */ /* 0x000fe80000100a00 */
[----:B----4-:R0:W-:-:S12]  /*1fd10*/  STL.64 [R1+0x1d80], R4 ;  /* 0x001d800401007387 */ /* 0x0101d80000100a00 */
[----:B------:R1:W-:Y:S04]  /*1fd20*/  STL.64 [R1+0x240], R8 ;  /* 0x0002400801007387 */ /* 0x0003e80000100a00 */
[----:B------:R3:W-:Y:S04]  /*1fd30*/  STL.64 [R1+0x248], R10 ;  /* 0x0002480a01007387 */ /* 0x0007e80000100a00 */
[----:B0-----:R-:W4:Y:S04]  /*1fd40*/  LDL.LU R4, [R1+0x130] ;  /* 0x0001300001047983 */ /* 0x001f280000300800 */
[----:B------:R-:W4:Y:S04]  /*1fd50*/  LDL.LU R5, [R1+0x134] ;  /* 0x0001340001057983 */ /* 0x000f280000300800 */
[----:B------:R-:W2:Y:S04]  /*1fd60*/  LDL.LU R6, [R1+0x138] ;  /* 0x0001380001067983 */ /* 0x000ea80000300800 */
[----:B------:R-:W2:Y:S04]  /*1fd70*/  LDL.LU R7, [R1+0x13c] ;  /* 0x00013c0001077983 */ /* 0x000ea80000300800 */
[----:B-1----:R-:W4:Y:S04]  /*1fd80*/  LDL.LU R8, [R1+0x170] ;  /* 0x0001700001087983 */ /* 0x002f280000300800 */
[----:B------:R-:W4:Y:S04]  /*1fd90*/  LDL.LU R9, [R1+0x174] ;  /* 0x0001740001097983 */ /* 0x000f280000300800 */
[----:B---3--:R-:W3:Y:S04]  /*1fda0*/  LDL.LU R10, [R1+0x178] ;  /* 0x00017800010a7983 */ /* 0x008ee80000300800 */
[----:B------:R-:W3:Y:S04]  /*1fdb0*/  LDL.LU R11, [R1+0x17c] ;  /* 0x00017c00010b7983 */ /* 0x000ee80000300800 */
[----:B--2---:R-:W-:Y:S04]  /*1fdc0*/  STL.64 [R1+0x1d98], R6 ;  /* 0x001d980601007387 */ /* 0x004fe80000100a00 */
[----:B----4-:R0:W-:Y:S04]  /*1fdd0*/  STL.64 [R1+0x1d90], R4 ;  /* 0x001d900401007387 */ /* 0x0101e80000100a00 */
[----:B0-----:R-:W2:Y:S04]  /*1fde0*/  LDL.LU R4, [R1+0x140] ;  /* 0x0001400001047983 */ /* 0x001ea80000300800 */
[----:B------:R-:W2:Y:S04]  /*1fdf0*/  LDL.LU R5, [R1+0x144] ;  /* 0x0001440001057983 */ /* 0x000ea80000300800 */
[----:B------:R-:W4:Y:S04]  /*1fe00*/  LDL.LU R6, [R1+0x148] ;  /* 0x0001480001067983 */ /* 0x000f280000300800 */
[----:B------:R-:W4:Y:S04]  /*1fe10*/  LDL.LU R7, [R1+0x14c] ;  /* 0x00014c0001077983 */ /* 0x000f280000300800 */
[----:B----4-:R0:W-:Y:S04]  /*1fe20*/  STL.64 [R1+0x1da8], R6 ;  /* 0x001da80601007387 */ /* 0x0101e80000100a00 */
[----:B--2---:R-:W-:Y:S04]  /*1fe30*/  STL.64 [R1+0x1da0], R4 ;  /* 0x001da00401007387 */ /* 0x004fe80000100a00 */
[----:B0-----:R-:W2:Y:S01]  /*1fe40*/  LDL.LU.64 R6, [R1+0x18] ;  /* 0x0000180001067983 */ /* 0x001ea20000300a00 */
[C---:B------:R-:W-:Y:S03]  /*1fe50*/  HMMA.16816.F32.BF16 R12, R20.reuse, R18, R12 ;  /* 0x00000012140c723c */ /* 0x040fe6000004180c */
[----:B--2---:R0:W-:Y:S04]  /*1fe60*/  STL.64 [R1+0x1dc0], R6 ;  /* 0x001dc00601007387 */ /* 0x0041e80000100a00 */
[----:B0-----:R-:W2:Y:S04]  /*1fe70*/  LDL.LU.64 R6, [R1+0x28] ;  /* 0x0000280001067983 */ /* 0x001ea80000300a00 */
[----:B--2---:R0:W-:Y:S04]  /*1fe80*/  STL.64 [R1+0x1dd0], R6 ;  /* 0x001dd00601007387 */ /* 0x0041e80000100a00 */
[----:B0-----:R-:W3:Y:S04]  /*1fe90*/  LDL.LU.64 R6, [R1+0x48] ;  /* 0x0000480001067983 */ /* 0x001ee80000300a00 */
[----:B------:R-:W-:Y:S04]  /*1fea0*/  STL.64 [R1+0x230], R12 ;  /* 0x0002300c01007387 */ /* 0x000fe80000100a00 */
[----:B------:R0:W-:Y:S04]  /*1feb0*/  STL.64 [R1+0x238], R14 ;  /* 0x0002380e01007387 */ /* 0x0001e80000100a00 */
[----:B0-----:R-:W2:Y:S04]  /*1fec0*/  LDL.LU.64 R14, [R1+0x1df8] ;  /* 0x001df800010e7983 */ /* 0x001ea80000300a00 */
[----:B------:R0:W-:Y:S04]  /*1fed0*/  STL.64 [R1+0x1dc8], R18 ;  /* 0x001dc81201007387 */ /* 0x0001e80000100a00 */
[----:B------:R-:W4:Y:S04]  /*1fee0*/  LDL.LU R16, [R1+0x160] ;  /* 0x0001600001107983 */ /* 0x000f280000300800 */
[----:B------:R-:W4:Y:S04]  /*1fef0*/  LDL.LU R17, [R1+0x164] ;  /* 0x0001640001117983 */ /* 0x000f280000300800 */
[----:B0-----:R-:W4:Y:S04]  /*1ff00*/  LDL.LU R18, [R1+0x168] ;  /* 0x0001680001127983 */ /* 0x001f280000300800 */
[----:B------:R-:W4:Y:S01]  /*1ff10*/  LDL.LU R19, [R1+0x16c] ;  /* 0x00016c0001137983 */ /* 0x000f220000300800 */
[----:B--2---:R-:W-:Y:S03]  /*1ff20*/  HMMA.16816.F32.BF16 R20, R20, R14, R24 ;  /* 0x0000000e1414723c */ /* 0x004fe60000041818 */
[----:B------:R-:W3:Y:S04]  /*1ff30*/  LDL.LU.64 R26, [R1+0x1df0] ;  /* 0x001df000011a7983 */ /* 0x000ee80000300a00 */
[----:B------:R-:W3:Y:S04]  /*1ff40*/  LDL.LU.64 R24, [R1+0x1de8] ;  /* 0x001de80001187983 */ /* 0x000ee80000300a00 */
[----:B------:R0:W-:Y:S04]  /*1ff50*/  STL.64 [R1+0x1d78], R14 ;  /* 0x001d780e01007387 */ /* 0x0001e80000100a00 */
[----:B------:R-:W2:Y:S04]  /*1ff60*/  LDL.LU R12, [R1+0x120] ;  /* 0x00012000010c7983 */ /* 0x000ea80000300800 */
[----:B------:R-:W-:Y:S04]  /*1ff70*/  STL.64 [R1+0x180], R20 ;  /* 0x0001801401007387 */ /* 0x000fe80000100a00 */
[----:B------:R1:W-:Y:S04]  /*1ff80*/  STL.64 [R1+0x188], R22 ;  /* 0x0001881601007387 */ /* 0x0003e80000100a00 */
[----:B------:R-:W2:Y:S04]  /*1ff90*/  LDL.LU R13, [R1+0x124] ;  /* 0x00012400010d7983 */ /* 0x000ea80000300800 */
[----:B0-----:R-:W2:Y:S04]  /*1ffa0*/  LDL.LU R14, [R1+0x128] ;  /* 0x00012800010e7983 */ /* 0x001ea80000300800 */
[----:B------:R-:W2:Y:S01]  /*1ffb0*/  LDL.LU R15, [R1+0x12c] ;  /* 0x00012c00010f7983 */ /* 0x000ea20000300800 */
[----:B-1----:R-:W-:Y:S01]  /*1ffc0*/  IMAD.MOV.U32 R22, RZ, RZ, R2 ;  /* 0x000000ffff167224 */ /* 0x002fe200078e0002 */
[----:B---3--:R-:W-:Y:S02]  /*1ffd0*/  HMMA.16816.F32.BF16 R8, R24, R6, R8 ;  /* 0x000000061808723c */ /* 0x008fe40000041808 */
[----:B--2---:R-:W-:Y:S04]  /*1ffe0*/  STL.64 [R1+0x1db8], R14 ;  /* 0x001db80e01007387 */ /* 0x004fe80000100a00 */
[----:B------:R0:W-:Y:S04]  /*1fff0*/  STL.64 [R1+0x1db0], R12 ;  /* 0x001db00c01007387 */ /* 0x0001e80000100a00 */
[----:B0-----:R-:W2:Y:S04]  /*20000*/  LDL.LU R12, [R1+0x150] ;  /* 0x00015000010c7983 */ /* 0x001ea80000300800 */
[----:B------:R-:W2:Y:S04]  /*20010*/  LDL.LU R13, [R1+0x154] ;  /* 0x00015400010d7983 */ /* 0x000ea80000300800 */
[----:B------:R-:W2:Y:S04]  /*20020*/  LDL.LU R14, [R1+0x158] ;  /* 0x00015800010e7983 */ /* 0x000ea80000300800 */
[----:B------:R-:W2:Y:S04]  /*20030*/  LDL.LU R15, [R1+0x15c] ;  /* 0x00015c00010f7983 */ /* 0x000ea80000300800 */
[----:B------:R-:W3:Y:S04]  /*20040*/  LDL.LU R2, [R1+0x1de0] ;  /* 0x001de00001027983 */ /* 0x000ee80000300800 */
[----:B------:R0:W-:Y:S04]  /*20050*/  STL.64 [R1+0x170], R8 ;  /* 0x0001700801007387 */ /* 0x0001e80000100a00 */
[----:B------:R1:W-:Y:S01]  /*20060*/  STL.64 [R1+0x178], R10 ;  /* 0x0001780a01007387 */ /* 0x0003e20000100a00 */
[----:B0-----:R-:W-:-:S03]  /*20070*/  IMAD.MOV.U32 R9, RZ, RZ, R6 ;  /* 0x000000ffff097224 */ /* 0x001fc600078e0006 */
[----:B-1----:R-:W2:Y:S01]  /*20080*/  LDL.LU.64 R10, [R1+0x1dd8] ;  /* 0x001dd800010a7983 */ /* 0x002ea20000300a00 */
[----:B------:R-:W-:-:S03]  /*20090*/  IMAD.MOV.U32 R8, RZ, RZ, R7 ;  /* 0x000000ffff087224 */ /* 0x000fc600078e0007 */
[----:B------:R-:W4:Y:S02]  /*200a0*/  LDL.LU.64 R6, [R1+0x1dd0] ;  /* 0x001dd00001067983 */ /* 0x000f240000300a00 */
[----:B----4-:R-:W-:-:S15]  /*200b0*/  HMMA.16816.F32.BF16 R16, R24, R6, R16 ;  /* 0x000000061810723c */ /* 0x010fde0000041810 */
[----:B------:R-:W-:-:S04]  /*200c0*/  NOP ;  /* 0x0000000000007918 */ /* 0x000fc80000000000 */
[----:B------:R0:W-:Y:S04]  /*200d0*/  STL.64 [R1+0x160], R16 ;  /* 0x0001601001007387 */ /* 0x0001e80000100a00 */
[----:B------:R1:W-:Y:S01]  /*200e0*/  STL.64 [R1+0x168], R18 ;  /* 0x0001681201007387 */ /* 0x0003e20000100a00 */
[----:B0-----:R-:W-:-:S03]  /*200f0*/  IMAD.MOV.U32 R17, RZ, RZ, R6 ;  /* 0x000000ffff117224 */ /* 0x001fc600078e0006 */
[----:B-1----:R-:W4:Y:S01]  /*20100*/  LDL.LU.64 R18, [R1+0x1dc8] ;  /* 0x001dc80001127983 */ /* 0x002f220000300a00 */
[----:B------:R-:W-:-:S03]  /*20110*/  IMAD.MOV.U32 R16, RZ, RZ, R7 ;  /* 0x000000ffff107224 */ /* 0x000fc600078e0007 */
[----:B------:R-:W2:Y:S02]  /*20120*/  LDL.LU.64 R6, [R1+0x1dc0] ;  /* 0x001dc00001067983 */ /* 0x000ea40000300a00 */
        /* <DEDUP_REMOVED lines=8> */
[----:B------:R-:W2:Y:S04]  /*201b0*/  LDL.LU.64 R6, [R1+0x1da8] ;  /* 0x001da80001067983 */ /* 0x000ea80000300a00 */
[----:B------:R-:W2:Y:S02]  /*201c0*/  LDL.LU.64 R4, [R1+0x1da0] ;  /* 0x001da00001047983 */ /* 0x000ea40000300a00 */
[----:B--2---:R-:W-:-:S15]  /*201d0*/  HMMA.16816.F32.BF16 R4, R24, R10, R4 ;  /* 0x0000000a1804723c */ /* 0x004fde0000041804 */
[----:B------:R-:W-:-:S04]  /*201e0*/  NOP ;  /* 0x0000000000007918 */ /* 0x000fc80000000000 */
[----:B------:R-:W-:Y:S04]  /*201f0*/  STL.64 [R1+0x140], R4 ;  /* 0x0001400401007387 */ /* 0x000fe80000100a00 */
[----:B------:R0:W-:Y:S04]  /*20200*/  STL.64 [R1+0x148], R6 ;  /* 0x0001480601007387 */ /* 0x0001e80000100a00 */
[----:B0-----:R-:W2:Y:S04]  /*20210*/  LDL.LU.64 R6, [R1+0x1d98] ;  /* 0x001d980001067983 */ /* 0x001ea80000300a00 */
[----:B------:R-:W2:Y:S01]  /*20220*/  LDL.LU.64 R4, [R1+0x1d90] ;  /* 0x001d900001047983 */ /* 0x000ea20000300a00 */
[----:B------:R-:W-:-:S03]  /*20230*/  IMAD.MOV.U32 R23, RZ, RZ, R29 ;  /* 0x000000ffff177224 */ /* 0x000fc600078e001d */
[----:B------:R0:W-:Y:S02]  /*20240*/  STL.64 [R1+0x1d08], R10 ;  /* 0x001d080a01007387 */ /* 0x0001e40000100a00 */
[----:B0-----:R-:W-:Y:S02]  /*20250*/  IMAD.MOV.U32 R10, RZ, RZ, R21 ;  /* 0x000000ffff0a7224 */ /* 0x001fe400078e0015 */
[----:B------:R-:W-:-:S05]  /*20260*/  IMAD.MOV.U32 R11, RZ, RZ, R20 ;  /* 0x000000ffff0b7224 */ /* 0x000fca00078e0014 */
[----:B------:R0:W-:Y:S02]  /*20270*/  STL.64 [R1+0x1d20], R10 ;  /* 0x001d200a01007387 */ /* 0x0001e40000100a00 */
[----:B0-----:R-:W-:Y:S02]  /*20280*/  IMAD.MOV.U32 R10, RZ, RZ, R17 ;  /* 0x000000ffff0a7224 */ /* 0x001fe400078e0011 */
[----:B------:R-:W-:-:S05]  /*20290*/  IMAD.MOV.U32 R11, RZ, RZ, R16 ;  /* 0x000000ffff0b7224 */ /* 0x000fca00078e0010 */
[----:B------:R-:W-:Y:S01]  /*202a0*/  STL.64 [R1+0x1d38], R10 ;  /* 0x001d380a01007387 */ /* 0x000fe20000100a00 */
[----:B--2---:R-:W-:-:S15]  /*202b0*/  HMMA.16816.F32.BF16 R4, R24, R22, R4 ;  /* 0x000000161804723c */ /* 0x004fde0000041804 */
[----:B------:R-:W-:-:S04]  /*202c0*/  NOP ;  /* 0x0000000000007918 */ /* 0x000fc80000000000 */
[----:B------:R-:W-:Y:S04]  /*202d0*/  STL.64 [R1+0x130], R4 ;  /* 0x0001300401007387 */ /* 0x000fe80000100a00 */
[----:B------:R0:W-:Y:S04]  /*202e0*/  STL.64 [R1+0x138], R6 ;  /* 0x0001380601007387 */ /* 0x0001e80000100a00 */
[----:B0-----:R-:W2:Y:S04]  /*202f0*/  LDL.LU.64 R6, [R1+0x1d88] ;  /* 0x001d880001067983 */ /* 0x001ea80000300a00 */
[----:B------:R-:W3:Y:S04]  /*20300*/  LDL.LU.64 R4, [R1+0x1d80] ;  /* 0x001d800001047983 */ /* 0x000ee80000300a00 */
[----:B------:R2:W-:Y:S02]  /*20310*/  STL.64 [R1+0x1d68], R22 ;  /* 0x001d681601007387 */ /* 0x0005e40000100a00 */
[----:B--2---:R-:W-:Y:S02]  /*20320*/  HMMA.16816.F32.BF16 R20, R24, R6, R12 ;  /* 0x000000061814723c */ /* 0x004fe4000004180c */
[----:B------:R-:W4:-:S15]  /*20330*/  LDL.LU R12, [R1+0x110] ;  /* 0x00011000010c7983 */ /* 0x000f1e0000300800 */
[----:B------:R-:W-:Y:S02]  /*20340*/  NOP ;  /* 0x0000000000007918 */ /* 0x000fe40000000000 */
[----:B------:R0:W-:Y:S04]  /*20350*/  STL.64 [R1+0x120], R20 ;  /* 0x0001201401007387 */ /* 0x0001e80000100a00 */
[----:B------:R1:W-:Y:S04]  /*20360*/  STL.64 [R1+0x128], R22 ;  /* 0x0001281601007387 */ /* 0x0003e80000100a00 */
[----:B------:R-:W4:Y:S04]  /*20370*/  LDL.LU R13, [R1+0x114] ;  /* 0x00011400010d7983 */ /* 0x000f280000300800 */
[----:B------:R-:W4:Y:S04]  /*20380*/  LDL.LU R14, [R1+0x118] ;  /* 0x00011800010e7983 */ /* 0x000f280000300800 */
[----:B------:R-:W4:Y:S04]  /*20390*/  LDL.LU R15, [R1+0x11c] ;  /* 0x00011c00010f7983 */ /* 0x000f280000300800 */
[----:B0-----:R-:W2:Y:S04]  /*203a0*/  LDL.LU R20, [R1+0xb0] ;  /* 0x0000b00001147983 */ /* 0x001ea80000300800 */
[----:B------:R-:W2:Y:S04]  /*203b0*/  LDL.LU R21, [R1+0xb4] ;  /* 0x0000b40001157983 */ /* 0x000ea80000300800 */
[----:B-1----:R-:W2:Y:S04]  /*203c0*/  LDL.LU R22, [R1+0xb8] ;  /* 0x0000b80001167983 */ /* 0x002ea80000300800 */
[----:B------:R-:W2:Y:S04]  /*203d0*/  LDL.LU R23, [R1+0xbc] ;  /* 0x0000bc0001177983 */ /* 0x000ea80000300800 */
[----:B------:R-:W-:Y:S04]  /*203e0*/  STL.64 [R1+0x1d00], R6 ;  /* 0x001d000601007387 */ /* 0x000fe80000100a00 */
[----:B---3--:R0:W-:Y:S04]  /*203f0*/  STL.64 [R1+0x1cf8], R4 ;  /* 0x001cf80401007387 */ /* 0x0081e80000100a00 */
[----:B0-----:R-:W3:Y:S04]  /*20400*/  LDL.LU R4, [R1+0x220] ;  /* 0x0002200001047983 */ /* 0x001ee80000300800 */
[----:B------:R-:W3:Y:S04]  /*20410*/  LDL.LU R5, [R1+0x224] ;  /* 0x0002240001057983 */ /* 0x000ee80000300800 */
[----:B------:R-:W2:Y:S04]  /*20420*/  LDL.LU R6, [R1+0x228] ;  /* 0x0002280001067983 */ /* 0x000ea80000300800 */
[----:B------:R-:W2:Y:S04]  /*20430*/  LDL.LU R7, [R1+0x22c] ;  /* 0x00022c0001077983 */ /* 0x000ea80000300800 */
[----:B--2---:R-:W-:Y:S04]  /*20440*/  STL.64 [R1+0x1d18], R6 ;  /* 0x001d180601007387 */ /* 0x004fe80000100a00 */
[----:B---3--:R0:W-:Y:S04]  /*20450*/  STL.64 [R1+0x1d10], R4 ;  /* 0x001d100401007387 */ /* 0x0081e80000100a00 */
[----:B0-----:R-:W2:Y:S04]  /*20460*/  LDL.LU R4, [R1+0x80] ;  /* 0x0000800001047983 */ /* 0x001ea80000300800 */
[----:B------:R-:W2:Y:S04]  /*20470*/  LDL.LU R5, [R1+0x84] ;  /* 0x0000840001057983 */ /* 0x000ea80000300800 */
[----:B------:R-:W3:Y:S04]  /*20480*/  LDL.LU R6, [R1+0x88] ;  /* 0x0000880001067983 */ /* 0x000ee80000300800 */
[----:B------:R-:W3:Y:S01]  /*20490*/  LDL.LU R7, [R1+0x8c] ;  /* 0x00008c0001077983 */ /* 0x000ee20000300800 */
[----:B----4-:R-:W-:Y:S03]  /*204a0*/  HMMA.16816.F32.BF16 R12, R24, R18, R12 ;  /* 0x00000012180c723c */ /* 0x010fe6000004180c */
[----:B---3--:R-:W-:Y:S04]  /*204b0*/  STL.64 [R1+0x1d30], R6 ;  /* 0x001d300601007387 */ /* 0x008fe80000100a00 */
[----:B--2---:R0:W-:Y:S04]  /*204c0*/  STL.64 [R1+0x1d28], R4 ;  /* 0x001d280401007387 */ /* 0x0041e80000100a00 */
        /* <DEDUP_REMOVED lines=14> */
[----:B------:R-:W4:Y:S04]  /*205b0*/  LDL.LU R16, [R1+0x330] ;  /* 0x0003300001107983 */ /* 0x000f280000300800 */
[----:B------:R-:W4:Y:S04]  /*205c0*/  LDL.LU R17, [R1+0x334] ;  /* 0x0003340001117983 */ /* 0x000f280000300800 */
[----:B0-----:R-:W4:Y:S01]  /*205d0*/  LDL.LU R18, [R1+0x338] ;  /* 0x0003380001127983 */ /* 0x001f220000300800 */
[----:B------:R-:W-:-:S03]  /*205e0*/  IMAD.MOV.U32 R19, RZ, RZ, R2 ;  /* 0x000000ffff137224 */ /* 0x000fc600078e0002 */
[----:B------:R-:W2:Y:S01]  /*205f0*/  LDL.LU R2, [R1+0x1d70] ;  /* 0x001d700001027983 */ /* 0x000ea20000300800 */
[----:B---3--:R-:W-:Y:S03]  /*20600*/  HMMA.16816.F32.BF16 R24, R24, R14, R20 ;  /* 0x0000000e1818723c */ /* 0x008fe60000041814 */
[----:B------:R-:W3:Y:S01]  /*20610*/  LDL.LU.64 R22, [R1+0x1d68] ;  /* 0x001d680001167983 */ /* 0x000ee20000300a00 */
[----:B------:R-:W-:Y:S02]  /*20620*/  IMAD.MOV.U32 R21, RZ, RZ, R14 ;  /* 0x000000ffff157224 */ /* 0x000fe400078e000e */
[----:B------:R-:W-:-:S13]  /*20630*/  IMAD.MOV.U32 R20, RZ, RZ, R15 ;  /* 0x000000ffff147224 */ /* 0x000fda00078e000f */
[----:B------:R0:W-:Y:S04]  /*20640*/  STL.64 [R1+0xb0], R24 ;  /* 0x0000b01801007387 */ /* 0x0001e80000100a00 */
[----:B------:R1:W-:Y:S04]  /*20650*/  STL.64 [R1+0xb8], R26 ;  /* 0x0000b81a01007387 */ /* 0x0003e80000100a00 */
[----:B------:R-:W3:Y:S04]  /*20660*/  LDL.LU.64 R14, [R1+0x1d60] ;  /* 0x001d6000010e7983 */ /* 0x000ee80000300a00 */
[----:B------:R-:W3:Y:S01]  /*20670*/  LDL.LU.64 R12, [R1+0x1d58] ;  /* 0x001d5800010c7983 */ /* 0x000ee20000300a00 */
[----:B------:R-:W-:-:S02]  /*20680*/  IMAD.MOV.U32 R10, RZ, RZ, R9 ;  /* 0x000000ffff0a7224 */ /* 0x000fc400078e0009 */
[----:B------:R-:W-:Y:S01]  /*20690*/  IMAD.MOV.U32 R11, RZ, RZ, R8 ;  /* 0x000000ffff0b7224 */ /* 0x000fe200078e0008 */
[----:B0-----:R-:W4:Y:S04]  /*206a0*/  LDL.LU R24, [R1+0x70] ;  /* 0x0000700001187983 */ /* 0x001f280000300800 */
[----:B------:R-:W4:Y:S04]  /*206b0*/  LDL.LU R25, [R1+0x74] ;  /* 0x0000740001197983 */ /* 0x000f280000300800 */
[----:B-1----:R-:W4:Y:S01]  /*206c0*/  LDL.LU R26, [R1+0x78] ;  /* 0x00007800011a7983 */ /* 0x002f220000300800 */
[----:B--2---:R-:W-:-:S03]  /*206d0*/  IMAD.MOV.U32 R27, RZ, RZ, R2 ;  /* 0x000000ffff1b7224 */ /* 0x004fc600078e0002 */
        /* <DEDUP_REMOVED lines=18> */
[----:B0-----:R-:W4:Y:S02]  /*20800*/  LDL.LU.64 R10, [R1+0x1d08] ;  /* 0x001d0800010a7983 */ /* 0x001f240000300a00 */
[----:B----4-:R-:W-:Y:S02]  /*20810*/  HMMA.16816.F32.BF16 R24, R12, R10, R24 ;  /* 0x0000000a0c18723c */ /* 0x010fe40000041818 */
[----:B------:R-:W0:Y:S04]  /*20820*/  LDSM.16.MT88.4 R8, [R0+0x10000] ;  /* 0x010000000008783b */ /* 0x000e280000004200 */
[----:B0-----:R0:W-:-:S13]  /*20830*/  STL.64 [R1+0x1cd8], R10 ;  /* 0x001cd80a01007387 */ /* 0x0011da0000100a00 */
[----:B------:R-:W-:Y:S04]  /*20840*/  STL.64 [R1+0x470], R24 ;  /* 0x0004701801007387 */ /* 0x000fe80000100a00 */
[----:B------:R-:W-:Y:S04]  /*20850*/  STL.64 [R1+0x478], R26 ;  /* 0x0004781a01007387 */ /* 0x000fe80000100a00 */
[----:B------:R1:W-:Y:S04]  /*20860*/  STL.64 [R1+0x1cd0], R8 ;  /* 0x001cd00801007387 */ /* 0x0003e80000100a00 */
[----:B--2---:R-:W2:Y:S01]  /*20870*/  LDSM.16.M88.4 R24, [R2+UR4+0x20080] ;  /* 0x020080040218783b */ /* 0x004ea20008000200 */
[----:B0-----:R-:W-:-:S02]  /*20880*/  IMAD.MOV.U32 R10, RZ, RZ, R21 ;  /* 0x000000ffff0a7224 */ /* 0x001fc400078e0015 */
[----:B------:R-:W-:-:S05]  /*20890*/  IMAD.MOV.U32 R11, RZ, RZ, R20 ;  /* 0x000000ffff0b7224 */ /* 0x000fca00078e0014 */
[----:B------:R0:W-:Y:S04]  /*208a0*/  STL.64 [R1+0x1ce8], R10 ;  /* 0x001ce80a01007387 */ /* 0x0001e80000100a00 */
[----:B-1----:R-:W4:Y:S04]  /*208b0*/  LDL.LU R8, [R1+0x460] ;  /* 0x0004600001087983 */ /* 0x002f280000300800 */
[----:B------:R-:W4:Y:S01]  /*208c0*/  LDL.LU R9, [R1+0x464] ;  /* 0x0004640001097983 */ /* 0x000f220000300800 */
[C---:B---3--:R-:W-:Y:S03]  /*208d0*/  HMMA.16816.F32.BF16 R20, R12.reuse, R22, R4 ;  /* 0x000000160c14723c */ /* 0x048fe60000041804 */
[----:B0-----:R-:W4:Y:S04]  /*208e0*/  LDL.LU R10, [R1+0x468] ;  /* 0x00046800010a7983 */ /* 0x001f280000300800 */
[----:B------:R-:W4:Y:S04]  /*208f0*/  LDL.LU R11, [R1+0x46c] ;  /* 0x00046c00010b7983 */ /* 0x000f280000300800 */
[----:B------:R-:W3:Y:S04]  /*20900*/  LDL.LU.64 R6, [R1+0x1d00] ;  /* 0x001d000001067983 */ /* 0x000ee80000300a00 */
[----:B------:R-:W2:Y:S04]  /*20910*/  LDL.LU.64 R4, [R1+0x1cf8] ;  /* 0x001cf80001047983 */ /* 0x000ea80000300a00 */
[----:B------:R-:W-:Y:S04]  /*20920*/  STL.64 [R1+0x220], R20 ;  /* 0x0002201401007387 */ /* 0x000fe80000100a00 */
[----:B------:R-:W-:Y:S04]  /*20930*/  STL.64 [R1+0x228], R22 ;  /* 0x0002281601007387 */ /* 0x000fe80000100a00 */
[----:B------:R-:W-:Y:S01]  /*20940*/  LDSM.16.M88.4 R20, [R2+UR4+0x22080] ;  /* 0x022080040214783b */ /* 0x000fe20008000200 */
[----:B---3--:R-:W-:Y:S03]  /*20950*/  HMMA.16816.F32.BF16 R16, R12, R6, R16 ;  /* 0x000000060c10723c */ /* 0x008fe60000041810 */
[----:B--2---:R0:W-:Y:S04]  /*20960*/  STL.64 [R1+0x1ce0], R4 ;  /* 0x001ce00401007387 */ /* 0x0041e80000100a00 */
[----:B0-----:R-:W2:-:S12]  /*20970*/  LDL.LU R4, [R1+0x3e0] ;  /* 0x0003e00001047983 */ /* 0x001e980000300800 */
[----:B------:R-:W-:Y:S04]  /*20980*/  STL.64 [R1+0x340], R16 ;  /* 0x0003401001007387 */ /* 0x000fe80000100a00 */
[----:B------:R-:W-:Y:S04]  /*20990*/  STL.64 [R1+0x348], R18 ;  /* 0x0003481201007387 */ /* 0x000fe80000100a00 */
[----:B------:R-:W0:Y:S04]  /*209a0*/  LDSM.16.M88.4 R16, [R2+UR4+0x24080] ;  /* 0x024080040210783b */ /* 0x000e280008000200 */
[----:B------:R-:W2:Y:S04]  /*209b0*/  LDL.LU R5, [R1+0x3e4] ;  /* 0x0003e40001057983 */ /* 0x000ea80000300800 */
[----:B------:R-:W2:Y:S04]  /*209c0*/  LDL.LU R6, [R1+0x3e8] ;  /* 0x0003e80001067983 */ /* 0x000ea80000300800 */
[----:B------:R-:W2:Y:S04]  /*209d0*/  LDL.LU R7, [R1+0x3ec] ;  /* 0x0003ec0001077983 */ /* 0x000ea80000300800 */
[----:B------:R-:W-:Y:S04]  /*209e0*/  STL.64 [R1+0x40], R24 ;  /* 0x0000401801007387 */ /* 0x000fe80000100a00 */
[----:B------:R-:W-:Y:S04]  /*209f0*/  STL.64 [R1+0x48], R26 ;  /* 0x0000481a01007387 */ /* 0x000fe80000100a00 */
[----:B0-----:R-:W-:Y:S04]  /*20a00*/  STL.64 [R1+0x10], R16 ;  /* 0x0000101001007387 */ /* 0x001fe80000100a00 */
[----:B------:R-:W-:Y:S04]  /*20a10*/  STL.64 [R1+0x18], R18 ;  /* 0x0000181201007387 */ /* 0x000fe80000100a00 */
[----:B------:R-:W0:Y:S04]  /*20a20*/  LDSM.16.M88.4 R16, [R2+UR4+0x26080] ;  /* 0x026080040210783b */ /* 0x000e280008000200 */
[----:B0-----:R-:W-:Y:S04]  /*20a30*/  STL.64 [R1], R16 ;  /* 0x0000001001007387 */ /* 0x001fe80000100a00 */
[----:B------:R0:W-:Y:S04]  /*20a40*/  STL.64 [R1+0x8], R18 ;  /* 0x0000081201007387 */ /* 0x0001e80000100a00 */
[----:B0-----:R-:W4:Y:S04]  /*20a50*/  LDL.LU.64 R18, [R1+0x1cf0] ;  /* 0x001cf00001127983 */ /* 0x001f280000300a00 */
[----:B------:R-:W-:Y:S04]  /*20a60*/  STL.64 [R1+0x30], R20 ;  /* 0x0000301401007387 */ /* 0x000fe80000100a00 */
[----:B------:R-:W-:Y:S04]  /*20a70*/  STL.64 [R1+0x38], R22 ;  /* 0x0000381601007387 */ /* 0x000fe80000100a00 */
[----:B------:R0:W-:Y:S04]  /*20a80*/  STL.64 [R1+0x1cc8], R20 ;  /* 0x001cc81401007387 */ /* 0x0001e80000100a00 */
[----:B0-----:R-:W3:Y:S04]  /*20a90*/  LDL.LU R20, [R1+0x320] ;  /* 0x0003200001147983 */ /* 0x001ee80000300800 */
[----:B------:R-:W3:Y:S04]  /*20aa0*/  LDL.LU R21, [R1+0x324] ;  /* 0x0003240001157983 */ /* 0x000ee80000300800 */
[----:B------:R-:W3:Y:S04]  /*20ab0*/  LDL.LU R22, [R1+0x328] ;  /* 0x0003280001167983 */ /* 0x000ee80000300800 */
[----:B------:R-:W3:Y:S01]  /*20ac0*/  LDL.LU R23, [R1+0x32c] ;  /* 0x00032c0001177983 */ /* 0x000ee20000300800 */
[----:B----4-:R-:W-:Y:S03]  /*20ad0*/  HMMA.16816.F32.BF16 R16, R12, R18, R8 ;  /* 0x000000120c10723c */ /* 0x010fe60000041808 */
[----:B------:R-:W2:-:S15]  /*20ae0*/  LDL.LU.64 R10, [R1+0x1ce8] ;  /* 0x001ce800010a7983 */ /* 0x000e9e0000300a00 */
[----:B------:R-:W-:Y:S01]  /*20af0*/  NOP ;  /* 0x0000000000007918 */ /* 0x000fe20000000000 */
[----:B------:R-:W-:Y:S04]  /*20b00*/  STL.64 [R1+0x350], R16 ;  /* 0x0003501001007387 */ /* 0x000fe80000100a00 */
[----:B------:R-:W-:Y:S04]  /*20b10*/  STL.64 [R1+0x358], R18 ;  /* 0x0003581201007387 */ /* 0x000fe80000100a00 */
[----:B------:R-:W-:Y:S01]  /*20b20*/  LDSM.16.M88.4 R16, [R2+UR4+0x28080] ;  /* 0x028080040210783b */ /* 0x000fe20008000200 */
[----:B--2---:R-:W-:Y:S03]  /*20b30*/  HMMA.16816.F32.BF16 R12, R12, R10, R4 ;  /* 0x0000000a0c0c723c */ /* 0x004fe60000041804 */
[----:B------:R-:W2:Y:S04]  /*20b40*/  LDL.LU.64 R4, [R1+0x1ce0] ;  /* 0x001ce00001047983 */ /* 0x000ea80000300a00 */
[----:B------:R-:W3:Y:S04]  /*20b50*/  LDL.LU.64 R10, [R1+0x1cd8] ;  /* 0x001cd800010a7983 */ /* 0x000ee80000300a00 */
[----:B------:R-:W3:Y:S08]  /*20b60*/  LDL.LU.64 R8, [R1+0x1cd0] ;  /* 0x001cd00001087983 */ /* 0x000ef00000300a00 */
[----:B------:R0:W-:Y:S04]  /*20b70*/  STL.64 [R1+0x330], R12 ;  /* 0x0003300c01007387 */ /* 0x0001e80000100a00 */
[----:B------:R-:W-:Y:S04]  /*20b80*/  STL.64 [R1+0x338], R14 ;  /* 0x0003380e01007387 */ /* 0x000fe80000100a00 */
[----:B0-----:R-:W4:Y:S04]  /*20b90*/  LDL.64 R12, [R1] ;  /* 0x00000000010c7983 */ /* 0x001f280000100a00 */
[----:B----4-:R0:W-:Y:S04]  /*20ba0*/  STL.64 [R1+0x1ca8], R12 ;  /* 0x001ca80c01007387 */ /* 0x0101e80000100a00 */
[----:B0-----:R-:W4:Y:S01]  /*20bb0*/  LDL.64 R12, [R1+0x10] ;  /* 0x00001000010c7983 */ /* 0x001f220000100a00 */
[----:B--2---:R-:W-:-:S02]  /*20bc0*/  IMAD.MOV.U32 R14, RZ, RZ, R5 ;  /* 0x000000ffff0e7224 */ /* 0x004fc400078e0005 */
[----:B------:R-:W-:Y:S02]  /*20bd0*/  IMAD.MOV.U32 R15, RZ, RZ, R4 ;  /* 0x000000ffff0f7224 */ /* 0x000fe400078e0004 */
[----:B------:R-:W0:Y:S04]  /*20be0*/  LDSM.16.M88.4 R4, [R2+UR4+0x2a080] ;  /* 0x02a080040204783b */ /* 0x000e280008000200 */
[----:B----4-:R1:W-:Y:S04]  /*20bf0*/  STL.64 [R1+0x1cc0], R12 ;  /* 0x001cc00c01007387 */ /* 0x0103e80000100a00 */
[----:B-1----:R-:W2:Y:S04]  /*20c00*/  LDL.LU R12, [R1+0x310] ;  /* 0x00031000010c7983 */ /* 0x002ea80000300800 */
[----:B------:R-:W2:Y:S04]  /*20c10*/  LDL.LU R13, [R1+0x314] ;  /* 0x00031400010d7983 */ /* 0x000ea80000300800 */
[----:B0-----:R-:W-:Y:S04]  /*20c20*/  STL [R1+0x189c], R6 ;  /* 0x00189c0601007387 */ /* 0x001fe80000100800 */
[----:B------:R-:W-:Y:S04]  /*20c30*/  STL.64 [R1+0x20], R16 ;  /* 0x0000201001007387 */ /* 0x000fe80000100a00 */
[----:B------:R-:W-:Y:S04]  /*20c40*/  STL.64 [R1+0x28], R18 ;  /* 0x0000281201007387 */ /* 0x000fe80000100a00 */
[----:B------:R0:W-:Y:S04]  /*20c50*/  STL.64 [R1+0x1ca0], R16 ;  /* 0x001ca01001007387 */ /* 0x0001e80000100a00 */
[----:B0-----:R-:W4:Y:S04]  /*20c60*/  LDL.LU R16, [R1+0x2f0] ;  /* 0x0002f00001107983 */ /* 0x001f280000300800 */
[----:B------:R-:W4:Y:S04]  /*20c70*/  LDL.LU R17, [R1+0x2f4] ;  /* 0x0002f40001117983 */ /* 0x000f280000300800 */
[----:B------:R-:W2:Y:S04]  /*20c80*/  LDL.LU R18, [R1+0x2f8] ;  /* 0x0002f80001127983 */ /* 0x000ea80000300800 */
[----:B------:R-:W2:Y:S01]  /*20c90*/  LDL.LU R19, [R1+0x2fc] ;  /* 0x0002fc0001137983 */ /* 0x000ea20000300800 */
[----:B---3--:R-:W-:Y:S03]  /*20ca0*/  HMMA.16816.F32.BF16 R24, R8, R24, R20 ;  /* 0x000000180818723c */ /* 0x008fe60000041814 */
[----:B--2---:R-:W-:Y:S04]  /*20cb0*/  STL.64 [R1+0x1cb8], R18 ;  /* 0x001cb81201007387 */ /* 0x004fe80000100a00 */
[----:B----4-:R0:W-:Y:S04]  /*20cc0*/  STL.64 [R1+0x1cb0], R16 ;  /* 0x001cb01001007387 */ /* 0x0101e80000100a00 */
[----:B0-----:R-:W2:Y:S04]  /*20cd0*/  LDL.LU R16, [R1+0x300] ;  /* 0x0003000001107983 */ /* 0x001ea80000300800 */
[----:B------:R-:W2:Y:S04]  /*20ce0*/  LDL.LU R17, [R1+0x304] ;  /* 0x0003040001117983 */ /* 0x000ea80000300800 */
[----:B------:R-:W2:Y:S04]  /*20cf0*/  LDL.LU R18, [R1+0x308] ;  /* 0x0003080001127983 */ /* 0x000ea80000300800 */
[----:B------:R0:W-:Y:S04]  /*20d00*/  STL [R1+0x1898], R7 ;  /* 0x0018980701007387 */ /* 0x0001e80000100800 */
[----:B------:R-:W3:Y:S01]  /*20d10*/  LDL.LU.64 R20, [R1+0x1cc8] ;  /* 0x001cc80001147983 */ /* 0x000ee20000300a00 */
[----:B------:R-:W-:-:S02]  /*20d20*/  IMAD.MOV.U32 R19, RZ, RZ, R3 ;  /* 0x000000ffff137224 */ /* 0x000fc400078e0003 */
[----:B------:R-:W-:Y:S01]  /*20d30*/  IMAD.MOV.U32 R3, RZ, RZ, R27 ;  /* 0x000000ffff037224 */ /* 0x000fe200078e001b */
[----:B------:R-:W-:Y:S04]  /*20d40*/  STL.64 [R1+0x320], R24 ;  /* 0x0003201801007387 */ /* 0x000fe80000100a00 */
[----:B------:R-:W-:Y:S04]  /*20d50*/  STL [R1+0x328], R26 ;  /* 0x0003281a01007387 */ /* 0x000fe80000100800 */
[----:B------:R-:W-:Y:S04]  /*20d60*/  STL [R1+0x1a00], R3 ;  /* 0x001a000301007387 */ /* 0x000fe80000100800 */
[----:B------:R-:W1:Y:S01]  /*20d70*/  LDSM.16.M88.4 R24, [R2+UR4+0x2c080] ;  /* 0x02c080040218783b */ /* 0x000e620008000200 */
[----:B---3--:R-:W-:Y:S01]  /*20d80*/  HMMA.16816.F32.BF16 R12, R8, R20, R12 ;  /* 0x00000014080c723c */ /* 0x008fe2000004180c */
[----:B0-----:R-:W-:-:S02]  /*20d90*/  IMAD.MOV.U32 R7, RZ, RZ, R20 ;  /* 0x000000ffff077224 */ /* 0x001fc400078e0014 */
[----:B------:R-:W-:-:S15]  /*20da0*/  IMAD.MOV.U32 R6, RZ, RZ, R21 ;  /* 0x000000ffff067224 */ /* 0x000fde00078e0015 */
[----:B------:R-:W-:Y:S01]  /*20db0*/  NOP ;  /* 0x0000000000007918 */ /* 0x000fe20000000000 */
[----:B------:R-:W-:Y:S04]  /*20dc0*/  STL.64 [R1+0x310], R12 ;  /* 0x0003100c01007387 */ /* 0x000fe80000100a00 */
[----:B------:R-:W-:Y:S04]  /*20dd0*/  STL.64 [R1+0x318], R14 ;  /* 0x0003180e01007387 */ /* 0x000fe80000100a00 */
[----:B------:R-:W3:Y:S04]  /*20de0*/  LDL.LU R20, [R1+0x2d0] ;  /* 0x0002d00001147983 */ /* 0x000ee80000300800 */
[----:B------:R-:W3:Y:S04]  /*20df0*/  LDL.LU R21, [R1+0x2d4] ;  /* 0x0002d40001157983 */ /* 0x000ee80000300800 */
[----:B------:R-:W4:Y:S04]  /*20e00*/  LDL.LU R22, [R1+0x2d8] ;  /* 0x0002d80001167983 */ /* 0x000f280000300800 */
[----:B------:R-:W4:Y:S04]  /*20e10*/  LDL.LU R23, [R1+0x2dc] ;  /* 0x0002dc0001177983 */ /* 0x000f280000300800 */
[----:B------:R-:W0:Y:S04]  /*20e20*/  LDSM.16.M88.4 R12, [R2+UR4+0x2e080] ;  /* 0x02e08004020c783b */ /* 0x000e280008000200 */
[----:B----4-:R-:W-:Y:S04]  /*20e30*/  STL.64 [R1+0x1c98], R22 ;  /* 0x001c981601007387 */ /* 0x010fe80000100a00 */
[----:B---3--:R3:W-:Y:S04]  /*20e40*/  STL.64 [R1+0x1c90], R20 ;  /* 0x001c901401007387 */ /* 0x0087e80000100a00 */
[----:B---3--:R-:W3:Y:S04]  /*20e50*/  LDL.LU R20, [R1+0x2e0] ;  /* 0x0002e00001147983 */ /* 0x008ee80000300800 */
[----:B------:R-:W3:Y:S04]  /*20e60*/  LDL.LU R21, [R1+0x2e4] ;  /* 0x0002e40001157983 */ /* 0x000ee80000300800 */
[----:B------:R-:W3:Y:S04]  /*20e70*/  LDL.LU R22, [R1+0x2e8] ;  /* 0x0002e80001167983 */ /* 0x000ee80000300800 */
[----:B-1----:R-:W-:Y:S04]  /*20e80*/  STL.64 [R1+0x70], R24 ;  /* 0x0000701801007387 */ /* 0x002fe80000100a00 */
[----:B------:R-:W-:Y:S04]  /*20e90*/  STL.64 [R1+0x78], R26 ;  /* 0x0000781a01007387 */ /* 0x000fe80000100a00 */
[----:B------:R-:W-:Y:S04]  /*20ea0*/  STL [R1+0x1c64], R6 ;  /* 0x001c640601007387 */ /* 0x000fe80000100800 */
[----:B------:R-:W-:Y:S04]  /*20eb0*/  STL [R1+0x1c60], R7 ;  /* 0x001c600701007387 */ /* 0x000fe80000100800 */
[----:B0-----:R0:W-:Y:S04]  /*20ec0*/  STL.64 [R1+0x80], R12 ;  /* 0x0000800c01007387 */ /* 0x0011e80000100a00 */
[----:B------:R-:W-:Y:S04]  /*20ed0*/  STL.64 [R1+0x88], R14 ;  /* 0x0000880e01007387 */ /* 0x000fe80000100a00 */
[----:B0-----:R-:W2:Y:S01]  /*20ee0*/  LDL.LU.64 R12, [R1+0x1cc0] ;  /* 0x001cc000010c7983 */ /* 0x001ea20000300a00 */
[----:B------:R-:W-:Y:S01]  /*20ef0*/  IMAD.MOV.U32 R23, RZ, RZ, R28 ;  /* 0x000000ffff177224 */ /* 0x000fe200078e001c */
        /* <DEDUP_REMOVED lines=12> */
[----:B------:R-:W-:Y:S02]  /*20fc0*/  IMAD.MOV.U32 R29, RZ, RZ, R13 ;  /* 0x000000ffff1d7224 */ /* 0x000fe400078e000d */
[----:B------:R-:W0:-:S14]  /*20fd0*/  LDSM.16.MT88.4 R12, [R0+0x10080] ;  /* 0x01008000000c783b */ /* 0x000e1c0000004200 */
[----:B------:R1:W-:Y:S04]  /*20fe0*/  STL.64 [R1+0x2f0], R16 ;  /* 0x0002f01001007387 */ /* 0x0003e80000100a00 */
[----:B------:R-:W-:Y:S04]  /*20ff0*/  STL.64 [R1+0x2f8], R18 ;  /* 0x0002f81201007387 */ /* 0x000fe80000100a00 */
[----:B-1----:R-:W3:Y:S04]  /*21000*/  LDL.LU.64 R16, [R1+0x1ca0] ;  /* 0x001ca00001107983 */ /* 0x002ee80000300a00 */
[----:B0-----:R-:W-:Y:S04]  /*21010*/  STL.64 [R1+0x1c78], R14 ;  /* 0x001c780e01007387 */ /* 0x001fe80000100a00 */
[----:B------:R0:W-:Y:S04]  /*21020*/  STL.64 [R1+0x1c70], R12 ;  /* 0x001c700c01007387 */ /* 0x0001e80000100a00 */
[----:B0-----:R-:W2:Y:S04]  /*21030*/  LDL.LU R12, [R1+0x210] ;  /* 0x00021000010c7983 */ /* 0x001ea80000300800 */
[----:B------:R-:W2:Y:S04]  /*21040*/  LDL.LU R13, [R1+0x214] ;  /* 0x00021400010d7983 */ /* 0x000ea80000300800 */
[----:B------:R-:W4:Y:S04]  /*21050*/  LDL.LU R14, [R1+0x218] ;  /* 0x00021800010e7983 */ /* 0x000f280000300800 */
[----:B------:R-:W4:Y:S01]  /*21060*/  LDL.LU R15, [R1+0x21c] ;  /* 0x00021c00010f7983 */ /* 0x000f220000300800 */
[----:B---3--:R-:W-:Y:S03]  /*21070*/  HMMA.16816.F32.BF16 R20, R8, R16, R20 ;  /* 0x000000100814723c */ /* 0x008fe60000041814 */
[----:B----4-:R-:W-:Y:S04]  /*21080*/  STL.64 [R1+0x1c88], R14 ;  /* 0x001c880e01007387 */ /* 0x010fe80000100a00 */
        /* <DEDUP_REMOVED lines=8> */
[----:B------:R-:W3:Y:S01]  /*21110*/  LDL.LU.64 R20, [R1+0x1c90] ;  /* 0x001c900001147983 */ /* 0x000ee20000300a00 */
[----:B------:R-:W-:-:S02]  /*21120*/  IMAD.MOV.U32 R28, RZ, RZ, R16 ;  /* 0x000000ffff1c7224 */ /* 0x000fc400078e0010 */
[----:B------:R-:W-:Y:S02]  /*21130*/  IMAD.MOV.U32 R6, RZ, RZ, R17 ;  /* 0x000000ffff067224 */ /* 0x000fe400078e0011 */
[----:B------:R-:W0:Y:S04]  /*21140*/  LDSM.16.MT88.4 R16, [R0+0x10100] ;  /* 0x010100000010783b */ /* 0x000e280000004200 */
[----:B0-----:R-:W-:Y:S04]  /*21150*/  STL.64 [R1+0x1be8], R18 ;  /* 0x001be81201007387 */ /* 0x001fe80000100a00 */
[----:B------:R0:W-:Y:S04]  /*21160*/  STL.64 [R1+0x1be0], R16 ;  /* 0x001be01001007387 */ /* 0x0001e80000100a00 */
[----:B0-----:R-:W4:Y:S04]  /*21170*/  LDL R16, [R1+0x40] ;  /* 0x0000400001107983 */ /* 0x001f280000100800 */
[----:B------:R-:W4:Y:S04]  /*21180*/  LDL R17, [R1+0x44] ;  /* 0x0000440001117983 */ /* 0x000f280000100800 */
[----:B------:R-:W-:Y:S01]  /*21190*/  STL.64 [R1+0x1c50], R4 ;  /* 0x001c500401007387 */ /* 0x000fe20000100a00 */
[----:B---3--:R-:W-:-:S15]  /*211a0*/  HMMA.16816.F32.BF16 R20, R8, R4, R20 ;  /* 0x000000040814723c */ /* 0x008fde0000041814 */
[----:B------:R-:W-:-:S04]  /*211b0*/  NOP ;  /* 0x0000000000007918 */ /* 0x000fc80000000000 */
[----:B------:R-:W-:Y:S04]  /*211c0*/  STL.64 [R1+0x2d0], R20 ;  /* 0x0002d01401007387 */ /* 0x000fe80000100a00 */
[----:B------:R-:W-:Y:S04]  /*211d0*/  STL.64 [R1+0x2d8], R22 ;  /* 0x0002d81601007387 */ /* 0x000fe80000100a00 */
[----:B------:R-:W0:Y:S01]  /*211e0*/  LDSM.16.MT88.4 R20, [R0+0x10180] ;  /* 0x010180000014783b */ /* 0x000e220000004200 */
[----:B--2---:R-:W-:-:S15]  /*211f0*/  HMMA.16816.F32.BF16 R24, R8, R24, R12 ;  /* 0x000000180818723c */ /* 0x004fde000004180c */
[----:B------:R-:W-:-:S04]  /*21200*/  NOP ;  /* 0x0000000000007918 */ /* 0x000fc80000000000 */
[----:B------:R-:W-:Y:S01]  /*21210*/  IMAD.MOV.U32 R2, RZ, RZ, R27 ;  /* 0x000000ffff027224 */ /* 0x000fe200078e001b */
[----:B0-----:R-:W-:Y:S04]  /*21220*/  STL.64 [R1+0x1b70], R22 ;  /* 0x001b701601007387 */ /* 0x001fe80000100a00 */
[----:B------:R0:W-:Y:S04]  /*21230*/  STL.64 [R1+0x1b68], R20 ;  /* 0x001b681401007387 */ /* 0x0001e80000100a00 */
[----:B0-----:R-:W4:Y:S04]  /*21240*/  LDL.LU R20, [R1+0x200] ;  /* 0x0002000001147983 */ /* 0x001f280000300800 */
[----:B------:R-:W4:Y:S04]  /*21250*/  LDL.LU R21, [R1+0x204] ;  /* 0x0002040001157983 */ /* 0x000f280000300800 */
[----:B------:R-:W4:Y:S04]  /*21260*/  LDL.LU R22, [R1+0x208] ;  /* 0x0002080001167983 */ /* 0x000f280000300800 */
[----:B------:R-:W4:Y:S04]  /*21270*/  LDL.LU R23, [R1+0x20c] ;  /* 0x00020c0001177983 */ /* 0x000f280000300800 */
[----:B------:R-:W2:Y:S04]  /*21280*/  LDL.LU.64 R14, [R1+0x1c88] ;  /* 0x001c8800010e7983 */ /* 0x000ea80000300a00 */
[----:B------:R-:W2:Y:S04]  /*21290*/  LDL.LU.64 R12, [R1+0x1c80] ;  /* 0x001c8000010c7983 */ /* 0x000ea80000300a00 */
[----:B------:R-:W-:Y:S04]  /*212a0*/  STL.64 [R1+0x2c0], R24 ;  /* 0x0002c01801007387 */ /* 0x000fe80000100a00 */
[----:B------:R-:W-:Y:S04]  /*212b0*/  STL [R1+0x2c8], R26 ;  /* 0x0002c81a01007387 */ /* 0x000fe80000100800 */
[----:B------:R-:W0:Y:S04]  /*212c0*/  LDSM.16.MT88.4 R24, [R0+0x10200] ;  /* 0x010200000018783b */ /* 0x000e280000004200 */
[----:B------:R-:W-:Y:S04]  /*212d0*/  STL [R1+0x1a04], R2 ;  /* 0x001a040201007387 */ /* 0x000fe80000100800 */
[----:B0-----:R-:W-:Y:S04]  /*212e0*/  STL.64 [R1+0x1af0], R26 ;  /* 0x001af01a01007387 */ /* 0x001fe80000100a00 */
[----:B------:R0:W-:Y:S04]  /*212f0*/  STL.64 [R1+0x1ae8], R24 ;  /* 0x001ae81801007387 */ /* 0x0001e80000100a00 */
[----:B0-----:R-:W3:Y:S04]  /*21300*/  LDL.64 R24, [R1+0x70] ;  /* 0x0000700001187983 */ /* 0x001ee80000100a00 */
[----:B---3--:R0:W-:Y:S04]  /*21310*/  STL.64 [R1+0x1bf8], R24 ;  /* 0x001bf81801007387 */ /* 0x0081e80000100a00 */
[----:B0-----:R-:W2:Y:S04]  /*21320*/  LDL R24, [R1+0x80] ;  /* 0x0000800001187983 */ /* 0x001ea80000100800 */
[----:B------:R-:W2:Y:S02]  /*21330*/  LDL R25, [R1+0x84] ;  /* 0x0000840001197983 */ /* 0x000ea40000100800 */
[----:B--2---:R-:W-:Y:S02]  /*21340*/  HMMA.16816.F32.BF16 R24, R8, R24, R12 ;  /* 0x000000180818723c */ /* 0x004fe4000004180c */
[----:B------:R-:W0:Y:S04]  /*21350*/  LDSM.16.MT88.4 R8, [R0+0x10280] ;  /* 0x010280000008783b */ /* 0x000e280000004200 */
[----:B------:R-:W4:Y:S04]  /*21360*/  LDL.LU.64 R14, [R1+0x1c78] ;  /* 0x001c7800010e7983 */ /* 0x000f280000300a00 */
[----:B------:R-:W4:Y:S04]  /*21370*/  LDL.LU.64 R12, [R1+0x1c70] ;  /* 0x001c7000010c7983 */ /* 0x000f280000300a00 */
[----:B0-----:R-:W-:Y:S05]  /*21380*/  STL.64 [R1+0x1a80], R10 ;  /* 0x001a800a01007387 */ /* 0x001fea0000100a00 */
[----:B------:R-:W-:Y:S04]  /*21390*/  STL.64 [R1+0x210], R24 ;  /* 0x0002101801007387 */ /* 0x000fe80000100a00 */
[----:B------:R-:W-:Y:S04]  /*213a0*/  STL.64 [R1+0x218], R26 ;  /* 0x0002181a01007387 */ /* 0x000fe80000100a00 */
[----:B------:R0:W-:Y:S04]  /*213b0*/  STL.64 [R1+0x1a78], R8 ;  /* 0x001a780801007387 */ /* 0x0001e80000100a00 */
[----:B0-----:R-:W2:Y:S04]  /*213c0*/  LDL.64 R8, [R1+0x80] ;  /* 0x0000800001087983 */ /* 0x001ea80000100a00 */
[----:B--2---:R4:W-:Y:S02]  /*213d0*/  STL.64 [R1+0x1bf0], R8 ;  /* 0x001bf00801007387 */ /* 0x0049e40000100a00 */
[----:B----4-:R-:W-:Y:S02]  /*213e0*/  HMMA.16816.F32.BF16 R8, R12, R16, R20 ;  /* 0x000000100c08723c */ /* 0x010fe40000041814 */
[----:B------:R-:W2:-:S15]  /*213f0*/  LDL.LU R20, [R1+0x2b0] ;  /* 0x0002b00001147983 */ /* 0x000e9e0000300800 */
[----:B------:R-:W-:Y:S02]  /*21400*/  NOP ;  /* 0x0000000000007918 */ /* 0x000fe40000000000 */
[----:B------:R-:W-:Y:S04]  /*21410*/  STL.64 [R1+0x200], R8 ;  /* 0x0002000801007387 */ /* 0x000fe80000100a00 */
[----:B------:R-:W-:Y:S04]  /*21420*/  STL.64 [R1+0x208], R10 ;  /* 0x0002080a01007387 */ /* 0x000fe80000100a00 */
[----:B------:R-:W2:Y:S04]  /*21430*/  LDL.LU R21, [R1+0x2b4] ;  /* 0x0002b40001157983 */ /* 0x000ea80000300800 */
[----:B------:R-:W3:Y:S04]  /*21440*/  LDL.LU R22, [R1+0x2b8] ;  /* 0x0002b80001167983 */ /* 0x000ee80000300800 */
        /* <DEDUP_REMOVED lines=12> */
[----:B----4-:R0:W-:Y:S02]  /*21510*/  STL.64 [R1+0x1c00], R24 ;  /* 0x001c001801007387 */ /* 0x0101e40000100a00 */
[----:B0-----:R-:W-:-:S02]  /*21520*/  IMAD.MOV.U32 R24, RZ, RZ, R28 ;  /* 0x000000ffff187224 */ /* 0x001fc400078e001c */
[----:B------:R-:W-:Y:S01]  /*21530*/  IMAD.MOV.U32 R25, RZ, RZ, R6 ;  /* 0x000000ffff197224 */ /* 0x000fe200078e0006 */
[----:B------:R-:W2:Y:S04]  /*21540*/  LDL.LU R28, [R1+0x1c68] ;  /* 0x001c6800011c7983 */ /* 0x000ea80000300800 */
[----:B------:R-:W4:Y:S04]  /*21550*/  LDL.LU R6, [R1+0x1c64] ;  /* 0x001c640001067983 */ /* 0x000f280000300800 */
[----:B------:R0:W-:Y:S02]  /*21560*/  STL.64 [R1+0x1c20], R24 ;  /* 0x001c201801007387 */ /* 0x0001e40000100a00 */
[----:B0-----:R-:W-:-:S02]  /*21570*/  IMAD.MOV.U32 R24, RZ, RZ, R7 ;  /* 0x000000ffff187224 */ /* 0x001fc400078e0007 */
[----:B------:R-:W-:Y:S01]  /*21580*/  IMAD.MOV.U32 R25, RZ, RZ, R29 ;  /* 0x000000ffff197224 */ /* 0x000fe200078e001d */
        /* <DEDUP_REMOVED lines=9> */
[----:B------:R-:W2:Y:S04]  /*21620*/  LDL.LU R4, [R1+0x1f0] ;  /* 0x0001f00001047983 */ /* 0x000ea80000300800 */
[----:B------:R-:W2:Y:S01]  /*21630*/  LDL.LU R5, [R1+0x1f4] ;  /* 0x0001f40001057983 */ /* 0x000ea20000300800 */
[----:B----4-:R-:W-:-:S02]  /*21640*/  IMAD.MOV.U32 R25, RZ, RZ, R6 ;  /* 0x000000ffff197224 */ /* 0x010fc400078e0006 */
[----:B------:R-:W-:Y:S01]  /*21650*/  IMAD.MOV.U32 R24, RZ, RZ, R7 ;  /* 0x000000ffff187224 */ /* 0x000fe200078e0007 */
[----:B------:R-:W2:Y:S04]  /*21660*/  LDL.LU R6, [R1+0x1f8] ;  /* 0x0001f80001067983 */ /* 0x000ea80000300800 */
[----:B------:R-:W2:Y:S04]  /*21670*/  LDL.LU R7, [R1+0x1fc] ;  /* 0x0001fc0001077983 */ /* 0x000ea80000300800 */
[----:B---3--:R-:W-:Y:S04]  /*21680*/  STL.64 [R1+0x1b98], R22 ;  /* 0x001b981601007387 */ /* 0x008fe80000100a00 */
[----:B------:R0:W-:Y:S04]  /*21690*/  STL.64 [R1+0x1b90], R20 ;  /* 0x001b901401007387 */ /* 0x0001e80000100a00 */
[----:B0-----:R-:W3:Y:S04]  /*216a0*/  LDL.LU R20, [R1+0xc0] ;  /* 0x0000c00001147983 */ /* 0x001ee80000300800 */
[----:B------:R-:W3:Y:S04]  /*216b0*/  LDL.LU R21, [R1+0xc4] ;  /* 0x0000c40001157983 */ /* 0x000ee80000300800 */
[----:B------:R-:W4:Y:S01]  /*216c0*/  LDL.LU R22, [R1+0xc8] ;  /* 0x0000c80001167983 */ /* 0x000f220000300800 */
[----:B------:R-:W-:-:S03]  /*216d0*/  IMAD.MOV.U32 R23, RZ, RZ, R29 ;  /* 0x000000ffff177224 */ /* 0x000fc600078e001d */
        /* <DEDUP_REMOVED lines=11> */
[----:B------:R-:W-:-:S15]  /*21790*/  HMMA.16816.F32.BF16 R24, R12, R24, R4 ;  /* 0x000000180c18723c */ /* 0x000fde0000041804 */
[----:B------:R-:W-:-:S04]  /*217a0*/  NOP ;  /* 0x0000000000007918 */ /* 0x000fc80000000000 */
[----:B------:R-:W-:Y:S02]  /*217b0*/  IMAD.MOV.U32 R6, RZ, RZ, R26 ;  /* 0x000000ffff067224 */ /* 0x000fe400078e001a */
[----:B------:R-:W-:Y:S01]  /*217c0*/  IMAD.MOV.U32 R7, RZ, RZ, R27 ;  /* 0x000000ffff077224 */ /* 0x000fe200078e001b */
[----:B--2---:R-:W-:Y:S04]  /*217d0*/  STL.64 [R1+0x1c30], R18 ;  /* 0x001c301201007387 */ /* 0x004fe80000100a00 */
        /* <DEDUP_REMOVED lines=8> */
[----:B----4-:R-:W-:Y:S04]  /*21860*/  STL.64 [R1+0x1ba8], R22 ;  /* 0x001ba81601007387 */ /* 0x010fe80000100a00 */
[----:B---3--:R-:W-:Y:S04]  /*21870*/  STL.64 [R1+0x1ba0], R20 ;  /* 0x001ba01401007387 */ /* 0x008fe80000100a00 */
[----:B------:R-:W3:Y:S04]  /*21880*/  LDL.LU.64 R4, [R1+0x1c50] ;  /* 0x001c500001047983 */ /* 0x000ee80000300a00 */
[----:B------:R0:W-:Y:S04]  /*21890*/  STL.64 [R1+0x1f0], R24 ;  /* 0x0001f01801007387 */ /* 0x0001e80000100a00 */
[----:B------:R-:W4:Y:S04]  /*218a0*/  LDL.LU.64 R26, [R1+0x1c48] ;  /* 0x001c4800011a7983 */ /* 0x000f280000300a00 */
[----:B0-----:R-:W4:Y:S01]  /*218b0*/  LDL.LU.64 R24, [R1+0x1c40] ;  /* 0x001c400001187983 */ /* 0x001f220000300a00 */
[----:B------:R-:W-:-:S02]  /*218c0*/  IMAD.MOV.U32 R20, RZ, RZ, R28 ;  /* 0x000000ffff147224 */ /* 0x000fc400078e001c */
[----:B------:R-:W-:-:S07]  /*218d0*/  IMAD.MOV.U32 R21, RZ, RZ, R3 ;  /* 0x000000ffff157224 */ /* 0x000fce00078e0003 */
[----:B----4-:R-:W-:-:S15]  /*218e0*/  HMMA.16816.F32.BF16 R24, R12, R20, R24 ;  /* 0x000000140c18723c */ /* 0x010fde0000041818 */
[----:B------:R-:W-:-:S04]  /*218f0*/  NOP ;  /* 0x0000000000007918 */ /* 0x000fc80000000000 */
[----:B------:R0:W-:Y:S04]  /*21900*/  STL.64 [R1+0x1e0], R24 ;  /* 0x0001e01801007387 */ /* 0x0001e80000100a00 */
[----:B------:R-:W-:Y:S04]  /*21910*/  STL.64 [R1+0x1e8], R26 ;  /* 0x0001e81a01007387 */ /* 0x000fe80000100a00 */
[----:B0-----:R-:W2:Y:S04]  /*21920*/  LDL.LU.64 R24, [R1+0x1c38] ;  /* 0x001c380001187983 */ /* 0x001ea80000300a00 */
[----:B------:R0:W-:Y:S04]  /*21930*/  STL.64 [R1+0x1bc0], R20 ;  /* 0x001bc01401007387 */ /* 0x0001e80000100a00 */
[----:B0-----:R-:W4:Y:S01]  /*21940*/  LDL.64 R20, [R1+0x30] ;  /* 0x0000300001147983 */ /* 0x001f220000100a00 */
[----:B--2---:R-:W-:Y:S03]  /*21950*/  HMMA.16816.F32.BF16 R24, R12, R24, R16 ;  /* 0x000000180c18723c */ /* 0x004fe60000041810 */
[----:B----4-:R0:W-:Y:S04]  /*21960*/  STL.64 [R1+0x1bd8], R20 ;  /* 0x001bd81401007387 */ /* 0x0101e80000100a00 */
[----:B0-----:R-:W2:Y:S04]  /*21970*/  LDL.64 R20, [R1+0x40] ;  /* 0x0000400001147983 */ /* 0x001ea80000100a00 */
[----:B------:R-:W4:Y:S04]  /*21980*/  LDL.LU.64 R18, [R1+0x1c30] ;  /* 0x001c300001127983 */ /* 0x000f280000300a00 */
[----:B------:R-:W4:Y:S04]  /*21990*/  LDL.LU.64 R16, [R1+0x1c28] ;  /* 0x001c280001107983 */ /* 0x000f280000300a00 */
[----:B------:R0:W-:Y:S04]  /*219a0*/  STL.64 [R1+0x1d0], R24 ;  /* 0x0001d01801007387 */ /* 0x0001e80000100a00 */
[----:B0-----:R-:W4:Y:S01]  /*219b0*/  LDL.LU.64 R24, [R1+0x1c20] ;  /* 0x001c200001187983 */ /* 0x001f220000300a00 */
[----:B------:R-:W-:-:S02]  /*219c0*/  IMAD.MOV.U32 R11, RZ, RZ, R29 ;  /* 0x000000ffff0b7224 */ /* 0x000fc400078e001d */
[----:B------:R-:W-:Y:S02]  /*219d0*/  IMAD.MOV.U32 R29, RZ, RZ, R26 ;  /* 0x000000ffff1d7224 */ /* 0x000fe400078e001a */
[----:B------:R-:W-:-:S05]  /*219e0*/  IMAD.MOV.U32 R28, RZ, RZ, R27 ;  /* 0x000000ffff1c7224 */ /* 0x000fca00078e001b */
[----:B------:R-:W-:Y:S04]  /*219f0*/  STL [R1+0x1a0c], R28 ;  /* 0x001a0c1c01007387 */ /* 0x000fe80000100800 */
[----:B------:R-:W-:Y:S01]  /*21a00*/  STL [R1+0x1a08], R29 ;  /* 0x001a081d01007387 */ /* 0x000fe20000100800 */
[----:B----4-:R-:W-:Y:S03]  /*21a10*/  HMMA.16816.F32.BF16 R24, R12, R24, R16 ;  /* 0x000000180c18723c */ /* 0x010fe60000041810 */
[----:B------:R-:W4:Y:S04]  /*21a20*/  LDL.LU.64 R18, [R1+0x1c18] ;  /* 0x001c180001127983 */ /* 0x000f280000300a00 */
[----:B------:R-:W4:-:S12]  /*21a30*/  LDL.LU.64 R16, [R1+0x1c10] ;  /* 0x001c100001107983 */ /* 0x000f180000300a00 */
[----:B------:R-:W-:Y:S04]  /*21a40*/  STL.64 [R1+0x1c0], R24 ;  /* 0x0001c01801007387 */ /* 0x000fe80000100a00 */
[----:B------:R0:W-:Y:S04]  /*21a50*/  STL.64 [R1+0x1c8], R26 ;  /* 0x0001c81a01007387 */ /* 0x0001e80000100a00 */
[----:B0-----:R-:W3:Y:S04]  /*21a60*/  LDL.LU.64 R26, [R1+0x1c08] ;  /* 0x001c0800011a7983 */ /* 0x001ee80000300a00 */
[----:B------:R-:W3:Y:S02]  /*21a70*/  LDL.LU.64 R24, [R1+0x1c00] ;  /* 0x001c000001187983 */ /* 0x000ee40000300a00 */
[----:B---3--:R-:W-:-:S15]  /*21a80*/  HMMA.16816.F32.BF16 R24, R12, R4, R24 ;  /* 0x000000040c18723c */ /* 0x008fde0000041818 */
[----:B------:R-:W-:-:S04]  /*21a90*/  NOP ;  /* 0x0000000000007918 */ /* 0x000fc80000000000 */
[----:B------:R0:W-:Y:S04]  /*21aa0*/  STL.64 [R1+0x1b0], R24 ;  /* 0x0001b01801007387 */ /* 0x0001e80000100a00 */
[----:B------:R-:W-:Y:S04]  /*21ab0*/  STL.64 [R1+0x1b8], R26 ;  /* 0x0001b81a01007387 */ /* 0x000fe80000100a00 */
[----:B0-----:R-:W3:Y:S04]  /*21ac0*/  LDL.LU.64 R24, [R1+0x1bf8] ;  /* 0x001bf80001187983 */ /* 0x001ee80000300a00 */
[----:B------:R-:W-:Y:S04]  /*21ad0*/  STL.64 [R1+0x1bb8], R6 ;  /* 0x001bb80601007387 */ /* 0x000fe80000100a00 */
        /* <DEDUP_REMOVED lines=12> */
[----:B------:R0:W-:Y:S04]  /*21ba0*/  STL.64 [R1+0x1a0], R8 ;  /* 0x0001a00801007387 */ /* 0x0001e80000100a00 */
[----:B------:R-:W-:Y:S04]  /*21bb0*/  STL.64 [R1+0x1a8], R10 ;  /* 0x0001a80a01007387 */ /* 0x000fe80000100a00 */
[----:B0-----:R-:W4:Y:S02]  /*21bc0*/  LDL.LU.64 R8, [R1+0x1bf0] ;  /* 0x001bf00001087983 */ /* 0x001f240000300a00 */
[----:B----4-:R-:W-:Y:S02]  /*21bd0*/  HMMA.16816.F32.BF16 R12, R12, R8, R16 ;  /* 0x000000080c0c723c */ /* 0x010fe40000041810 */
[----:B------:R-:W3:Y:S04]  /*21be0*/  LDL.LU.64 R18, [R1+0x1be8] ;  /* 0x001be80001127983 */ /* 0x000ee80000300a00 */
[----:B------:R-:W3:Y:S04]  /*21bf0*/  LDL.LU.64 R16, [R1+0x1be0] ;  /* 0x001be00001107983 */ /* 0x000ee80000300a00 */
[----:B------:R0:W-:Y:S04]  /*21c00*/  STL.64 [R1+0x1b78], R8 ;  /* 0x001b780801007387 */ /* 0x0001e80000100a00 */
[----:B0-----:R-:W3:Y:S05]  /*21c10*/  LDL.LU R8, [R1+0xf0] ;  /* 0x0000f00001087983 */ /* 0x001eea0000300800 */
[----:B------:R0:W-:Y:S04]  /*21c20*/  STL.64 [R1+0x100], R12 ;  /* 0x0001000c01007387 */ /* 0x0001e80000100a00 */
[----:B------:R-:W-:Y:S04]  /*21c30*/  STL.64 [R1+0x108], R14 ;  /* 0x0001080e01007387 */ /* 0x000fe80000100a00 */
[----:B------:R-:W3:Y:S04]  /*21c40*/  LDL.LU R9, [R1+0xf4] ;  /* 0x0000f40001097983 */ /* 0x000ee80000300800 */
[----:B------:R-:W3:Y:S04]  /*21c50*/  LDL.LU R10, [R1+0xf8] ;  /* 0x0000f800010a7983 */ /* 0x000ee80000300800 */
[----:B------:R-:W3:Y:S04]  /*21c60*/  LDL.LU R11, [R1+0xfc] ;  /* 0x0000fc00010b7983 */ /* 0x000ee80000300800 */
[----:B0-----:R-:W4:Y:S01]  /*21c70*/  LDL.64 R12, [R1] ;  /* 0x00000000010c7983 */ /* 0x001f220000100a00 */
[----:B---3--:R-:W-:-:S15]  /*21c80*/  HMMA.16816.F32.BF16 R8, R16, R20, R8 ;  /* 0x000000141008723c */ /* 0x008fde0000041808 */
[----:B------:R-:W-:-:S04]  /*21c90*/  NOP ;  /* 0x0000000000007918 */ /* 0x000fc80000000000 */
[----:B------:R0:W-:Y:S04]  /*21ca0*/  STL.64 [R1+0xf0], R8 ;  /* 0x0000f00801007387 */ /* 0x0001e80000100a00 */
[----:B------:R-:W-:Y:S01]  /*21cb0*/  STL.64 [R1+0xf8], R10 ;  /* 0x0000f80a01007387 */ /* 0x000fe20000100a00 */
[----:B0-----:R-:W-:Y:S02]  /*21cc0*/  IMAD.MOV.U32 R9, RZ, RZ, R20 ;  /* 0x000000ffff097224 */ /* 0x001fe400078e0014 */
[----:B------:R-:W-:Y:S02]  /*21cd0*/  IMAD.MOV.U32 R8, RZ, RZ, R21 ;  /* 0x000000ffff087224 */ /* 0x000fe400078e0015 */
        /* <DEDUP_REMOVED lines=12> */
[----:B------:R-:W3:-:S13]  /*21da0*/  LDL.LU.64 R4, [R1+0x1bb0] ;  /* 0x001bb00001047983 */ /* 0x000eda0000300a00 */
[----:B------:R-:W-:Y:S04]  /*21db0*/  STL.64 [R1+0xd0], R20 ;  /* 0x0000d01401007387 */ /* 0x000fe80000100a00 */
[----:B------:R0:W-:Y:S04]  /*21dc0*/  STL.64 [R1+0xd8], R22 ;  /* 0x0000d81601007387 */ /* 0x0001e80000100a00 */
[----:B0-----:R-:W4:Y:S04]  /*21dd0*/  LDL.LU.64 R22, [R1+0x1ba8] ;  /* 0x001ba80001167983 */ /* 0x001f280000300a00 */
[----:B------:R-:W4:Y:S02]  /*21de0*/  LDL.LU.64 R20, [R1+0x1ba0] ;  /* 0x001ba00001147983 */ /* 0x000f240000300a00 */
[----:B----4-:R-:W-:-:S15]  /*21df0*/  HMMA.16816.F32.BF16 R20, R16, R12, R20 ;  /* 0x0000000c1014723c */ /* 0x010fde0000041814 */
[----:B------:R-:W-:-:S04]  /*21e00*/  NOP ;  /* 0x0000000000007918 */ /* 0x000fc80000000000 */
[----:B------:R-:W-:Y:S04]  /*21e10*/  STL.64 [R1+0xc0], R20 ;  /* 0x0000c01401007387 */ /* 0x000fe80000100a00 */
[----:B------:R0:W-:Y:S04]  /*21e20*/  STL.64 [R1+0xc8], R22 ;  /* 0x0000c81601007387 */ /* 0x0001e80000100a00 */
[----:B0-----:R-:W4:Y:S04]  /*21e30*/  LDL.LU.64 R22, [R1+0x1b98] ;  /* 0x001b980001167983 */ /* 0x001f280000300a00 */
[----:B------:R-:W4:Y:S04]  /*21e40*/  LDL.LU.64 R20, [R1+0x1b90] ;  /* 0x001b900001147983 */ /* 0x000f280000300a00 */
[----:B------:R0:W-:Y:S04]  /*21e50*/  STL.64 [R1+0x1b20], R12 ;  /* 0x001b200c01007387 */ /* 0x0001e80000100a00 */
[----:B0-----:R-:W2:Y:S04]  /*21e60*/  LDL.64 R12, [R1+0x10] ;  /* 0x00001000010c7983 */ /* 0x001ea80000100a00 */
[----:B--2---:R0:W-:Y:S02]  /*21e70*/  STL.64 [R1+0x1b38], R12 ;  /* 0x001b380c01007387 */ /* 0x0041e40000100a00 */
[----:B0-----:R-:W-:-:S02]  /*21e80*/  IMAD.MOV.U32 R12, RZ, RZ, R3 ;  /* 0x000000ffff0c7224 */ /* 0x001fc400078e0003 */
[----:B------:R-:W-:-:S05]  /*21e90*/  IMAD.MOV.U32 R13, RZ, RZ, R2 ;  /* 0x000000ffff0d7224 */ /* 0x000fca00078e0002 */
[----:B------:R0:W-:Y:S04]  /*21ea0*/  STL.64 [R1+0x1b50], R12 ;  /* 0x001b500c01007387 */ /* 0x0001e80000100a00 */
[----:B0-----:R-:W4:Y:S02]  /*21eb0*/  LDL.64 R12, [R1+0x20] ;  /* 0x00002000010c7983 */ /* 0x001f240000100a00 */
[----:B----4-:R-:W-:-:S15]  /*21ec0*/  HMMA.16816.F32.BF16 R20, R16, R12, R20 ;  /* 0x0000000c1014723c */ /* 0x010fde0000041814 */
[----:B------:R-:W-:-:S04]  /*21ed0*/  NOP ;  /* 0x0000000000007918 */ /* 0x000fc80000000000 */
[----:B------:R-:W-:Y:S04]  /*21ee0*/  STL.64 [R1+0x190], R20 ;  /* 0x0001901401007387 */ /* 0x000fe80000100a00 */
[----:B------:R0:W-:Y:S04]  /*21ef0*/  STL.64 [R1+0x198], R22 ;  /* 0x0001981601007387 */ /* 0x0001e80000100a00 */
[----:B0-----:R-:W3:Y:S04]  /*21f00*/  LDL.LU.64 R22, [R1+0x1b88] ;  /* 0x001b880001167983 */ /* 0x001ee80000300a00 */
[----:B------:R-:W3:Y:S01]  /*21f10*/  LDL.LU.64 R20, [R1+0x1b80] ;  /* 0x001b800001147983 */ /* 0x000ee20000300a00 */
[----:B------:R-:W-:-:S02]  /*21f20*/  IMAD.MOV.U32 R2, RZ, RZ, R13 ;  /* 0x000000ffff027224 */ /* 0x000fc400078e000d */
[----:B------:R-:W-:Y:S02]  /*21f30*/  IMAD.MOV.U32 R3, RZ, RZ, R12 ;  /* 0x000000ffff037224 */ /* 0x000fe400078e000c */
[----:B------:R-:W-:Y:S02]  /*21f40*/  IMAD.MOV.U32 R13, RZ, RZ, R8 ;  /* 0x000000ffff0d7224 */ /* 0x000fe400078e0008 */
[----:B------:R-:W-:Y:S01]  /*21f50*/  IMAD.MOV.U32 R12, RZ, RZ, R9 ;  /* 0x000000ffff0c7224 */ /* 0x000fe200078e0009 */
[----:B---3--:R-:W-:-:S15]  /*21f60*/  HMMA.16816.F32.BF16 R20, R16, R4, R20 ;  /* 0x000000041014723c */ /* 0x008fde0000041814 */
[----:B------:R-:W-:-:S04]  /*21f70*/  NOP ;  /* 0x0000000000007918 */ /* 0x000fc80000000000 */
[----:B------:R-:W-:Y:S04]  /*21f80*/  STL.64 [R1+0x2b0], R20 ;  /* 0x0002b01401007387 */ /* 0x000fe80000100a00 */
[----:B------:R-:W-:Y:S04]  /*21f90*/  STL.64 [R1+0x2b8], R22 ;  /* 0x0002b81601007387 */ /* 0x000fe80000100a00 */
[----:B------:R-:W2:Y:S04]  /*21fa0*/  LDL.LU R8, [R1+0x4b0] ;  /* 0x0004b00001087983 */ /* 0x000ea80000300800 */
[----:B------:R-:W2:Y:S04]  /*21fb0*/  LDL.LU R9, [R1+0x4b4] ;  /* 0x0004b40001097983 */ /* 0x000ea80000300800 */
[----:B------:R-:W2:Y:S04]  /*21fc0*/  LDL.LU R10, [R1+0x4b8] ;  /* 0x0004b800010a7983 */ /* 0x000ea80000300800 */
[----:B------:R-:W2:Y:S04]  /*21fd0*/  LDL.LU R11, [R1+0x4bc] ;  /* 0x0004bc00010b7983 */ /* 0x000ea80000300800 */
        /* <DEDUP_REMOVED lines=8> */
[----:B------:R-:W2:Y:S04]  /*22060*/  LDL.LU R22, [R1+0x4a8] ;  /* 0x0004a80001167983 */ /* 0x000ea80000300800 */
[----:B------:R-:W2:Y:S04]  /*22070*/  LDL.LU R23, [R1+0x4ac] ;  /* 0x0004ac0001177983 */ /* 0x000ea80000300800 */
[----:B----4-:R-:W-:Y:S04]  /*22080*/  STL.64 [R1+0x1b18], R6 ;  /* 0x001b180601007387 */ /* 0x010fe80000100a00 */
[----:B---3--:R0:W-:Y:S04]  /*22090*/  STL.64 [R1+0x1b10], R4 ;  /* 0x001b100401007387 */ /* 0x0081e80000100a00 */
[----:B0-----:R-:W3:Y:S04]  /*220a0*/  LDL.LU R4, [R1+0x430] ;  /* 0x0004300001047983 */ /* 0x001ee80000300800 */
[----:B------:R-:W3:Y:S04]  /*220b0*/  LDL.LU R5, [R1+0x434] ;  /* 0x0004340001057983 */ /* 0x000ee80000300800 */
[----:B------:R-:W4:Y:S04]  /*220c0*/  LDL.LU R6, [R1+0x438] ;  /* 0x0004380001067983 */ /* 0x000f280000300800 */
[----:B------:R-:W4:Y:S04]  /*220d0*/  LDL.LU R7, [R1+0x43c] ;  /* 0x00043c0001077983 */ /* 0x000f280000300800 */
[----:B----4-:R-:W-:Y:S04]  /*220e0*/  STL.64 [R1+0x1b30], R6 ;  /* 0x001b300601007387 */ /* 0x010fe80000100a00 */
[----:B---3--:R0:W-:Y:S04]  /*220f0*/  STL.64 [R1+0x1b28], R4 ;  /* 0x001b280401007387 */ /* 0x0081e80000100a00 */
[----:B0-----:R-:W3:Y:S04]  /*22100*/  LDL.LU R4, [R1+0x440] ;  /* 0x0004400001047983 */ /* 0x001ee80000300800 */
[----:B------:R-:W3:Y:S04]  /*22110*/  LDL.LU R5, [R1+0x444] ;  /* 0x0004440001057983 */ /* 0x000ee80000300800 */
[----:B------:R-:W4:Y:S04]  /*22120*/  LDL.LU R6, [R1+0x448] ;  /* 0x0004480001067983 */ /* 0x000f280000300800 */
[----:B------:R-:W4:Y:S01]  /*22130*/  LDL.LU R7, [R1+0x44c] ;  /* 0x00044c0001077983 */ /* 0x000f220000300800 */
[C---:B--2---:R-:W-:Y:S03]  /*22140*/  HMMA.16816.F32.BF16 R8, R16.reuse, R24, R8 ;  /* 0x000000181008723c */ /* 0x044fe60000041808 */
[----:B----4-:R-:W-:Y:S04]  /*22150*/  STL.64 [R1+0x1b48], R6 ;  /* 0x001b480601007387 */ /* 0x010fe80000100a00 */
        /* <DEDUP_REMOVED lines=12> */
[----:B------:R-:W-:Y:S04]  /*22220*/  STL.64 [R1+0x3f8], R10 ;  /* 0x0003f80a01007387 */ /* 0x000fe80000100a00 */
[----:B0-----:R-:W3:Y:S04]  /*22230*/  LDL.LU.64 R8, [R1+0x1b78] ;  /* 0x001b780001087983 */ /* 0x001ee80000300a00 */
[----:B------:R0:W-:Y:S04]  /*22240*/  STL.64 [R1+0x1af8], R24 ;  /* 0x001af81801007387 */ /* 0x0001e80000100a00 */
[----:B0-----:R-:W4:Y:S04]  /*22250*/  LDL.LU R24, [R1+0x410] ;  /* 0x0004100001187983 */ /* 0x001f280000300800 */
[----:B------:R-:W4:Y:S04]  /*22260*/  LDL.LU R25, [R1+0x414] ;  /* 0x0004140001197983 */ /* 0x000f280000300800 */
[----:B------:R-:W4:Y:S04]  /*22270*/  LDL.LU R26, [R1+0x418] ;  /* 0x00041800011a7983 */ /* 0x000f280000300800 */
[----:B------:R-:W4:Y:S01]  /*22280*/  LDL.LU R27, [R1+0x41c] ;  /* 0x00041c00011b7983 */ /* 0x000f220000300800 */
[----:B---3--:R-:W-:Y:S03]  /*22290*/  HMMA.16816.F32.BF16 R16, R16, R8, R20 ;  /* 0x000000081010723c */ /* 0x008fe60000041814 */
[----:B------:R-:W2:Y:S04]  /*222a0*/  LDL.LU.64 R22, [R1+0x1b70] ;  /* 0x001b700001167983 */ /* 0x000ea80000300a00 */
[----:B------:R-:W2:-:S12]  /*222b0*/  LDL.LU.64 R20, [R1+0x1b68] ;  /* 0x001b680001147983 */ /* 0x000e980000300a00 */
        /* <DEDUP_REMOVED lines=13> */
[----:B0-----:R-:W2:Y:S01]  /*22390*/  LDL.LU.64 R12, [R1+0x1b38] ;  /* 0x001b3800010c7983 */ /* 0x001ea20000300a00 */
[----:B------:R-:W-:Y:S02]  /*223a0*/  IMAD.MOV.U32 R16, RZ, RZ, R3 ;  /* 0x000000ffff107224 */ /* 0x000fe400078e0003 */
        /* <DEDUP_REMOVED lines=17> */
[----:B0-----:R-:W3:Y:S04]  /*224c0*/  LDL.LU R12, [R1+0x3d0] ;  /* 0x0003d000010c7983 */ /* 0x001ee80000300800 */
[----:B------:R-:W3:Y:S04]  /*224d0*/  LDL.LU R13, [R1+0x3d4] ;  /* 0x0003d400010d7983 */ /* 0x000ee80000300800 */
[----:B------:R-:W3:Y:S04]  /*224e0*/  LDL.LU R14, [R1+0x3d8] ;  /* 0x0003d800010e7983 */ /* 0x000ee80000300800 */
[----:B------:R-:W3:Y:S01]  /*224f0*/  LDL.LU R15, [R1+0x3dc] ;  /* 0x0003dc00010f7983 */ /* 0x000ee20000300800 */
[----:B--2---:R-:W-:-:S15]  /*22500*/  HMMA.16816.F32.BF16 R4, R20, R16, R4 ;  /* 0x000000101404723c */ /* 0x004fde0000041804 */
[----:B------:R-:W-:-:S04]  /*22510*/  NOP ;  /* 0x0000000000007918 */ /* 0x000fc80000000000 */
[----:B------:R-:W-:Y:S04]  /*22520*/  STL.64 [R1+0x420], R4 ;  /* 0x0004200401007387 */ /* 0x000fe80000100a00 */
[----:B------:R0:W-:Y:S04]  /*22530*/  STL.64 [R1+0x428], R6 ;  /* 0x0004280601007387 */ /* 0x0001e80000100a00 */
[----:B0-----:R-:W2:Y:S04]  /*22540*/  LDL.LU.64 R6, [R1+0x1b08] ;  /* 0x001b080001067983 */ /* 0x001ea80000300a00 */
[----:B------:R-:W4:Y:S04]  /*22550*/  LDL.LU.64 R4, [R1+0x1b00] ;  /* 0x001b000001047983 */ /* 0x000f280000300a00 */
[----:B------:R0:W-:Y:S04]  /*22560*/  STL.64 [R1+0x1ac0], R16 ;  /* 0x001ac01001007387 */ /* 0x0001e80000100a00 */
[----:B0-----:R-:W2:Y:S04]  /*22570*/  LDL.LU R16, [R1+0x400] ;  /* 0x0004000001107983 */ /* 0x001ea80000300800 */
[----:B------:R-:W2:Y:S04]  /*22580*/  LDL.LU R17, [R1+0x404] ;  /* 0x0004040001117983 */ /* 0x000ea80000300800 */
[----:B------:R-:W2:Y:S04]  /*22590*/  LDL.LU R18, [R1+0x408] ;  /* 0x0004080001127983 */ /* 0x000ea80000300800 */
[----:B------:R-:W2:Y:S01]  /*225a0*/  LDL.LU R19, [R1+0x40c] ;  /* 0x00040c0001137983 */ /* 0x000ea20000300800 */
[----:B----4-:R-:W-:-:S15]  /*225b0*/  HMMA.16816.F32.BF16 R24, R20, R4, R24 ;  /* 0x000000041418723c */ /* 0x010fde0000041818 */
[----:B------:R-:W-:-:S04]  /*225c0*/  NOP ;  /* 0x0000000000007918 */ /* 0x000fc80000000000 */
[----:B------:R0:W-:Y:S04]  /*225d0*/  STL.64 [R1+0x410], R24 ;  /* 0x0004101801007387 */ /* 0x0001e80000100a00 */
[----:B------:R-:W-:Y:S04]  /*225e0*/  STL.64 [R1+0x418], R26 ;  /* 0x0004181a01007387 */ /* 0x000fe80000100a00 */
[----:B0-----:R-:W4:Y:S01]  /*225f0*/  LDL.LU.64 R24, [R1+0x1af8] ;  /* 0x001af80001187983 */ /* 0x001f220000300a00 */
[C---:B---3--:R-:W-:Y:S03]  /*22600*/  HMMA.16816.F32.BF16 R12, R20.reuse, R8, R12 ;  /* 0x00000008140c723c */ /* 0x048fe6000004180c */
[----:B--2---:R0:W-:Y:S04]  /*22610*/  STL.64 [R1+0x1ab8], R6 ;  /* 0x001ab80601007387 */ /* 0x0041e80000100a00 */
[----:B------:R-:W-:Y:S01]  /*22620*/  STL.64 [R1+0x1ab0], R4 ;  /* 0x001ab00401007387 */ /* 0x000fe20000100a00 */
[----:B----4-:R-:W-:Y:S01]  /*22630*/  HMMA.16816.F32.BF16 R16, R20, R24, R16 ;  /* 0x000000181410723c */ /* 0x010fe20000041810 */
[----:B0-----:R-:W-:-:S02]  /*22640*/  IMAD.MOV.U32 R7, RZ, RZ, R24 ;  /* 0x000000ffff077224 */ /* 0x001fc400078e0018 */
[----:B------:R-:W-:-:S15]  /*22650*/  IMAD.MOV.U32 R6, RZ, RZ, R25 ;  /* 0x000000ffff067224 */ /* 0x000fde00078e0019 */
[----:B------:R-:W-:Y:S01]  /*22660*/  NOP ;  /* 0x0000000000007918 */ /* 0x000fe20000000000 */
[----:B------:R0:W-:Y:S04]  /*22670*/  STL.64 [R1+0x400], R16 ;  /* 0x0004001001007387 */ /* 0x0001e80000100a00 */
[----:B------:R-:W-:Y:S04]  /*22680*/  STL.64 [R1+0x408], R18 ;  /* 0x0004081201007387 */ /* 0x000fe80000100a00 */
[----:B------:R-:W2:Y:S04]  /*22690*/  LDL.LU.64 R26, [R1+0x1af0] ;  /* 0x001af000011a7983 */ /* 0x000ea80000300a00 */
[----:B------:R-:W2:Y:S04]  /*226a0*/  LDL.LU.64 R24, [R1+0x1ae8] ;  /* 0x001ae80001187983 */ /* 0x000ea80000300a00 */
[----:B------:R1:W-:Y:S04]  /*226b0*/  STL.64 [R1+0x1ad0], R6 ;  /* 0x001ad00601007387 */ /* 0x0003e80000100a00 */
[----:B0-----:R-:W2:Y:S04]  /*226c0*/  LDL.64 R16, [R1+0x40] ;  /* 0x0000400001107983 */ /* 0x001ea80000100a00 */
[----:B------:R-:W3:Y:S04]  /*226d0*/  LDL.LU R4, [R1+0x3b0] ;  /* 0x0003b00001047983 */ /* 0x000ee80000300800 */
[----:B------:R-:W-:Y:S04]  /*226e0*/  STL.64 [R1+0x3d0], R12 ;  /* 0x0003d00c01007387 */ /* 0x000fe80000100a00 */
[----:B------:R-:W-:Y:S04]  /*226f0*/  STL.64 [R1+0x3d8], R14 ;  /* 0x0003d80e01007387 */ /* 0x000fe80000100a00 */
[----:B------:R-:W3:Y:S04]  /*22700*/  LDL.LU R5, [R1+0x3b4] ;  /* 0x0003b40001057983 */ /* 0x000ee80000300800 */
[----:B-1----:R-:W4:Y:S04]  /*22710*/  LDL.LU R6, [R1+0x3b8] ;  /* 0x0003b80001067983 */ /* 0x002f280000300800 */
[----:B------:R-:W4:Y:S04]  /*22720*/  LDL.LU R7, [R1+0x3bc] ;  /* 0x0003bc0001077983 */ /* 0x000f280000300800 */
[----:B----4-:R-:W-:Y:S04]  /*22730*/  STL.64 [R1+0x1ae0], R6 ;  /* 0x001ae00601007387 */ /* 0x010fe80000100a00 */
[----:B---3--:R0:W-:Y:S04]  /*22740*/  STL.64 [R1+0x1ad8], R4 ;  /* 0x001ad80401007387 */ /* 0x0081e80000100a00 */
[----:B0-----:R-:W2:Y:S04]  /*22750*/  LDL.LU R4, [R1+0x3c0] ;  /* 0x0003c00001047983 */ /* 0x001ea80000300800 */
[----:B------:R-:W2:Y:S04]  /*22760*/  LDL.LU R5, [R1+0x3c4] ;  /* 0x0003c40001057983 */ /* 0x000ea80000300800 */
[----:B------:R-:W2:Y:S04]  /*22770*/  LDL.LU R6, [R1+0x3c8] ;  /* 0x0003c80001067983 */ /* 0x000ea80000300800 */
[----:B------:R-:W2:Y:S04]  /*22780*/  LDL.LU R7, [R1+0x3cc] ;  /* 0x0003cc0001077983 */ /* 0x000ea80000300800 */
[----:B------:R-:W3:Y:S04]  /*22790*/  LDL.64 R12, [R1+0x30] ;  /* 0x00003000010c7983 */ /* 0x000ee80000100a00 */
[----:B------:R0:W-:Y:S04]  /*227a0*/  STL.64 [R1+0x1a90], R8 ;  /* 0x001a900801007387 */ /* 0x0001e80000100a00 */
[----:B0-----:R-:W4:Y:S04]  /*227b0*/  LDL.LU R8, [R1+0x3a0] ;  /* 0x0003a00001087983 */ /* 0x001f280000300800 */
[----:B------:R-:W4:Y:S04]  /*227c0*/  LDL.LU R9, [R1+0x3a4] ;  /* 0x0003a40001097983 */ /* 0x000f280000300800 */
[----:B------:R-:W4:Y:S04]  /*227d0*/  LDL.LU R10, [R1+0x3a8] ;  /* 0x0003a800010a7983 */ /* 0x000f280000300800 */
        /* <DEDUP_REMOVED lines=11> */
[----:B------:R-:W-:Y:S03]  /*22890*/  HMMA.16816.F32.BF16 R4, R24, R16, R4 ;  /* 0x000000101804723c */ /* 0x000fe60000041804 */
[----:B--2---:R-:W-:Y:S04]  /*228a0*/  STL.64 [R1+0x1a28], R22 ;  /* 0x001a281601007387 */ /* 0x004fe80000100a00 */
[----:B------:R0:W-:Y:S04]  /*228b0*/  STL.64 [R1+0x1a20], R20 ;  /* 0x001a201401007387 */ /* 0x0001e80000100a00 */
[----:B0-----:R-:W2:Y:S04]  /*228c0*/  LDL.LU R20, [R1+0x260] ;  /* 0x0002600001147983 */ /* 0x001ea80000300800 */
[----:B------:R-:W2:Y:S04]  /*228d0*/  LDL.LU R21, [R1+0x264] ;  /* 0x0002640001157983 */ /* 0x000ea80000300800 */
[----:B------:R-:W2:Y:S04]  /*228e0*/  LDL.LU R22, [R1+0x268] ;  /* 0x0002680001167983 */ /* 0x000ea80000300800 */
[----:B------:R-:W2:Y:S04]  /*228f0*/  LDL.LU R23, [R1+0x26c] ;  /* 0x00026c0001177983 */ /* 0x000ea80000300800 */
[----:B--2---:R-:W-:Y:S04]  /*22900*/  STL.64 [R1+0x1a38], R22 ;  /* 0x001a381601007387 */ /* 0x004fe80000100a00 */
[----:B------:R-:W-:Y:S04]  /*22910*/  STL.64 [R1+0x1a30], R20 ;  /* 0x001a301401007387 */ /* 0x000fe80000100a00 */
        /* <DEDUP_REMOVED lines=8> */
[----:B------:R-:W2:Y:S04]  /*229a0*/  LDL.LU R16, [R1+0x390] ;  /* 0x0003900001107983 */ /* 0x000ea80000300800 */
[----:B------:R-:W2:Y:S04]  /*229b0*/  LDL.LU R17, [R1+0x394] ;  /* 0x0003940001117983 */ /* 0x000ea80000300800 */
[----:B------:R-:W2:Y:S04]  /*229c0*/  LDL.LU R18, [R1+0x398] ;  /* 0x0003980001127983 */ /* 0x000ea80000300800 */
[----:B------:R-:W2:Y:S01]  /*229d0*/  LDL.LU R19, [R1+0x39c] ;  /* 0x00039c0001137983 */ /* 0x000ea20000300800 */
[----:B---3--:R-:W-:-:S15]  /*229e0*/  HMMA.16816.F32.BF16 R4, R24, R12, R4 ;  /* 0x0000000c1804723c */ /* 0x008fde0000041804 */
[----:B------:R-:W-:-:S04]  /*229f0*/  NOP ;  /* 0x0000000000007918 */ /* 0x000fc80000000000 */
[----:B------:R-:W-:Y:S04]  /*22a00*/  STL.64 [R1+0x3b0], R4 ;  /* 0x0003b00401007387 */ /* 0x000fe80000100a00 */
[----:B------:R0:W-:Y:S04]  /*22a10*/  STL.64 [R1+0x3b8], R6 ;  /* 0x0003b80601007387 */ /* 0x0001e80000100a00 */
[----:B0-----:R-:W3:Y:S01]  /*22a20*/  LDL.LU.64 R6, [R1+0x1ad0] ;  /* 0x001ad00001067983 */ /* 0x001ee20000300a00 */
[----:B----4-:R-:W-:Y:S01]  /*22a30*/  HMMA.16816.F32.BF16 R8, R24, R20, R8 ;  /* 0x000000141808723c */ /* 0x010fe20000041808 */
[----:B------:R-:W-:-:S02]  /*22a40*/  IMAD.MOV.U32 R5, RZ, RZ, R12 ;  /* 0x000000ffff057224 */ /* 0x000fc400078e000c */
[----:B------:R-:W-:Y:S02]  /*22a50*/  IMAD.MOV.U32 R4, RZ, RZ, R13 ;  /* 0x000000ffff047224 */ /* 0x000fe400078e000d */
[----:B------:R-:W2:-:S14]  /*22a60*/  LDL.LU.64 R12, [R1+0x1ac8] ;  /* 0x001ac800010c7983 */ /* 0x000e9c0000300a00 */
[----:B------:R3:W-:Y:S04]  /*22a70*/  STL.64 [R1+0x3a0], R8 ;  /* 0x0003a00801007387 */ /* 0x0007e80000100a00 */
[----:B------:R-:W-:Y:S01]  /*22a80*/  STL.64 [R1+0x3a8], R10 ;  /* 0x0003a80a01007387 */ /* 0x000fe20000100a00 */
[----:B---3--:R-:W-:Y:S02]  /*22a90*/  IMAD.MOV.U32 R8, RZ, RZ, R7 ;  /* 0x000000ffff087224 */ /* 0x008fe400078e0007 */
[----:B------:R-:W-:-:S05]  /*22aa0*/  IMAD.MOV.U32 R9, RZ, RZ, R6 ;  /* 0x000000ffff097224 */ /* 0x000fca00078e0006 */
[----:B------:R-:W-:Y:S04]  /*22ab0*/  STL.64 [R1+0x1aa8], R8 ;  /* 0x001aa80801007387 */ /* 0x000fe80000100a00 */
[----:B------:R0:W-:Y:S02]  /*22ac0*/  STL.64 [R1+0x1a48], R20 ;  /* 0x001a481401007387 */ /* 0x0001e40000100a00 */
[----:B0-----:R-:W-:Y:S02]  /*22ad0*/  IMAD.MOV.U32 R20, RZ, RZ, R5 ;  /* 0x000000ffff147224 */ /* 0x001fe400078e0005 */
[----:B------:R-:W-:-:S05]  /*22ae0*/  IMAD.MOV.U32 R21, RZ, RZ, R4 ;  /* 0x000000ffff157224 */ /* 0x000fca00078e0004 */
[----:B------:R0:W-:Y:S04]  /*22af0*/  STL.64 [R1+0x1a60], R20 ;  /* 0x001a601401007387 */ /* 0x0001e80000100a00 */
[----:B------:R-:W3:Y:S04]  /*22b00*/  LDL.LU R4, [R1+0x380] ;  /* 0x0003800001047983 */ /* 0x000ee80000300800 */
[----:B------:R-:W3:Y:S04]  /*22b10*/  LDL.LU R5, [R1+0x384] ;  /* 0x0003840001057983 */ /* 0x000ee80000300800 */
[----:B------:R-:W3:Y:S04]  /*22b20*/  LDL.LU R6, [R1+0x388] ;  /* 0x0003880001067983 */ /* 0x000ee80000300800 */
[----:B------:R-:W3:Y:S04]  /*22b30*/  LDL.LU R7, [R1+0x38c] ;  /* 0x00038c0001077983 */ /* 0x000ee80000300800 */
[----:B------:R-:W4:Y:S04]  /*22b40*/  LDL.LU R8, [R1+0x370] ;  /* 0x0003700001087983 */ /* 0x000f280000300800 */
[----:B------:R-:W4:Y:S04]  /*22b50*/  LDL.LU R9, [R1+0x374] ;  /* 0x0003740001097983 */ /* 0x000f280000300800 */
[----:B------:R-:W4:Y:S04]  /*22b60*/  LDL.LU R10, [R1+0x378] ;  /* 0x00037800010a7983 */ /* 0x000f280000300800 */
[----:B------:R-:W4:Y:S01]  /*22b70*/  LDL.LU R11, [R1+0x37c] ;  /* 0x00037c00010b7983 */ /* 0x000f220000300800 */
[----:B0-----:R-:W-:-:S02]  /*22b80*/  IMAD.MOV.U32 R20, RZ, RZ, R3 ;  /* 0x000000ffff147224 */ /* 0x001fc400078e0003 */
[----:B------:R-:W-:-:S05]  /*22b90*/  IMAD.MOV.U32 R21, RZ, RZ, R2 ;  /* 0x000000ffff157224 */ /* 0x000fca00078e0002 */
[----:B------:R0:W-:Y:S04]  /*22ba0*/  STL.64 [R1+0x1a88], R20 ;  /* 0x001a881401007387 */ /* 0x0001e80000100a00 */
[----:B0-----:R-:W3:Y:S04]  /*22bb0*/  LDL.LU R20, [R1+0x2a0] ;  /* 0x0002a00001147983 */ /* 0x001ee80000300800 */
[----:B------:R-:W3:Y:S04]  /*22bc0*/  LDL.LU R21, [R1+0x2a4] ;  /* 0x0002a40001157983 */ /* 0x000ee80000300800 */
[----:B------:R-:W3:Y:S04]  /*22bd0*/  LDL.LU R22, [R1+0x2a8] ;  /* 0x0002a80001167983 */ /* 0x000ee80000300800 */
[----:B------:R-:W3:Y:S01]  /*22be0*/  LDL.LU R23, [R1+0x2ac] ;  /* 0x0002ac0001177983 */ /* 0x000ee20000300800 */
[C---:B--2---:R-:W-:Y:S03]  /*22bf0*/  HMMA.16816.F32.BF16 R16, R24.reuse, R12, R16 ;  /* 0x0000000c1810723c */ /* 0x044fe60000041810 */
[----:B---3--:R-:W-:Y:S04]  /*22c00*/  STL.64 [R1+0x1aa0], R22 ;  /* 0x001aa01601007387 */ /* 0x008fe80000100a00 */
[----:B------:R0:W-:Y:S04]  /*22c10*/  STL.64 [R1+0x1a98], R20 ;  /* 0x001a981401007387 */ /* 0x0001e80000100a00 */
        /* <DEDUP_REMOVED lines=28> */
[----:B------:R-:W4:Y:S02]  /*22de0*/  LDL.LU.64 R4, [R1+0x1ab0] ;  /* 0x001ab00001047983 */ /* 0x000f240000300a00 */
[----:B----4-:R-:W-:-:S15]  /*22df0*/  HMMA.16816.F32.BF16 R8, R24, R4, R8 ;  /* 0x000000041808723c */ /* 0x010fde0000041808 */
[----:B------:R-:W-:-:S04]  /*22e00*/  NOP ;  /* 0x0000000000007918 */ /* 0x000fc80000000000 */
[----:B------:R0:W-:Y:S04]  /*22e10*/  STL.64 [R1+0x370], R8 ;  /* 0x0003700801007387 */ /* 0x0001e80000100a00 */
[----:B------:R1:W-:Y:S04]  /*22e20*/  STL.64 [R1+0x378], R10 ;  /* 0x0003780a01007387 */ /* 0x0003e80000100a00 */
[----:B0-----:R-:W1:Y:S02]  /*22e30*/  LDL.LU.64 R8, [R1+0x1aa8] ;  /* 0x001aa80001087983 */ /* 0x001e640000300a00 */
[----:B-1----:R-:W-:Y:S02]  /*22e40*/  HMMA.16816.F32.BF16 R8, R24, R8, R20 ;  /* 0x000000081808723c */ /* 0x002fe40000041814 */
[----:B------:R-:W4:Y:S04]  /*22e50*/  LDL.LU.64 R22, [R1+0x1aa0] ;  /* 0x001aa00001167983 */ /* 0x000f280000300a00 */
[----:B------:R-:W4:-:S13]  /*22e60*/  LDL.LU.64 R20, [R1+0x1a98] ;  /* 0x001a980001147983 */ /* 0x000f1a0000300a00 */
[----:B------:R0:W-:Y:S04]  /*22e70*/  STL.64 [R1+0x360], R8 ;  /* 0x0003600801007387 */ /* 0x0001e80000100a00 */
[----:B------:R1:W-:Y:S04]  /*22e80*/  STL.64 [R1+0x368], R10 ;  /* 0x0003680a01007387 */ /* 0x0003e80000100a00 */
[----:B0-----:R-:W4:Y:S02]  /*22e90*/  LDL.LU.64 R8, [R1+0x1a90] ;  /* 0x001a900001087983 */ /* 0x001f240000300a00 */
[----:B----4-:R-:W-:Y:S02]  /*22ea0*/  HMMA.16816.F32.BF16 R24, R24, R8, R20 ;  /* 0x000000081818723c */ /* 0x010fe40000041814 */
[----:B------:R-:W2:Y:S01]  /*22eb0*/  LDL.LU.64 R20, [R1+0x1a88] ;  /* 0x001a880001147983 */ /* 0x000ea20000300a00 */
[----:B------:R-:W-:-:S02]  /*22ec0*/  IMAD.MOV.U32 R3, RZ, RZ, R8 ;  /* 0x000000ffff037224 */ /* 0x000fc400078e0008 */
[----:B------:R-:W-:-:S14]  /*22ed0*/  IMAD.MOV.U32 R2, RZ, RZ, R9 ;  /* 0x000000ffff027224 */ /* 0x000fdc00078e0009 */
[----:B------:R0:W-:Y:S04]  /*22ee0*/  STL.64 [R1+0x2a0], R24 ;  /* 0x0002a01801007387 */ /* 0x0001e80000100a00 */
[----:B------:R-:W-:Y:S04]  /*22ef0*/  STL.64 [R1+0x2a8], R26 ;  /* 0x0002a81a01007387 */ /* 0x000fe80000100a00 */
[----:B-1----:R-:W2:Y:S04]  /*22f00*/  LDL.LU.64 R10, [R1+0x1a80] ;  /* 0x001a8000010a7983 */ /* 0x002ea80000300a00 */
[----:B------:R-:W2:Y:S04]  /*22f10*/  LDL.LU.64 R8, [R1+0x1a78] ;  /* 0x001a780001087983 */ /* 0x000ea80000300a00 */
[----:B0-----:R-:W4:Y:S01]  /*22f20*/  LDL.LU.64 R24, [R1+0x70] ;  /* 0x0000700001187983 */ /* 0x001f220000300a00 */
        /* <DEDUP_REMOVED lines=32> */
[----:B------:R-:W-:Y:S04]  /*23130*/  STL.64 [R1+0x1978], R16 ;  /* 0x0019781001007387 */ /* 0x000fe80000100a00 */
[----:B---3--:R-:W-:Y:S04]  /*23140*/  STL.64 [R1+0x19a0], R6 ;  /* 0x0019a00601007387 */ /* 0x008fe80000100a00 */
[----:B------:R0:W-:Y:S01]  /*23150*/  STL.64 [R1+0x1998], R4 ;  /* 0x0019980401007387 */ /* 0x0001e20000100a00 */
[----:B--2---:R-:W-:-:S15]  /*23160*/  HMMA.16816.F32.BF16 R20, R8, R4, R20 ;  /* 0x000000040814723c */ /* 0x004fde0000041814 */
[----:B------:R-:W-:-:S04]  /*23170*/  NOP ;  /* 0x0000000000007918 */ /* 0x000fc80000000000 */
[----:B------:R-:W-:Y:S04]  /*23180*/  STL.64 [R1+0x240], R20 ;  /* 0x0002401401007387 */ /* 0x000fe80000100a00 */
[----:B------:R-:W-:Y:S04]  /*23190*/  STL.64 [R1+0x248], R22 ;  /* 0x0002481601007387 */ /* 0x000fe80000100a00 */
[----:B------:R-:W1:Y:S04]  /*231a0*/  LDSM.16.MT88.4 R20, [R0+0x14000] ;  /* 0x014000000014783b */ /* 0x000e680000004200 */
[----:B0-----:R-:W2:Y:S04]  /*231b0*/  LDL.LU R4, [R1+0x180] ;  /* 0x0001800001047983 */ /* 0x001ea80000300800 */
[----:B------:R-:W2:Y:S04]  /*231c0*/  LDL.LU R5, [R1+0x184] ;  /* 0x0001840001057983 */ /* 0x000ea80000300800 */
[----:B------:R-:W2:Y:S04]  /*231d0*/  LDL.LU R6, [R1+0x188] ;  /* 0x0001880001067983 */ /* 0x000ea80000300800 */
[----:B------:R-:W2:Y:S04]  /*231e0*/  LDL.LU R7, [R1+0x18c] ;  /* 0x00018c0001077983 */ /* 0x000ea80000300800 */
[----:B-1----:R-:W-:Y:S04]  /*231f0*/  STL.64 [R1+0x18d8], R22 ;  /* 0x0018d81601007387 */ /* 0x002fe80000100a00 */
[----:B------:R0:W-:Y:S04]  /*23200*/  STL.64 [R1+0x18d0], R20 ;  /* 0x0018d01401007387 */ /* 0x0001e80000100a00 */
[----:B0-----:R-:W3:Y:S04]  /*23210*/  LDL.LU R20, [R1+0x230] ;  /* 0x0002300001147983 */ /* 0x001ee80000300800 */
[----:B------:R-:W3:Y:S04]  /*23220*/  LDL.LU R21, [R1+0x234] ;  /* 0x0002340001157983 */ /* 0x000ee80000300800 */
[----:B------:R-:W3:Y:S04]  /*23230*/  LDL.LU R22, [R1+0x238] ;  /* 0x0002380001167983 */ /* 0x000ee80000300800 */
[----:B------:R-:W3:Y:S01]  /*23240*/  LDL.LU R23, [R1+0x23c] ;  /* 0x00023c0001177983 */ /* 0x000ee20000300800 */
[----:B------:R-:W-:-:S02]  /*23250*/  IMAD.MOV.U32 R16, RZ, RZ, R3 ;  /* 0x000000ffff107224 */ /* 0x000fc400078e0003 */
[----:B------:R-:W-:Y:S02]  /*23260*/  IMAD.MOV.U32 R17, RZ, RZ, R2 ;  /* 0x000000ffff117224 */ /* 0x000fe400078e0002 */
[----:B----4-:R-:W-:Y:S02]  /*23270*/  IMAD.MOV.U32 R2, RZ, RZ, R24 ;  /* 0x000000ffff027224 */ /* 0x010fe400078e0018 */
[----:B------:R-:W-:Y:S01]  /*23280*/  IMAD.MOV.U32 R3, RZ, RZ, R25 ;  /* 0x000000ffff037224 */ /* 0x000fe200078e0019 */
[----:B---3--:R-:W-:Y:S01]  /*23290*/  HMMA.16816.F32.BF16 R20, R8, R24, R20 ;  /* 0x000000180814723c */ /* 0x008fe20000041814 */
[----:B------:R-:W0:-:S15]  /*232a0*/  LDSM.16.MT88.4 R24, [R0+0x14080] ;  /* 0x014080000018783b */ /* 0x000e1e0000004200 */
[----:B------:R-:W-:-:S03]  /*232b0*/  NOP ;  /* 0x0000000000007918 */ /* 0x000fc60000000000 */
[----:B------:R-:W-:Y:S04]  /*232c0*/  STL.64 [R1+0x230], R20 ;  /* 0x0002301401007387 */ /* 0x000fe80000100a00 */
[----:B------:R-:W-:Y:S04]  /*232d0*/  STL.64 [R1+0x238], R22 ;  /* 0x0002381601007387 */ /* 0x000fe80000100a00 */
[----:B0-----:R-:W-:Y:S04]  /*232e0*/  STL.64 [R1+0x1858], R26 ;  /* 0x0018581a01007387 */ /* 0x001fe80000100a00 */
[----:B------:R0:W-:Y:S04]  /*232f0*/  STL.64 [R1+0x1850], R24 ;  /* 0x0018501801007387 */ /* 0x0001e80000100a00 */
[----:B0-----:R-:W3:Y:S04]  /*23300*/  LDL.LU.64 R24, [R1+0x30] ;  /* 0x0000300001187983 */ /* 0x001ee80000300a00 */
[----:B------:R-:W4:Y:S01]  /*23310*/  LDL.64 R26, [R1+0x38] ;  /* 0x00003800011a7983 */ /* 0x000f220000100a00 */
[----:B--2---:R-:W-:Y:S03]  /*23320*/  HMMA.16816.F32.BF16 R8, R8, R16, R4 ;  /* 0x000000100808723c */ /* 0x004fe60000041804 */
[----:B----4-:R-:W-:Y:S04]  /*23330*/  STL.64 [R1+0x19e8], R26 ;  /* 0x0019e81a01007387 */ /* 0x010fe80000100a00 */
[----:B---3--:R-:W-:Y:S04]  /*23340*/  STL.64 [R1+0x19e0], R24 ;  /* 0x0019e01801007387 */ /* 0x008fe80000100a00 */
[----:B------:R-:W2:Y:S08]  /*23350*/  LDL.LU R4, [R1+0x130] ;  /* 0x0001300001047983 */ /* 0x000eb00000300800 */
[----:B------:R-:W-:Y:S04]  /*23360*/  STL.64 [R1+0x180], R8 ;  /* 0x0001800801007387 */ /* 0x000fe80000100a00 */
[----:B------:R-:W-:Y:S04]  /*23370*/  STL.64 [R1+0x188], R10 ;  /* 0x0001880a01007387 */ /* 0x000fe80000100a00 */
[----:B------:R-:W2:Y:S04]  /*23380*/  LDL.LU R5, [R1+0x134] ;  /* 0x0001340001057983 */ /* 0x000ea80000300800 */
[----:B------:R-:W3:Y:S04]  /*23390*/  LDL.LU R6, [R1+0x138] ;  /* 0x0001380001067983 */ /* 0x000ee80000300800 */
[----:B------:R-:W3:Y:S01]  /*233a0*/  LDL.LU R7, [R1+0x13c] ;  /* 0x00013c0001077983 */ /* 0x000ee20000300800 */
[----:B------:R-:W-:-:S02]  /*233b0*/  IMAD.MOV.U32 R28, RZ, RZ, R12 ;  /* 0x000000ffff1c7224 */ /* 0x000fc400078e000c */
[----:B------:R-:W-:Y:S01]  /*233c0*/  IMAD.MOV.U32 R29, RZ, RZ, R13 ;  /* 0x000000ffff1d7224 */ /* 0x000fe200078e000d */
[----:B------:R-:W0:Y:S04]  /*233d0*/  LDSM.16.MT88.4 R8, [R0+0x14100] ;  /* 0x014100000008783b */ /* 0x000e280000004200 */
[----:B------:R-:W1:Y:S04]  /*233e0*/  LDSM.16.MT88.4 R12, [R0+0x10300] ;  /* 0x01030000000c783b */ /* 0x000e680000004200 */
[----:B---3--:R-:W-:Y:S04]  /*233f0*/  STL.64 [R1+0x19b0], R6 ;  /* 0x0019b00601007387 */ /* 0x008fe80000100a00 */
[----:B--2---:R2:W-:Y:S02]  /*23400*/  STL.64 [R1+0x19a8], R4 ;  /* 0x0019a80401007387 */ /* 0x0045e40000100a00 */
[----:B--2---:R-:W-:-:S02]  /*23410*/  IMAD.MOV.U32 R4, RZ, RZ, R28 ;  /* 0x000000ffff047224 */ /* 0x004fc400078e001c */
[----:B------:R-:W-:Y:S01]  /*23420*/  IMAD.MOV.U32 R5, RZ, RZ, R29 ;  /* 0x000000ffff057224 */ /* 0x000fe200078e001d */
[----:B------:R-:W2:Y:S04]  /*23430*/  LDL.LU R28, [R1+0x1a0c] ;  /* 0x001a0c00011c7983 */ /* 0x000ea80000300800 */
[----:B------:R-:W3:Y:S04]  /*23440*/  LDL.LU R29, [R1+0x1a08] ;  /* 0x001a0800011d7983 */ /* 0x000ee80000300800 */
[----:B------:R-:W4:Y:S04]  /*23450*/  LDL.LU R16, [R1+0x150] ;  /* 0x0001500001107983 */ /* 0x000f280000300800 */
[----:B------:R-:W4:Y:S04]  /*23460*/  LDL.LU R17, [R1+0x154] ;  /* 0x0001540001117983 */ /* 0x000f280000300800 */
[----:B------:R-:W2:Y:S04]  /*23470*/  LDL.LU R18, [R1+0x158] ;  /* 0x0001580001127983 */ /* 0x000ea80000300800 */
[----:B------:R-:W2:Y:S04]  /*23480*/  LDL.LU R19, [R1+0x15c] ;  /* 0x00015c0001137983 */ /* 0x000ea80000300800 */
[----:B------:R-:W1:Y:S04]  /*23490*/  LDL.LU.64 R24, [R1+0x40] ;  /* 0x0000400001187983 */ /* 0x000e680000300a00 */
[----:B--2---:R-:W-:Y:S04]  /*234a0*/  STL.64 [R1+0x19d8], R18 ;  /* 0x0019d81201007387 */ /* 0x004fe80000100a00 */
[----:B----4-:R2:W-:Y:S04]  /*234b0*/  STL.64 [R1+0x19d0], R16 ;  /* 0x0019d01001007387 */ /* 0x0105e80000100a00 */
[----:B--2---:R-:W2:Y:S04]  /*234c0*/  LDL.LU R16, [R1+0x160] ;  /* 0x0001600001107983 */ /* 0x004ea80000300800 */
[----:B------:R-:W2:Y:S04]  /*234d0*/  LDL.LU R17, [R1+0x164] ;  /* 0x0001640001117983 */ /* 0x000ea80000300800 */
[----:B------:R-:W4:Y:S04]  /*234e0*/  LDL.LU R18, [R1+0x168] ;  /* 0x0001680001127983 */ /* 0x000f280000300800 */
[----:B------:R-:W4:Y:S04]  /*234f0*/  LDL.LU R19, [R1+0x16c] ;  /* 0x00016c0001137983 */ /* 0x000f280000300800 */
[----:B----4-:R-:W-:Y:S04]  /*23500*/  STL.64 [R1+0x19f8], R18 ;  /* 0x0019f81201007387 */ /* 0x010fe80000100a00 */
[----:B--2---:R2:W-:Y:S04]  /*23510*/  STL.64 [R1+0x19f0], R16 ;  /* 0x0019f01001007387 */ /* 0x0045e80000100a00 */
[----:B--2---:R-:W1:Y:S04]  /*23520*/  LDL.LU R16, [R1+0x170] ;  /* 0x0001700001107983 */ /* 0x004e680000300800 */
[----:B------:R-:W1:Y:S04]  /*23530*/  LDL.LU R17, [R1+0x174] ;  /* 0x0001740001117983 */ /* 0x000e680000300800 */
[----:B------:R-:W1:Y:S04]  /*23540*/  LDL.LU R18, [R1+0x178] ;  /* 0x0001780001127983 */ /* 0x000e680000300800 */
[----:B------:R-:W1:Y:S04]  /*23550*/  LDL.LU R19, [R1+0x17c] ;  /* 0x00017c0001137983 */ /* 0x000e680000300800 */
[----:B------:R2:W-:Y:S04]  /*23560*/  STL.64 [R1+0x19c8], R4 ;  /* 0x0019c80401007387 */ /* 0x0005e80000100a00 */
[----:B--2---:R-:W2:Y:S04]  /*23570*/  LDL.LU.64 R4, [R1+0x10] ;  /* 0x0000100001047983 */ /* 0x004ea80000300a00 */
[----:B------:R-:W4:Y:S04]  /*23580*/  LDL.LU R20, [R1+0x330] ;  /* 0x0003300001147983 */ /* 0x000f280000300800 */
[----:B------:R-:W4:Y:S04]  /*23590*/  LDL.LU R21, [R1+0x334] ;  /* 0x0003340001157983 */ /* 0x000f280000300800 */
[----:B------:R-:W2:Y:S04]  /*235a0*/  LDL.LU R22, [R1+0x338] ;  /* 0x0003380001167983 */ /* 0x000ea80000300800 */
[----:B------:R-:W2:Y:S04]  /*235b0*/  LDL.LU R23, [R1+0x33c] ;  /* 0x00033c0001177983 */ /* 0x000ea80000300800 */
[----:B--2---:R-:W-:Y:S04]  /*235c0*/  STL.64 [R1+0x18e8], R22 ;  /* 0x0018e81601007387 */ /* 0x004fe80000100a00 */
[----:B----4-:R2:W-:Y:S02]  /*235d0*/  STL.64 [R1+0x18e0], R20 ;  /* 0x0018e01401007387 */ /* 0x0105e40000100a00 */
[----:B--2---:R-:W-:-:S02]  /*235e0*/  IMAD.MOV.U32 R20, RZ, RZ, R2 ;  /* 0x000000ffff147224 */ /* 0x004fc400078e0002 */
[----:B------:R-:W-:Y:S01]  /*235f0*/  IMAD.MOV.U32 R21, RZ, RZ, R3 ;  /* 0x000000ffff157224 */ /* 0x000fe200078e0003 */
[----:B------:R-:W2:Y:S04]  /*23600*/  LDL.LU R2, [R1+0x1a04] ;  /* 0x001a040001027983 */ /* 0x000ea80000300800 */
[----:B------:R-:W4:Y:S04]  /*23610*/  LDL.LU R3, [R1+0x1a00] ;  /* 0x001a000001037983 */ /* 0x000f280000300800 */
[----:B0-----:R-:W-:Y:S04]  /*23620*/  STL.64 [R1+0x17e0], R10 ;  /* 0x0017e00a01007387 */ /* 0x001fe80000100a00 */
[----:B------:R0:W-:Y:S04]  /*23630*/  STL.64 [R1+0x17d8], R8 ;  /* 0x0017d80801007387 */ /* 0x0001e80000100a00 */
[----:B0-----:R-:W2:Y:S04]  /*23640*/  LDL.LU.64 R8, [R1+0x80] ;  /* 0x0000800001087983 */ /* 0x001ea80000300a00 */
[----:B------:R-:W2:Y:S01]  /*23650*/  LDL.64 R10, [R1+0x88] ;  /* 0x00008800010a7983 */ /* 0x000ea20000100a00 */
[----:B-1----:R-:W-:Y:S03]  /*23660*/  HMMA.16816.F32.BF16 R16, R12, R24, R16 ;  /* 0x000000180c10723c */ /* 0x002fe60000041810 */
        /* <DEDUP_REMOVED lines=26> */
[----:B------:R-:W-:Y:S04]  /*23810*/  STL.64 [R1+0x1960], R26 ;  /* 0x0019601a01007387 */ /* 0x000fe80000100a00 */
[----:B------:R0:W-:Y:S04]  /*23820*/  STL.64 [R1+0x1958], R24 ;  /* 0x0019581801007387 */ /* 0x0001e80000100a00 */
[----:B0-----:R-:W3:Y:S01]  /*23830*/  LDL.LU.64 R24, [R1+0x20] ;  /* 0x0000200001187983 */ /* 0x001ee20000300a00 */
[----:B--2---:R-:W-:-:S15]  /*23840*/  HMMA.16816.F32.BF16 R16, R12, R4, R16 ;  /* 0x000000040c10723c */ /* 0x004fde0000041810 */
[----:B------:R-:W-:-:S04]  /*23850*/  NOP ;  /* 0x0000000000007918 */ /* 0x000fc80000000000 */
[----:B------:R0:W-:Y:S04]  /*23860*/  STL.64 [R1+0x150], R16 ;  /* 0x0001501001007387 */ /* 0x0001e80000100a00 */
[----:B------:R-:W-:Y:S01]  /*23870*/  STL.64 [R1+0x158], R18 ;  /* 0x0001581201007387 */ /* 0x000fe20000100a00 */
[----:B0-----:R-:W-:Y:S02]  /*23880*/  IMAD.MOV.U32 R17, RZ, RZ, R4 ;  /* 0x000000ffff117224 */ /* 0x001fe400078e0004 */
[----:B------:R-:W-:Y:S02]  /*23890*/  IMAD.MOV.U32 R16, RZ, RZ, R5 ;  /* 0x000000ffff107224 */ /* 0x000fe400078e0005 */
[----:B------:R-:W2:Y:S02]  /*238a0*/  LDL.LU.64 R4, [R1+0x19c8] ;  /* 0x0019c80001047983 */ /* 0x000ea40000300a00 */
[----:B--2---:R-:W-:Y:S02]  /*238b0*/  HMMA.16816.F32.BF16 R4, R12, R4, R8 ;  /* 0x000000040c04723c */ /* 0x004fe40000041808 */
[----:B------:R-:W2:Y:S04]  /*238c0*/  LDL.LU.64 R10, [R1+0x19c0] ;  /* 0x0019c000010a7983 */ /* 0x000ea80000300a00 */
[----:B------:R-:W2:-:S13]  /*238d0*/  LDL.LU.64 R8, [R1+0x19b8] ;  /* 0x0019b80001087983 */ /* 0x000e9a0000300a00 */
        /* <DEDUP_REMOVED lines=9> */
[----:B------:R-:W2:Y:S01]  /*23970*/  LDL.LU.64 R4, [R1+0x1998] ;  /* 0x0019980001047983 */ /* 0x000ea20000300a00 */
[----:B------:R-:W-:-:S02]  /*23980*/  IMAD.MOV.U32 R19, RZ, RZ, R24 ;  /* 0x000000ffff137224 */ /* 0x000fc400078e0018 */
[----:B------:R-:W-:Y:S02]  /*23990*/  IMAD.MOV.U32 R18, RZ, RZ, R25 ;  /* 0x000000ffff127224 */ /* 0x000fe400078e0019 */
[----:B--2---:R-:W-:Y:S01]  /*239a0*/  HMMA.16816.F32.BF16 R24, R12, R4, R8 ;  /* 0x000000040c18723c */ /* 0x004fe20000041808 */
[----:B------:R-:W2:-:S15]  /*239b0*/  LDL.LU R8, [R1+0x110] ;  /* 0x0001100001087983 */ /* 0x000e9e0000300800 */
[----:B------:R-:W-:-:S03]  /*239c0*/  NOP ;  /* 0x0000000000007918 */ /* 0x000fc60000000000 */
[----:B------:R-:W-:Y:S04]  /*239d0*/  STL.64 [R1+0x120], R24 ;  /* 0x0001201801007387 */ /* 0x000fe80000100a00 */
[----:B------:R-:W-:Y:S04]  /*239e0*/  STL.64 [R1+0x128], R26 ;  /* 0x0001281a01007387 */ /* 0x000fe80000100a00 */
[----:B------:R-:W2:Y:S04]  /*239f0*/  LDL.LU R9, [R1+0x114] ;  /* 0x0001140001097983 */ /* 0x000ea80000300800 */
[----:B------:R-:W2:Y:S04]  /*23a00*/  LDL.LU R10, [R1+0x118] ;  /* 0x00011800010a7983 */ /* 0x000ea80000300800 */
[----:B------:R-:W2:Y:S04]  /*23a10*/  LDL.LU R11, [R1+0x11c] ;  /* 0x00011c00010b7983 */ /* 0x000ea80000300800 */
[----:B---3--:R-:W-:Y:S04]  /*23a20*/  STL.64 [R1+0x1910], R6 ;  /* 0x0019100601007387 */ /* 0x008fe80000100a00 */
[----:B------:R0:W-:Y:S02]  /*23a30*/  STL.64 [R1+0x1908], R4 ;  /* 0x0019080401007387 */ /* 0x0001e40000100a00 */
[----:B0-----:R-:W-:-:S02]  /*23a40*/  IMAD.MOV.U32 R4, RZ, RZ, R19 ;  /* 0x000000ffff047224 */ /* 0x001fc400078e0013 */
[----:B------:R-:W-:-:S05]  /*23a50*/  IMAD.MOV.U32 R5, RZ, RZ, R18 ;  /* 0x000000ffff057224 */ /* 0x000fca00078e0012 */
[----:B------:R0:W-:Y:S04]  /*23a60*/  STL.64 [R1+0x1928], R4 ;  /* 0x0019280401007387 */ /* 0x0001e80000100a00 */
[----:B0-----:R-:W3:Y:S04]  /*23a70*/  LDL.LU R4, [R1+0x470] ;  /* 0x0004700001047983 */ /* 0x001ee80000300800 */
[----:B------:R-:W3:Y:S04]  /*23a80*/  LDL.LU R5, [R1+0x474] ;  /* 0x0004740001057983 */ /* 0x000ee80000300800 */
[----:B------:R-:W2:Y:S04]  /*23a90*/  LDL.LU R6, [R1+0x478] ;  /* 0x0004780001067983 */ /* 0x000ea80000300800 */
[----:B------:R-:W2:Y:S04]  /*23aa0*/  LDL.LU R7, [R1+0x47c] ;  /* 0x00047c0001077983 */ /* 0x000ea80000300800 */
[----:B--2---:R-:W-:Y:S04]  /*23ab0*/  STL.64 [R1+0x1938], R6 ;  /* 0x0019380601007387 */ /* 0x004fe80000100a00 */
[----:B---3--:R0:W-:Y:S02]  /*23ac0*/  STL.64 [R1+0x1930], R4 ;  /* 0x0019300401007387 */ /* 0x0081e40000100a00 */
[----:B0-----:R-:W-:-:S02]  /*23ad0*/  IMAD.MOV.U32 R4, RZ, RZ, R17 ;  /* 0x000000ffff047224 */ /* 0x001fc400078e0011 */
[----:B------:R-:W-:Y:S02]  /*23ae0*/  IMAD.MOV.U32 R5, RZ, RZ, R16 ;  /* 0x000000ffff057224 */ /* 0x000fe400078e0010 */
[----:B------:R-:W2:Y:S04]  /*23af0*/  LDL.LU R16, [R1+0xb0] ;  /* 0x0000b00001107983 */ /* 0x000ea80000300800 */
[----:B------:R-:W2:Y:S04]  /*23b00*/  LDL.LU R17, [R1+0xb4] ;  /* 0x0000b40001117983 */ /* 0x000ea80000300800 */
[----:B------:R-:W2:Y:S04]  /*23b10*/  LDL.LU R18, [R1+0xb8] ;  /* 0x0000b80001127983 */ /* 0x000ea80000300800 */
[----:B------:R-:W2:Y:S04]  /*23b20*/  LDL.LU R19, [R1+0xbc] ;  /* 0x0000bc0001137983 */ /* 0x000ea80000300800 */
[----:B------:R0:W-:Y:S04]  /*23b30*/  STL.64 [R1+0x1950], R4 ;  /* 0x0019500401007387 */ /* 0x0001e80000100a00 */
[----:B0-----:R-:W3:Y:S04]  /*23b40*/  LDL.LU R4, [R1+0x90] ;  /* 0x0000900001047983 */ /* 0x001ee80000300800 */
[----:B------:R-:W3:Y:S04]  /*23b50*/  LDL.LU R5, [R1+0x94] ;  /* 0x0000940001057983 */ /* 0x000ee80000300800 */
[----:B------:R-:W2:Y:S04]  /*23b60*/  LDL.LU R6, [R1+0x98] ;  /* 0x0000980001067983 */ /* 0x000ea80000300800 */
[----:B------:R-:W2:Y:S01]  /*23b70*/  LDL.LU R7, [R1+0x9c] ;  /* 0x00009c0001077983 */ /* 0x000ea20000300800 */
[----:B------:R-:W-:Y:S01]  /*23b80*/  HMMA.16816.F32.BF16 R8, R12, R20, R8 ;  /* 0x000000140c08723c */ /* 0x000fe20000041808 */
[----:B------:R-:W-:-:S02]  /*23b90*/  IMAD.MOV.U32 R25, RZ, RZ, R22 ;  /* 0x000000ffff197224 */ /* 0x000fc400078e0016 */
[----:B------:R-:W-:Y:S01]  /*23ba0*/  IMAD.MOV.U32 R24, RZ, RZ, R23 ;  /* 0x000000ffff187224 */ /* 0x000fe200078e0017 */
        /* <DEDUP_REMOVED lines=9> */
[----:B------:R-:W2:Y:S04]  /*23c40*/  LDL.LU.64 R8, [R1+0x1988] ;  /* 0x0019880001087983 */ /* 0x000ea80000300a00 */
        /* <DEDUP_REMOVED lines=18> */
[----:B------:R-:W2:Y:S04]  /*23d70*/  LDL.LU.64 R18, [R1+0x1980] ;  /* 0x0019800001127983 */ /* 0x000ea80000300a00 */
[----:B------:R-:W2:Y:S04]  /*23d80*/  LDL.LU.64 R16, [R1+0x1978] ;  /* 0x0019780001107983 */ /* 0x000ea80000300a00 */
[----:B---3--:R-:W-:Y:S04]  /*23d90*/  STL.64 [R1+0x18f8], R10 ;  /* 0x0018f80a01007387 */ /* 0x008fe80000100a00 */
[----:B------:R0:W-:Y:S04]  /*23da0*/  STL.64 [R1+0x18f0], R8 ;  /* 0x0018f00801007387 */ /* 0x0001e80000100a00 */
[----:B------:R1:W-:Y:S04]  /*23db0*/  STL.64 [R1+0xb0], R12 ;  /* 0x0000b00c01007387 */ /* 0x0003e80000100a00 */
[----:B------:R3:W-:Y:S04]  /*23dc0*/  STL.64 [R1+0xb8], R14 ;  /* 0x0000b80e01007387 */ /* 0x0007e80000100a00 */
[----:B0-----:R-:W4:Y:S04]  /*23dd0*/  LDL.LU R8, [R1+0x350] ;  /* 0x0003500001087983 */ /* 0x001f280000300800 */
[----:B------:R-:W4:Y:S04]  /*23de0*/  LDL.LU R9, [R1+0x354] ;  /* 0x0003540001097983 */ /* 0x000f280000300800 */
[----:B------:R-:W4:Y:S04]  /*23df0*/  LDL.LU R10, [R1+0x358] ;  /* 0x00035800010a7983 */ /* 0x000f280000300800 */
[----:B------:R-:W4:Y:S04]  /*23e00*/  LDL.LU R11, [R1+0x35c] ;  /* 0x00035c00010b7983 */ /* 0x000f280000300800 */
[----:B-1----:R-:W4:Y:S04]  /*23e10*/  LDL.LU.64 R12, [R1] ;  /* 0x00000000010c7983 */ /* 0x002f280000300a00 */
[----:B---3--:R-:W3:Y:S01]  /*23e20*/  LDL.64 R14, [R1+0x8] ;  /* 0x00000800010e7983 */ /* 0x008ee20000100a00 */
[----:B--2---:R-:W-:Y:S03]  /*23e30*/  HMMA.16816.F32.BF16 R24, R16, R24, R4 ;  /* 0x000000181018723c */ /* 0x004fe60000041804 */
[----:B------:R-:W2:Y:S04]  /*23e40*/  LDL.LU.64 R6, [R1+0x1970] ;  /* 0x0019700001067983 */ /* 0x000ea80000300a00 */
[----:B------:R-:W2:-:S12]  /*23e50*/  LDL.LU.64 R4, [R1+0x1968] ;  /* 0x0019680001047983 */ /* 0x000e980000300a00 */
[----:B------:R-:W-:Y:S04]  /*23e60*/  STL.64 [R1+0xa0], R24 ;  /* 0x0000a01801007387 */ /* 0x000fe80000100a00 */
[----:B------:R0:W-:Y:S04]  /*23e70*/  STL.64 [R1+0xa8], R26 ;  /* 0x0000a81a01007387 */ /* 0x0001e80000100a00 */
[----:B0-----:R-:W2:Y:S04]  /*23e80*/  LDL.LU.64 R26, [R1+0x1960] ;  /* 0x00196000011a7983 */ /* 0x001ea80000300a00 */
[----:B------:R-:W2:Y:S02]  /*23e90*/  LDL.LU.64 R24, [R1+0x1958] ;  /* 0x0019580001187983 */ /* 0x000ea40000300a00 */
[----:B--2---:R-:W-:-:S15]  /*23ea0*/  HMMA.16816.F32.BF16 R4, R16, R24, R4 ;  /* 0x000000181004723c */ /* 0x004fde0000041804 */
[----:B------:R-:W-:-:S04]  /*23eb0*/  NOP ;  /* 0x0000000000007918 */ /* 0x000fc80000000000 */
[----:B------:R0:W-:Y:S04]  /*23ec0*/  STL.64 [R1+0x90], R4 ;  /* 0x0000900401007387 */ /* 0x0001e80000100a00 */
[----:B------:R-:W-:Y:S04]  /*23ed0*/  STL.64 [R1+0x98], R6 ;  /* 0x0000980601007387 */ /* 0x000fe80000100a00 */
[----:B0-----:R-:W2:Y:S04]  /*23ee0*/  LDL.LU.64 R4, [R1+0x1950] ;  /* 0x0019500001047983 */ /* 0x001ea80000300a00 */
[----:B------:R0:W-:Y:S04]  /*23ef0*/  STL.64 [R1+0x18c8], R26 ;  /* 0x0018c81a01007387 */ /* 0x0001e80000100a00 */
[----:B0-----:R-:W3:Y:S01]  /*23f00*/  LDL.64 R26, [R1+0x48] ;  /* 0x00004800011a7983 */ /* 0x001ee20000100a00 */
[----:B--2---:R-:W-:Y:S03]  /*23f10*/  HMMA.16816.F32.BF16 R4, R16, R4, R20 ;  /* 0x000000041004723c */ /* 0x004fe60000041814 */
[----:B------:R-:W2:Y:S04]  /*23f20*/  LDL.LU.64 R22, [R1+0x1948] ;  /* 0x0019480001167983 */ /* 0x000ea80000300a00 */
[----:B------:R-:W2:-:S12]  /*23f30*/  LDL.LU.64 R20, [R1+0x1940] ;  /* 0x0019400001147983 */ /* 0x000e980000300a00 */
[----:B------:R-:W-:Y:S04]  /*23f40*/  STL.64 [R1+0x60], R4 ;  /* 0x0000600401007387 */ /* 0x000fe80000100a00 */
[----:B------:R0:W-:Y:S04]  /*23f50*/  STL.64 [R1+0x68], R6 ;  /* 0x0000680601007387 */ /* 0x0001e80000100a00 */
[----:B0-----:R-:W4:Y:S04]  /*23f60*/  LDL.LU.64 R6, [R1+0x1938] ;  /* 0x0019380001067983 */ /* 0x001f280000300a00 */
[----:B------:R-:W4:Y:S02]  /*23f70*/  LDL.LU.64 R4, [R1+0x1930] ;  /* 0x0019300001047983 */ /* 0x000f240000300a00 */
[----:B----4-:R-:W-:-:S15]  /*23f80*/  HMMA.16816.F32.BF16 R4, R16, R12, R4 ;  /* 0x0000000c1004723c */ /* 0x010fde0000041804 */
[----:B------:R-:W-:-:S04]  /*23f90*/  NOP ;  /* 0x0000000000007918 */ /* 0x000fc80000000000 */
[----:B------:R0:W-:Y:S04]  /*23fa0*/  STL.64 [R1+0x50], R4 ;  /* 0x0000500401007387 */ /* 0x0001e80000100a00 */
[----:B------:R-:W-:Y:S04]  /*23fb0*/  STL.64 [R1+0x58], R6 ;  /* 0x0000580601007387 */ /* 0x000fe80000100a00 */
[----:B0-----:R-:W2:Y:S04]  /*23fc0*/  LDL.LU.64 R4, [R1+0x1928] ;  /* 0x0019280001047983 */ /* 0x001ea80000300a00 */
[----:B---3--:R0:W-:Y:S04]  /*23fd0*/  STL.64 [R1+0x18b0], R14 ;  /* 0x0018b00e01007387 */ /* 0x0081e80000100a00 */
[----:B------:R-:W3:Y:S04]  /*23fe0*/  LDL.LU R12, [R1+0x320] ;  /* 0x00032000010c7983 */ /* 0x000ee80000300800 */
[----:B------:R-:W3:Y:S04]  /*23ff0*/  LDL.LU R13, [R1+0x324] ;  /* 0x00032400010d7983 */ /* 0x000ee80000300800 */
[----:B0-----:R-:W3:Y:S01]  /*24000*/  LDL.LU R14, [R1+0x328] ;  /* 0x00032800010e7983 */ /* 0x001ee20000300800 */
[----:B--2---:R-:W-:Y:S03]  /*24010*/  HMMA.16816.F32.BF16 R4, R16, R4, R20 ;  /* 0x000000041004723c */ /* 0x004fe60000041814 */
[----:B------:R-:W2:Y:S04]  /*24020*/  LDL.LU.64 R22, [R1+0x1920] ;  /* 0x0019200001167983 */ /* 0x000ea80000300a00 */
[----:B------:R-:W2:-:S12]  /*24030*/  LDL.LU.64 R20, [R1+0x1918] ;  /* 0x0019180001147983 */ /* 0x000e980000300a00 */
[----:B------:R-:W-:Y:S04]  /*24040*/  STL.64 [R1+0x220], R4 ;  /* 0x0002200401007387 */ /* 0x000fe80000100a00 */
[----:B------:R0:W-:Y:S04]  /*24050*/  STL.64 [R1+0x228], R6 ;  /* 0x0002280601007387 */ /* 0x0001e80000100a00 */
[----:B0-----:R-:W4:Y:S04]  /*24060*/  LDL.LU.64 R6, [R1+0x1910] ;  /* 0x0019100001067983 */ /* 0x001f280000300a00 */
[----:B------:R-:W2:Y:S02]  /*24070*/  LDL.LU.64 R4, [R1+0x1908] ;  /* 0x0019080001047983 */ /* 0x000ea40000300a00 */
[----:B--2---:R-:W-:-:S15]  /*24080*/  HMMA.16816.F32.BF16 R20, R16, R4, R20 ;  /* 0x000000041014723c */ /* 0x004fde0000041814 */
[----:B------:R-:W-:-:S04]  /*24090*/  NOP ;  /* 0x0000000000007918 */ /* 0x000fc80000000000 */
[----:B------:R0:W-:Y:S04]  /*240a0*/  STL.64 [R1+0x340], R20 ;  /* 0x0003401401007387 */ /* 0x0001e80000100a00 */
[----:B------:R1:W-:Y:S04]  /*240b0*/  STL.64 [R1+0x348], R22 ;  /* 0x0003481601007387 */ /* 0x0003e80000100a00 */
[----:B0-----:R-:W1:Y:S01]  /*240c0*/  LDL.LU.64 R20, [R1+0x1900] ;  /* 0x0019000001147983 */ /* 0x001e620000300a00 */
[----:B------:R-:W-:Y:S01]  /*240d0*/  IMAD.MOV.U32 R15, RZ, RZ, R3 ;  /* 0x000000ffff0f7224 */ /* 0x000fe200078e0003 */
[----:B-1----:R-:W-:Y:S02]  /*240e0*/  HMMA.16816.F32.BF16 R20, R16, R20, R8 ;  /* 0x000000141014723c */ /* 0x002fe40000041808 */
[----:B------:R-:W2:Y:S04]  /*240f0*/  LDL.LU.64 R10, [R1+0x18f8] ;  /* 0x0018f800010a7983 */ /* 0x000ea80000300a00 */
[----:B------:R-:W2:-:S13]  /*24100*/  LDL.LU.64 R8, [R1+0x18f0] ;  /* 0x0018f00001087983 */ /* 0x000e9a0000300a00 */
[----:B------:R-:W-:Y:S04]  /*24110*/  STL.64 [R1+0x350], R20 ;  /* 0x0003501401007387 */ /* 0x000fe80000100a00 */
[----:B------:R0:W-:Y:S01]  /*24120*/  STL [R1+0x358], R22 ;  /* 0x0003581601007387 */ /* 0x0001e20000100800 */
[----:B------:R-:W-:-:S03]  /*24130*/  IMAD.MOV.U32 R3, RZ, RZ, R23 ;  /* 0x000000ffff037224 */ /* 0x000fc600078e0017 */
[----:B0-----:R-:W2:Y:S04]  /*24140*/  LDL.LU.64 R22, [R1+0x18e8] ;  /* 0x0018e80001167983 */ /* 0x001ea80000300a00 */
[----:B------:R-:W2:Y:S04]  /*24150*/  LDL.LU.64 R20, [R1+0x18e0] ;  /* 0x0018e00001147983 */ /* 0x000ea80000300a00 */
[----:B------:R-:W-:Y:S01]  /*24160*/  STL [R1+0x1524], R3 ;  /* 0x0015240301007387 */ /* 0x000fe20000100800 */
        /* <DEDUP_REMOVED lines=9> */
[----:B------:R-:W2:Y:S04]  /*24200*/  LDL.LU R11, [R1+0x31c] ;  /* 0x00031c00010b7983 */ /* 0x000ea80000300800 */
[----:B-1----:R-:W2:Y:S04]  /*24210*/  LDL R18, [R1+0x28] ;  /* 0x0000280001127983 */ /* 0x002ea80000100800 */
[----:B------:R-:W2:Y:S01]  /*24220*/  LDL R19, [R1+0x2c] ;  /* 0x00002c0001137983 */ /* 0x000ea20000100800 */
[----:B------:R-:W-:-:S02]  /*24230*/  IMAD.MOV.U32 R17, RZ, RZ, R26 ;  /* 0x000000ffff117224 */ /* 0x000fc400078e001a */
[----:B------:R-:W-:Y:S01]  /*24240*/  IMAD.MOV.U32 R16, RZ, RZ, R27 ;  /* 0x000000ffff107224 */ /* 0x000fe200078e001b */
[----:B---3--:R-:W-:Y:S01]  /*24250*/  HMMA.16816.F32.BF16 R12, R20, R26, R12 ;  /* 0x0000001a140c723c */ /* 0x008fe2000004180c */
[----:B------:R-:W3:-:S15]  /*24260*/  LDL.LU.64 R26, [R1+0x18c8] ;  /* 0x0018c800011a7983 */ /* 0x000ede0000300a00 */
[----:B------:R-:W-:-:S03]  /*24270*/  NOP ;  /* 0x0000000000007918 */ /* 0x000fc60000000000 */
[----:B------:R-:W-:Y:S04]  /*24280*/  STL.64 [R1+0x320], R12 ;  /* 0x0003200c01007387 */ /* 0x000fe80000100a00 */
[----:B------:R-:W-:Y:S04]  /*24290*/  STL [R1+0x328], R14 ;  /* 0x0003280e01007387 */ /* 0x000fe80000100800 */
[----:B--2---:R-:W-:Y:S04]  /*242a0*/  STL.64 [R1+0x18a8], R18 ;  /* 0x0018a81201007387 */ /* 0x004fe80000100a00 */
[----:B------:R0:W-:Y:S04]  /*242b0*/  STL.64 [R1+0x18a0], R16 ;  /* 0x0018a01001007387 */ /* 0x0001e80000100a00 */
[----:B0-----:R-:W2:Y:S04]  /*242c0*/  LDL.LU R16, [R1+0x2f0] ;  /* 0x0002f00001107983 */ /* 0x001ea80000300800 */
[----:B------:R-:W2:Y:S04]  /*242d0*/  LDL.LU R17, [R1+0x2f4] ;  /* 0x0002f40001117983 */ /* 0x000ea80000300800 */
[----:B------:R-:W2:Y:S04]  /*242e0*/  LDL.LU R18, [R1+0x2f8] ;  /* 0x0002f80001127983 */ /* 0x000ea80000300800 */
[----:B------:R-:W2:Y:S04]  /*242f0*/  LDL.LU R19, [R1+0x2fc] ;  /* 0x0002fc0001137983 */ /* 0x000ea80000300800 */
[----:B------:R-:W4:Y:S04]  /*24300*/  LDL.LU R12, [R1+0x300] ;  /* 0x00030000010c7983 */ /* 0x000f280000300800 */
[----:B------:R-:W4:Y:S01]  /*24310*/  LDL.LU R13, [R1+0x304] ;  /* 0x00030400010d7983 */ /* 0x000f220000300800 */
[----:B------:R-:W-:-:S03]  /*24320*/  IMAD.MOV.U32 R3, RZ, RZ, R15 ;  /* 0x000000ffff037224 */ /* 0x000fc600078e000f */
[----:B------:R-:W4:Y:S04]  /*24330*/  LDL.LU R14, [R1+0x308] ;  /* 0x00030800010e7983 */ /* 0x000f280000300800 */
[----:B------:R-:W4:Y:S01]  /*24340*/  LDL.LU R15, [R1+0x30c] ;  /* 0x00030c00010f7983 */ /* 0x000f220000300800 */
[----:B---3--:R-:W-:Y:S03]  /*24350*/  HMMA.16816.F32.BF16 R8, R20, R26, R8 ;  /* 0x0000001a1408723c */ /* 0x008fe60000041808 */
[----:B--2---:R0:W-:Y:S04]  /*24360*/  STL.64 [R1+0x18c0], R18 ;  /* 0x0018c01201007387 */ /* 0x0041e80000100a00 */
[----:B------:R-:W-:Y:S04]  /*24370*/  STL.64 [R1+0x18b8], R16 ;  /* 0x0018b81001007387 */ /* 0x000fe80000100a00 */
[----:B0-----:R-:W4:Y:S08]  /*24380*/  LDL.64 R18, [R1+0x18] ;  /* 0x0000180001127983 */ /* 0x001f300000100a00 */
[----:B------:R0:W-:Y:S04]  /*24390*/  STL.64 [R1+0x490], R8 ;  /* 0x0004900801007387 */ /* 0x0001e80000100a00 */
[----:B------:R1:W-:Y:S04]  /*243a0*/  STL.64 [R1+0x498], R10 ;  /* 0x0004980a01007387 */ /* 0x0003e80000100a00 */
[----:B------:R-:W2:Y:S04]  /*243b0*/  LDL.LU R24, [R1+0x210] ;  /* 0x0002100001187983 */ /* 0x000ea80000300800 */
[----:B------:R-:W2:Y:S01]  /*243c0*/  LDL.LU R25, [R1+0x214] ;  /* 0x0002140001197983 */ /* 0x000ea20000300800 */
[----:B0-----:R-:W-:-:S02]  /*243d0*/  IMAD.MOV.U32 R9, RZ, RZ, R26 ;  /* 0x000000ffff097224 */ /* 0x001fc400078e001a */
[----:B------:R-:W-:Y:S01]  /*243e0*/  IMAD.MOV.U32 R8, RZ, RZ, R27 ;  /* 0x000000ffff087224 */ /* 0x000fe200078e001b */
[----:B------:R-:W3:Y:S04]  /*243f0*/  LDL.LU R26, [R1+0x218] ;  /* 0x00021800011a7983 */ /* 0x000ee80000300800 */
[----:B------:R-:W3:Y:S04]  /*24400*/  LDL.LU R27, [R1+0x21c] ;  /* 0x00021c00011b7983 */ /* 0x000ee80000300800 */
[----:B---3--:R-:W-:Y:S04]  /*24410*/  STL.64 [R1+0x1870], R26 ;  /* 0x0018701a01007387 */ /* 0x008fe80000100a00 */
[----:B--2---:R-:W-:Y:S04]  /*24420*/  STL.64 [R1+0x1868], R24 ;  /* 0x0018681801007387 */ /* 0x004fe80000100a00 */
[----:B-1----:R-:W2:Y:S04]  /*24430*/  LDL R10, [R1+0x78] ;  /* 0x00007800010a7983 */ /* 0x002ea80000100800 */
[----:B------:R-:W2:Y:S01]  /*24440*/  LDL R11, [R1+0x7c] ;  /* 0x00007c00010b7983 */ /* 0x000ea20000100800 */
[----:B----4-:R-:W-:Y:S03]  /*24450*/  HMMA.16816.F32.BF16 R12, R20, R18, R12 ;  /* 0x00000012140c723c */ /* 0x010fe6000004180c */
[----:B--2---:R-:W-:Y:S04]  /*24460*/  STL.64 [R1+0x1880], R10 ;  /* 0x0018800a01007387 */ /* 0x004fe80000100a00 */
[----:B------:R0:W-:Y:S04]  /*24470*/  STL.64 [R1+0x1878], R8 ;  /* 0x0018780801007387 */ /* 0x0001e80000100a00 */
[----:B0-----:R-:W2:Y:S04]  /*24480*/  LDL.LU R8, [R1+0x2d0] ;  /* 0x0002d00001087983 */ /* 0x001ea80000300800 */
[----:B------:R-:W2:Y:S04]  /*24490*/  LDL.LU R9, [R1+0x2d4] ;  /* 0x0002d40001097983 */ /* 0x000ea80000300800 */
[----:B------:R-:W3:Y:S04]  /*244a0*/  LDL.LU R10, [R1+0x2d8] ;  /* 0x0002d800010a7983 */ /* 0x000ee80000300800 */
[----:B------:R-:W3:Y:S01]  /*244b0*/  LDL.LU R11, [R1+0x2dc] ;  /* 0x0002dc00010b7983 */ /* 0x000ee20000300800 */
[----:B------:R-:W-:-:S02]  /*244c0*/  IMAD.MOV.U32 R5, RZ, RZ, R18 ;  /* 0x000000ffff057224 */ /* 0x000fc400078e0012 */
[----:B------:R-:W-:Y:S02]  /*244d0*/  IMAD.MOV.U32 R4, RZ, RZ, R19 ;  /* 0x000000ffff047224 */ /* 0x000fe400078e0013 */
[----:B------:R-:W-:Y:S02]  /*244e0*/  IMAD.MOV.U32 R27, RZ, RZ, R2 ;  /* 0x000000ffff1b7224 */ /* 0x000fe400078e0002 */
[----:B------:R-:W-:Y:S01]  /*244f0*/  IMAD.MOV.U32 R2, RZ, RZ, R15 ;  /* 0x000000ffff027224 */ /* 0x000fe200078e000f */
[----:B---3--:R-:W-:Y:S04]  /*24500*/  STL.64 [R1+0x1890], R10 ;  /* 0x0018900a01007387 */ /* 0x008fe80000100a00 */
[----:B--2---:R0:W-:Y:S04]  /*24510*/  STL.64 [R1+0x1888], R8 ;  /* 0x0018880801007387 */ /* 0x0041e80000100a00 */
[----:B0-----:R-:W2:Y:S04]  /*24520*/  LDL.LU R8, [R1+0x2e0] ;  /* 0x0002e00001087983 */ /* 0x001ea80000300800 */
[----:B------:R-:W2:Y:S04]  /*24530*/  LDL.LU R9, [R1+0x2e4] ;  /* 0x0002e40001097983 */ /* 0x000ea80000300800 */
[----:B------:R-:W2:Y:S04]  /*24540*/  LDL.LU R10, [R1+0x2e8] ;  /* 0x0002e800010a7983 */ /* 0x000ea80000300800 */
[----:B------:R-:W2:Y:S04]  /*24550*/  LDL.LU R11, [R1+0x2ec] ;  /* 0x0002ec00010b7983 */ /* 0x000ea80000300800 */
[----:B------:R-:W3:Y:S04]  /*24560*/  LDL.LU R24, [R1+0x2c0] ;  /* 0x0002c00001187983 */ /* 0x000ee80000300800 */
[----:B------:R-:W3:Y:S04]  /*24570*/  LDL.LU R25, [R1+0x2c4] ;  /* 0x0002c40001197983 */ /* 0x000ee80000300800 */
[----:B------:R-:W3:Y:S04]  /*24580*/  LDL.LU R26, [R1+0x2c8] ;  /* 0x0002c800011a7983 */ /* 0x000ee80000300800 */
[----:B------:R-:W4:Y:S04]  /*24590*/  LDL.LU.64 R18, [R1+0x18c0] ;  /* 0x0018c00001127983 */ /* 0x000f280000300a00 */
[----:B------:R-:W4:Y:S04]  /*245a0*/  LDL.LU.64 R16, [R1+0x18b8] ;  /* 0x0018b80001107983 */ /* 0x000f280000300a00 */
[----:B------:R-:W-:Y:S04]  /*245b0*/  STL.64 [R1+0x4e0], R12 ;  /* 0x0004e00c01007387 */ /* 0x000fe80000100a00 */
[----:B------:R0:W-:Y:S04]  /*245c0*/  STL [R1+0x4e8], R14 ;  /* 0x0004e80e01007387 */ /* 0x0001e80000100800 */
[----:B0-----:R-:W4:Y:S02]  /*245d0*/  LDL.LU.64 R14, [R1+0x18b0] ;  /* 0x0018b000010e7983 */ /* 0x001f240000300a00 */
[----:B----4-:R-:W-:-:S15]  /*245e0*/  HMMA.16816.F32.BF16 R16, R20, R14, R16 ;  /* 0x0000000e1410723c */ /* 0x010fde0000041810 */
[----:B------:R-:W-:-:S04]  /*245f0*/  NOP ;  /* 0x0000000000007918 */ /* 0x000fc80000000000 */
[----:B------:R-:W-:Y:S04]  /*24600*/  STL.64 [R1+0x4d0], R16 ;  /* 0x0004d01001007387 */ /* 0x000fe80000100a00 */
[----:B------:R0:W-:Y:S04]  /*24610*/  STL.64 [R1+0x4d8], R18 ;  /* 0x0004d81201007387 */ /* 0x0001e80000100a00 */
[----:B0-----:R-:W2:Y:S04]  /*24620*/  LDL.LU.64 R18, [R1+0x18a8] ;  /* 0x0018a80001127983 */ /* 0x001ea80000300a00 */
        /* <DEDUP_REMOVED lines=14> */
[----:B------:R-:W3:Y:S04]  /*24710*/  LDL.LU R7, [R1+0x1898] ;  /* 0x0018980001077983 */ /* 0x000ee80000300800 */
[----:B------:R-:W-:Y:S04]  /*24720*/  STL.64 [R1+0x1840], R14 ;  /* 0x0018400e01007387 */ /* 0x000fe80000100a00 */
[----:B--2---:R-:W-:Y:S04]  /*24730*/  STL.64 [R1+0x1838], R12 ;  /* 0x0018380c01007387 */ /* 0x004fe80000100a00 */
[----:B------:R-:W-:Y:S04]  /*24740*/  STL.64 [R1+0x580], R8 ;  /* 0x0005800801007387 */ /* 0x000fe80000100a00 */
[----:B------:R0:W-:Y:S04]  /*24750*/  STL.64 [R1+0x588], R10 ;  /* 0x0005880a01007387 */ /* 0x0001e80000100a00 */
[----:B0-----:R-:W3:Y:S04]  /*24760*/  LDL.LU.64 R10, [R1+0x1890] ;  /* 0x00189000010a7983 */ /* 0x001ee80000300a00 */
[----:B------:R-:W3:Y:S01]  /*24770*/  LDL.LU.64 R8, [R1+0x1888] ;  /* 0x0018880001087983 */ /* 0x000ee20000300a00 */
[----:B----4-:R-:W-:-:S03]  /*24780*/  IMAD.MOV.U32 R15, RZ, RZ, R16 ;  /* 0x000000ffff0f7224 */ /* 0x010fc600078e0010 */
[----:B------:R0:W-:Y:S01]  /*24790*/  STL.64 [R1+0x1848], R18 ;  /* 0x0018481201007387 */ /* 0x0001e20000100a00 */
[----:B------:R-:W-:-:S03]  /*247a0*/  IMAD.MOV.U32 R14, RZ, RZ, R17 ;  /* 0x000000ffff0e7224 */ /* 0x000fc600078e0011 */
[----:B------:R-:W2:Y:S04]  /*247b0*/  LDL.LU R16, [R1+0x200] ;  /* 0x0002000001107983 */ /* 0x000ea80000300800 */
[----:B------:R-:W2:Y:S04]  /*247c0*/  LDL.LU R17, [R1+0x204] ;  /* 0x0002040001117983 */ /* 0x000ea80000300800 */
[----:B0-----:R-:W2:Y:S04]  /*247d0*/  LDL.LU R18, [R1+0x208] ;  /* 0x0002080001127983 */ /* 0x001ea80000300800 */
[----:B------:R-:W2:Y:S01]  /*247e0*/  LDL.LU R19, [R1+0x20c] ;  /* 0x00020c0001137983 */ /* 0x000ea20000300800 */
[----:B---3--:R-:W-:-:S15]  /*247f0*/  HMMA.16816.F32.BF16 R8, R20, R6, R8 ;  /* 0x000000061408723c */ /* 0x008fde0000041808 */
[----:B------:R-:W-:-:S04]  /*24800*/  NOP ;  /* 0x0000000000007918 */ /* 0x000fc80000000000 */
[----:B------:R-:W-:Y:S04]  /*24810*/  STL.64 [R1+0x5b0], R8 ;  /* 0x0005b00801007387 */ /* 0x000fe80000100a00 */
[----:B------:R0:W-:Y:S04]  /*24820*/  STL.64 [R1+0x5b8], R10 ;  /* 0x0005b80a01007387 */ /* 0x0001e80000100a00 */
[----:B0-----:R-:W3:Y:S04]  /*24830*/  LDL.LU.64 R10, [R1+0x1880] ;  /* 0x00188000010a7983 */ /* 0x001ee80000300a00 */
[----:B------:R-:W4:Y:S04]  /*24840*/  LDL.LU.64 R8, [R1+0x1878] ;  /* 0x0018780001087983 */ /* 0x000f280000300a00 */
[----:B------:R4:W-:Y:S02]  /*24850*/  STL.64 [R1+0x1818], R6 ;  /* 0x0018180601007387 */ /* 0x0009e40000100a00 */
[----:B----4-:R-:W-:-:S02]  /*24860*/  IMAD.MOV.U32 R6, RZ, RZ, R9 ;  /* 0x000000ffff067224 */ /* 0x010fc400078e0009 */
[----:B------:R-:W-:Y:S02]  /*24870*/  IMAD.MOV.U32 R7, RZ, RZ, R8 ;  /* 0x000000ffff077224 */ /* 0x000fe400078e0008 */
[----:B---3--:R-:W-:Y:S01]  /*24880*/  HMMA.16816.F32.BF16 R8, R20, R10, R24 ;  /* 0x0000000a1408723c */ /* 0x008fe20000041818 */
[----:B------:R-:W3:Y:S04]  /*24890*/  LDL.LU.64 R26, [R1+0x1870] ;  /* 0x00187000011a7983 */ /* 0x000ee80000300a00 */
[----:B------:R-:W3:-:S14]  /*248a0*/  LDL.LU.64 R24, [R1+0x1868] ;  /* 0x0018680001187983 */ /* 0x000edc0000300a00 */
[----:B------:R-:W-:Y:S04]  /*248b0*/  STL.64 [R1+0x610], R8 ;  /* 0x0006100801007387 */ /* 0x000fe80000100a00 */
[----:B------:R0:W-:Y:S04]  /*248c0*/  STL.64 [R1+0x618], R10 ;  /* 0x0006180a01007387 */ /* 0x0001e80000100a00 */
[----:B0-----:R-:W3:Y:S02]  /*248d0*/  LDL.LU.64 R10, [R1+0x1860] ;  /* 0x00186000010a7983 */ /* 0x001ee40000300a00 */
[----:B---3--:R-:W-:Y:S02]  /*248e0*/  HMMA.16816.F32.BF16 R20, R20, R10, R24 ;  /* 0x0000000a1414723c */ /* 0x008fe40000041818 */
[----:B------:R-:W2:Y:S04]  /*248f0*/  LDL.LU.64 R26, [R1+0x1858] ;  /* 0x00185800011a7983 */ /* 0x000ea80000300a00 */
[----:B------:R-:W2:-:S13]  /*24900*/  LDL.LU.64 R24, [R1+0x1850] ;  /* 0x0018500001187983 */ /* 0x000e9a0000300a00 */
[----:B------:R0:W-:Y:S04]  /*24910*/  STL.64 [R1+0x210], R20 ;  /* 0x0002101401007387 */ /* 0x0001e80000100a00 */
[----:B------:R-:W-:Y:S04]  /*24920*/  STL.64 [R1+0x218], R22 ;  /* 0x0002181601007387 */ /* 0x000fe80000100a00 */
[----:B0-----:R-:W3:Y:S04]  /*24930*/  LDL.LU R20, [R1+0x1d0] ;  /* 0x0001d00001147983 */ /* 0x001ee80000300800 */
[----:B------:R-:W3:Y:S04]  /*24940*/  LDL.LU R21, [R1+0x1d4] ;  /* 0x0001d40001157983 */ /* 0x000ee80000300800 */
[----:B------:R-:W-:Y:S01]  /*24950*/  STL.64 [R1+0x17f8], R10 ;  /* 0x0017f80a01007387 */ /* 0x000fe20000100a00 */
[----:B--2---:R-:W-:Y:S03]  /*24960*/  HMMA.16816.F32.BF16 R12, R24, R14, R16 ;  /* 0x0000000e180c723c */ /* 0x004fe60000041810 */
[----:B------:R-:W2:-:S15]  /*24970*/  LDL.LU.64 R18, [R1+0x1848] ;  /* 0x0018480001127983 */ /* 0x000e9e0000300a00 */
[----:B------:R-:W-:Y:S01]  /*24980*/  NOP ;  /* 0x0000000000007918 */ /* 0x000fe20000000000 */
[----:B------:R-:W-:Y:S04]  /*24990*/  STL.64 [R1+0x630], R12 ;  /* 0x0006300c01007387 */ /* 0x000fe80000100a00 */
[----:B------:R0:W-:Y:S04]  /*249a0*/  STL.64 [R1+0x638], R14 ;  /* 0x0006380e01007387 */ /* 0x0001e80000100a00 */
[----:B0-----:R-:W4:Y:S04]  /*249b0*/  LDL.LU.64 R14, [R1+0x1840] ;  /* 0x00184000010e7983 */ /* 0x001f280000300a00 */
[----:B------:R-:W4:Y:S01]  /*249c0*/  LDL.LU.64 R12, [R1+0x1838] ;  /* 0x00183800010c7983 */ /* 0x000f220000300a00 */
[----:B------:R-:W-:-:S02]  /*249d0*/  IMAD.MOV.U32 R10, RZ, RZ, R5 ;  /* 0x000000ffff0a7224 */ /* 0x000fc400078e0005 */
[----:B------:R-:W-:Y:S02]  /*249e0*/  IMAD.MOV.U32 R11, RZ, RZ, R4 ;  /* 0x000000ffff0b7224 */ /* 0x000fe400078e0004 */
[----:B----4-:R-:W-:Y:S01]  /*249f0*/  HMMA.16816.F32.BF16 R4, R24, R6, R12 ;  /* 0x000000061804723c */ /* 0x010fe2000004180c */
[----:B------:R-:W4:Y:S04]  /*24a00*/  LDL.LU.64 R14, [R1+0x1830] ;  /* 0x00183000010e7983 */ /* 0x000f280000300a00 */
[----:B------:R-:W4:Y:S01]  /*24a10*/  LDL.LU.64 R12, [R1+0x1828] ;  /* 0x00182800010c7983 */ /* 0x000f220000300a00 */
[----:B------:R-:W-:Y:S02]  /*24a20*/  IMAD.MOV.U32 R23, RZ, RZ, R28 ;  /* 0x000000ffff177224 */ /* 0x000fe400078e001c */
[----:B------:R-:W-:-:S11]  /*24a30*/  IMAD.MOV.U32 R22, RZ, RZ, R29 ;  /* 0x000000ffff167224 */ /* 0x000fd600078e001d */
[----:B------:R0:W-:Y:S01]  /*24a40*/  STL.64 [R1+0x200], R4 ;  /* 0x0002000401007387 */ /* 0x0001e20000100a00 */
[----:B------:R-:W-:Y:S02]  /*24a50*/  IMAD.MOV.U32 R28, RZ, RZ, R7 ;  /* 0x000000ffff1c7224 */ /* 0x000fe400078e0007 */
[----:B------:R-:W-:Y:S01]  /*24a60*/  IMAD.MOV.U32 R29, RZ, RZ, R6 ;  /* 0x000000ffff1d7224 */ /* 0x000fe200078e0006 */
[----:B0-----:R-:W2:Y:S04]  /*24a70*/  LDL.LU R4, [R1+0x1c0] ;  /* 0x0001c00001047983 */ /* 0x001ea80000300800 */
[----:B------:R-:W2:Y:S04]  /*24a80*/  LDL.LU R5, [R1+0x1c4] ;  /* 0x0001c40001057983 */ /* 0x000ea80000300800 */
[----:B------:R-:W2:Y:S04]  /*24a90*/  LDL.LU R6, [R1+0x1c8] ;  /* 0x0001c80001067983 */ /* 0x000ea80000300800 */
[----:B------:R-:W2:Y:S04]  /*24aa0*/  LDL.LU R7, [R1+0x1cc] ;  /* 0x0001cc0001077983 */ /* 0x000ea80000300800 */
[----:B------:R-:W-:Y:S04]  /*24ab0*/  STL [R1+0x14a8], R28 ;  /* 0x0014a81c01007387 */ /* 0x000fe80000100800 */
[----:B------:R-:W-:Y:S01]  /*24ac0*/  STL [R1+0x14a4], R29 ;  /* 0x0014a41d01007387 */ /* 0x000fe20000100800 */
[----:B----4-:R-:W-:Y:S03]  /*24ad0*/  HMMA.16816.F32.BF16 R8, R24, R10, R12 ;  /* 0x0000000a1808723c */ /* 0x010fe6000004180c */
[----:B------:R-:W3:-:S15]  /*24ae0*/  LDL.LU.64 R14, [R1+0x1820] ;  /* 0x00182000010e7983 */ /* 0x000ede0000300a00 */
[----:B------:R-:W-:Y:S01]  /*24af0*/  NOP ;  /* 0x0000000000007918 */ /* 0x000fe20000000000 */
[----:B------:R-:W-:Y:S04]  /*24b00*/  STL.64 [R1+0x1f0], R8 ;  /* 0x0001f00801007387 */ /* 0x000fe80000100a00 */
[----:B------:R0:W-:Y:S04]  /*24b10*/  STL.64 [R1+0x1f8], R10 ;  /* 0x0001f80a01007387 */ /* 0x0001e80000100a00 */
[----:B0-----:R-:W4:Y:S04]  /*24b20*/  LDL.64 R10, [R1+0x78] ;  /* 0x00007800010a7983 */ /* 0x001f280000100a00 */
[----:B----4-:R3:W-:Y:S02]  /*24b30*/  STL.64 [R1+0x1810], R10 ;  /* 0x0018100a01007387 */ /* 0x0107e40000100a00 */
[----:B---3--:R-:W-:Y:S02]  /*24b40*/  HMMA.16816.F32.BF16 R8, R24, R14, R20 ;  /* 0x0000000e1808723c */ /* 0x008fe40000041814 */
[----:B------:R-:W3:-:S15]  /*24b50*/  LDL.LU R20, [R1+0xf0] ;  /* 0x0000f00001147983 */ /* 0x000ede0000300800 */
[----:B------:R-:W-:Y:S02]  /*24b60*/  NOP ;  /* 0x0000000000007918 */ /* 0x000fe40000000000 */
[----:B------:R0:W-:Y:S04]  /*24b70*/  STL.64 [R1+0x1e0], R8 ;  /* 0x0001e00801007387 */ /* 0x0001e80000100a00 */
[----:B------:R1:W-:Y:S04]  /*24b80*/  STL.64 [R1+0x1e8], R10 ;  /* 0x0001e80a01007387 */ /* 0x0003e80000100a00 */
[----:B------:R-:W3:Y:S04]  /*24b90*/  LDL.LU R21, [R1+0xf4] ;  /* 0x0000f40001157983 */ /* 0x000ee80000300800 */
[----:B------:R-:W4:Y:S04]  /*24ba0*/  LDL.LU R22, [R1+0xf8] ;  /* 0x0000f80001167983 */ /* 0x000f280000300800 */
[----:B------:R-:W4:Y:S04]  /*24bb0*/  LDL.LU R23, [R1+0xfc] ;  /* 0x0000fc0001177983 */ /* 0x000f280000300800 */
[----:B0-----:R-:W2:Y:S04]  /*24bc0*/  LDL.LU R8, [R1+0x1b0] ;  /* 0x0001b00001087983 */ /* 0x001ea80000300800 */
[----:B------:R-:W2:Y:S04]  /*24bd0*/  LDL.LU R9, [R1+0x1b4] ;  /* 0x0001b40001097983 */ /* 0x000ea80000300800 */
[----:B-1----:R-:W2:Y:S04]  /*24be0*/  LDL.LU R10, [R1+0x1b8] ;  /* 0x0001b800010a7983 */ /* 0x002ea80000300800 */
        /* <DEDUP_REMOVED lines=11> */
[----:B------:R-:W3:Y:S04]  /*24ca0*/  LDL.LU R22, [R1+0x1a8] ;  /* 0x0001a80001167983 */ /* 0x000ee80000300800 */
[----:B------:R-:W3:Y:S04]  /*24cb0*/  LDL.LU R23, [R1+0x1ac] ;  /* 0x0001ac0001177983 */ /* 0x000ee80000300800 */
[----:B------:R0:W-:Y:S04]  /*24cc0*/  STL.64 [R1+0x17b0], R14 ;  /* 0x0017b00e01007387 */ /* 0x0001e80000100a00 */
[----:B0-----:R-:W4:Y:S01]  /*24cd0*/  LDL.64 R14, [R1+0x18] ;  /* 0x00001800010e7983 */ /* 0x001f220000100a00 */
[C---:B--2---:R-:W-:Y:S03]  /*24ce0*/  HMMA.16816.F32.BF16 R4, R24.reuse, R18, R4 ;  /* 0x000000121804723c */ /* 0x044fe60000041804 */
[----:B----4-:R0:W-:Y:S04]  /*24cf0*/  STL.64 [R1+0x17b8], R14 ;  /* 0x0017b80e01007387 */ /* 0x0101e80000100a00 */
[----:B0-----:R-:W2:Y:S04]  /*24d00*/  LDL.64 R14, [R1+0x38] ;  /* 0x00003800010e7983 */ /* 0x001ea80000100a00 */
[----:B--2---:R0:W-:Y:S04]  /*24d10*/  STL.64 [R1+0x17d0], R14 ;  /* 0x0017d00e01007387 */ /* 0x0041e80000100a00 */
[----:B0-----:R-:W2:Y:S04]  /*24d20*/  LDL.64 R14, [R1+0x48] ;  /* 0x00004800010e7983 */ /* 0x001ea80000100a00 */
[----:B------:R-:W-:Y:S04]  /*24d30*/  STL.64 [R1+0x1d0], R4 ;  /* 0x0001d00401007387 */ /* 0x000fe80000100a00 */
[----:B------:R0:W-:Y:S04]  /*24d40*/  STL.64 [R1+0x1d8], R6 ;  /* 0x0001d80601007387 */ /* 0x0001e80000100a00 */
[----:B0-----:R-:W4:Y:S04]  /*24d50*/  LDL.LU.64 R6, [R1+0x1818] ;  /* 0x0018180001067983 */ /* 0x001f280000300a00 */
[----:B------:R0:W-:Y:S04]  /*24d60*/  STL.64 [R1+0x17a8], R18 ;  /* 0x0017a81201007387 */ /* 0x0001e80000100a00 */
[----:B------:R-:W2:Y:S04]  /*24d70*/  LDL.LU R16, [R1+0xc0] ;  /* 0x0000c00001107983 */ /* 0x000ea80000300800 */
[----:B------:R-:W2:Y:S04]  /*24d80*/  LDL.LU R17, [R1+0xc4] ;  /* 0x0000c40001117983 */ /* 0x000ea80000300800 */
[----:B0-----:R-:W2:Y:S04]  /*24d90*/  LDL.LU R18, [R1+0xc8] ;  /* 0x0000c80001127983 */ /* 0x001ea80000300800 */
        /* <DEDUP_REMOVED lines=21> */
[----:B------:R-:W3:Y:S04]  /*24ef0*/  LDL.LU.64 R22, [R1+0x17f0] ;  /* 0x0017f00001167983 */ /* 0x000ee80000300a00 */
[----:B------:R-:W3:Y:S01]  /*24f00*/  LDL.LU.64 R20, [R1+0x17e8] ;  /* 0x0017e80001147983 */ /* 0x000ee20000300a00 */
[----:B------:R-:W-:-:S02]  /*24f10*/  IMAD.MOV.U32 R5, RZ, RZ, R10 ;  /* 0x000000ffff057224 */ /* 0x000fc400078e000a */
[----:B------:R-:W-:-:S10]  /*24f20*/  IMAD.MOV.U32 R4, RZ, RZ, R11 ;  /* 0x000000ffff047224 */ /* 0x000fd400078e000b */
[----:B------:R0:W-:Y:S04]  /*24f30*/  STL.64 [R1+0x600], R24 ;  /* 0x0006001801007387 */ /* 0x0001e80000100a00 */
[----:B------:R1:W-:Y:S04]  /*24f40*/  STL.64 [R1+0x608], R26 ;  /* 0x0006081a01007387 */ /* 0x0003e80000100a00 */
[----:B------:R-:W3:Y:S04]  /*24f50*/  LDL.LU.64 R10, [R1+0x17e0] ;  /* 0x0017e000010a7983 */ /* 0x000ee80000300a00 */
[----:B------:R-:W3:Y:S04]  /*24f60*/  LDL.LU.64 R8, [R1+0x17d8] ;  /* 0x0017d80001087983 */ /* 0x000ee80000300a00 */
[----:B0-----:R-:W4:Y:S04]  /*24f70*/  LDL.LU R24, [R1+0xd0] ;  /* 0x0000d00001187983 */ /* 0x001f280000300800 */
[----:B------:R-:W4:Y:S04]  /*24f80*/  LDL.LU R25, [R1+0xd4] ;  /* 0x0000d40001197983 */ /* 0x000f280000300800 */
[----:B-1----:R-:W4:Y:S04]  /*24f90*/  LDL.LU R26, [R1+0xd8] ;  /* 0x0000d800011a7983 */ /* 0x002f280000300800 */
[----:B------:R-:W4:Y:S04]  /*24fa0*/  LDL.LU R27, [R1+0xdc] ;  /* 0x0000dc00011b7983 */ /* 0x000f280000300800 */
[----:B------:R-:W-:Y:S04]  /*24fb0*/  STL.64 [R1+0x17a0], R6 ;  /* 0x0017a00601007387 */ /* 0x000fe80000100a00 */
[----:B------:R0:W-:Y:S04]  /*24fc0*/  STL.64 [R1+0x1798], R4 ;  /* 0x0017980401007387 */ /* 0x0001e80000100a00 */
[----:B0-----:R-:W2:Y:S04]  /*24fd0*/  LDL.LU R4, [R1+0x190] ;  /* 0x0001900001047983 */ /* 0x001ea80000300800 */
[----:B------:R-:W2:Y:S04]  /*24fe0*/  LDL.LU R5, [R1+0x194] ;  /* 0x0001940001057983 */ /* 0x000ea80000300800 */
[----:B------:R-:W2:Y:S04]  /*24ff0*/  LDL.LU R6, [R1+0x198] ;  /* 0x0001980001067983 */ /* 0x000ea80000300800 */
[----:B------:R-:W2:Y:S01]  /*25000*/  LDL.LU R7, [R1+0x19c] ;  /* 0x00019c0001077983 */ /* 0x000ea20000300800 */
[----:B---3--:R-:W-:-:S15]  /*25010*/  HMMA.16816.F32.BF16 R20, R8, R14, R20 ;  /* 0x0000000e0814723c */ /* 0x008fde0000041814 */
[----:B------:R-:W-:-:S04]  /*25020*/  NOP ;  /* 0x0000000000007918 */ /* 0x000fc80000000000 */
[----:B------:R0:W-:Y:S04]  /*25030*/  STL.64 [R1+0x100], R20 ;  /* 0x0001001401007387 */ /* 0x0001e80000100a00 */
[----:B------:R1:W-:Y:S01]  /*25040*/  STL.64 [R1+0x108], R22 ;  /* 0x0001081601007387 */ /* 0x0003e20000100a00 */
[----:B0-----:R-:W-:Y:S02]  /*25050*/  IMAD.MOV.U32 R21, RZ, RZ, R14 ;  /* 0x000000ffff157224 */ /* 0x001fe400078e000e */
[----:B------:R-:W-:Y:S02]  /*25060*/  IMAD.MOV.U32 R20, RZ, RZ, R15 ;  /* 0x000000ffff147224 */ /* 0x000fe400078e000f */
[----:B------:R-:W2:Y:S02]  /*25070*/  LDL.LU.64 R14, [R1+0x17d0] ;  /* 0x0017d000010e7983 */ /* 0x000ea40000300a00 */
[----:B--2---:R-:W-:Y:S01]  /*25080*/  HMMA.16816.F32.BF16 R16, R8, R14, R16 ;  /* 0x0000000e0810723c */ /* 0x004fe20000041810 */
[----:B-1----:R-:W-:-:S02]  /*25090*/  IMAD.MOV.U32 R23, RZ, RZ, R14 ;  /* 0x000000ffff177224 */ /* 0x002fc400078e000e */
[----:B------:R-:W-:-:S15]  /*250a0*/  IMAD.MOV.U32 R22, RZ, RZ, R15 ;  /* 0x000000ffff167224 */ /* 0x000fde00078e000f */
[----:B------:R-:W-:Y:S01]  /*250b0*/  NOP ;  /* 0x0000000000007918 */ /* 0x000fe20000000000 */
[----:B------:R-:W-:Y:S04]  /*250c0*/  STL.64 [R1+0xf0], R16 ;  /* 0x0000f01001007387 */ /* 0x000fe80000100a00 */
[----:B------:R0:W-:Y:S04]  /*250d0*/  STL.64 [R1+0xf8], R18 ;  /* 0x0000f81201007387 */ /* 0x0001e80000100a00 */
[----:B0-----:R-:W2:Y:S04]  /*250e0*/  LDL.LU.64 R18, [R1+0x17c8] ;  /* 0x0017c80001127983 */ /* 0x001ea80000300a00 */
[----:B------:R-:W2:Y:S04]  /*250f0*/  LDL.LU.64 R16, [R1+0x17c0] ;  /* 0x0017c00001107983 */ /* 0x000ea80000300a00 */
[----:B------:R-:W4:Y:S02]  /*25100*/  LDL.LU.64 R14, [R1+0x17b8] ;  /* 0x0017b800010e7983 */ /* 0x000f240000300a00 */
[----:B----4-:R-:W-:-:S15]  /*25110*/  HMMA.16816.F32.BF16 R24, R8, R14, R24 ;  /* 0x0000000e0818723c */ /* 0x010fde0000041818 */
[----:B------:R-:W-:-:S04]  /*25120*/  NOP ;  /* 0x0000000000007918 */ /* 0x000fc80000000000 */
[----:B------:R-:W-:Y:S04]  /*25130*/  STL.64 [R1+0xe0], R24 ;  /* 0x0000e01801007387 */ /* 0x000fe80000100a00 */
[----:B------:R0:W-:Y:S02]  /*25140*/  STL.64 [R1+0xe8], R26 ;  /* 0x0000e81a01007387 */ /* 0x0001e40000100a00 */
[----:B0-----:R-:W-:Y:S02]  /*25150*/  IMAD.MOV.U32 R27, RZ, RZ, R14 ;  /* 0x000000ffff1b7224 */ /* 0x001fe400078e000e */
[----:B------:R-:W-:Y:S02]  /*25160*/  IMAD.MOV.U32 R26, RZ, RZ, R15 ;  /* 0x000000ffff1a7224 */ /* 0x000fe400078e000f */
[----:B------:R-:W2:Y:S02]  /*25170*/  LDL.LU.64 R14, [R1+0x17b0] ;  /* 0x0017b000010e7983 */ /* 0x000ea40000300a00 */
[----:B--2---:R-:W-:-:S15]  /*25180*/  HMMA.16816.F32.BF16 R16, R8, R14, R16 ;  /* 0x0000000e0810723c */ /* 0x004fde0000041810 */
[----:B------:R-:W-:-:S04]  /*25190*/  NOP ;  /* 0x0000000000007918 */ /* 0x000fc80000000000 */
[----:B------:R-:W-:Y:S04]  /*251a0*/  STL.64 [R1+0xd0], R16 ;  /* 0x0000d01001007387 */ /* 0x000fe80000100a00 */
[----:B------:R0:W-:Y:S04]  /*251b0*/  STL.64 [R1+0xd8], R18 ;  /* 0x0000d81201007387 */ /* 0x0001e80000100a00 */
[----:B0-----:R-:W2:Y:S01]  /*251c0*/  LDL.LU.64 R18, [R1+0x17a8] ;  /* 0x0017a80001127983 */ /* 0x001ea20000300a00 */
[----:B------:R-:W-:Y:S02]  /*251d0*/  IMAD.MOV.U32 R25, RZ, RZ, R14 ;  /* 0x000000ffff197224 */ /* 0x000fe400078e000e */
[----:B------:R-:W-:-:S02]  /*251e0*/  IMAD.MOV.U32 R24, RZ, RZ, R15 ;  /* 0x000000ffff187224 */ /* 0x000fc400078e000f */
[----:B------:R-:W0:Y:S04]  /*251f0*/  LDSM.16.MT88.4 R12, [R0+0x14180] ;  /* 0x01418000000c783b */ /* 0x000e280000004200 */
[----:B0-----:R-:W-:Y:S04]  /*25200*/  STL.64 [R1+0x1780], R14 ;  /* 0x0017800e01007387 */ /* 0x001fe80000100a00 */
[----:B------:R0:W-:Y:S04]  /*25210*/  STL.64 [R1+0x1778], R12 ;  /* 0x0017780c01007387 */ /* 0x0001e80000100a00 */
[----:B0-----:R-:W3:Y:S04]  /*25220*/  LDL.LU R12, [R1+0x2b0] ;  /* 0x0002b000010c7983 */ /* 0x001ee80000300800 */
[----:B------:R-:W3:Y:S04]  /*25230*/  LDL.LU R13, [R1+0x2b4] ;  /* 0x0002b400010d7983 */ /* 0x000ee80000300800 */
[----:B------:R-:W3:Y:S04]  /*25240*/  LDL.LU R14, [R1+0x2b8] ;  /* 0x0002b800010e7983 */ /* 0x000ee80000300800 */
[----:B------:R-:W3:Y:S01]  /*25250*/  LDL.LU R15, [R1+0x2bc] ;  /* 0x0002bc00010f7983 */ /* 0x000ee20000300800 */
[----:B--2---:R-:W-:Y:S03]  /*25260*/  HMMA.16816.F32.BF16 R16, R8, R18, R4 ;  /* 0x000000120810723c */ /* 0x004fe60000041804 */
[----:B------:R-:W3:Y:S04]  /*25270*/  LDL.LU.64 R6, [R1+0x17a0] ;  /* 0x0017a00001067983 */ /* 0x000ee80000300a00 */
[----:B------:R-:W2:-:S12]  /*25280*/  LDL.LU.64 R4, [R1+0x1798] ;  /* 0x0017980001047983 */ /* 0x000e980000300a00 */
[----:B------:R-:W-:Y:S04]  /*25290*/  STL.64 [R1+0x1a0], R16 ;  /* 0x0001a01001007387 */ /* 0x000fe80000100a00 */
[----:B------:R-:W-:Y:S04]  /*252a0*/  STL.64 [R1+0x1a8], R18 ;  /* 0x0001a81201007387 */ /* 0x000fe80000100a00 */
[----:B------:R-:W0:Y:S04]  /*252b0*/  LDSM.16.MT88.4 R16, [R0+0x14200] ;  /* 0x014200000010783b */ /* 0x000e280000004200 */
[----:B0-----:R-:W-:Y:S04]  /*252c0*/  STL.64 [R1+0x1700], R18 ;  /* 0x0017001201007387 */ /* 0x001fe80000100a00 */
[----:B------:R0:W-:Y:S01]  /*252d0*/  STL.64 [R1+0x16f8], R16 ;  /* 0x0016f81001007387 */ /* 0x0001e20000100a00 */
[----:B---3--:R-:W-:Y:S03]  /*252e0*/  HMMA.16816.F32.BF16 R12, R8, R6, R12 ;  /* 0x00000006080c723c */ /* 0x008fe6000004180c */
[----:B------:R-:W-:Y:S04]  /*252f0*/  STL.64 [R1+0x1730], R6 ;  /* 0x0017300601007387 */ /* 0x000fe80000100a00 */
[----:B0-----:R-:W3:-:S12]  /*25300*/  LDL.LU R16, [R1+0x420] ;  /* 0x0004200001107983 */ /* 0x001ed80000300800 */
[----:B------:R0:W-:Y:S04]  /*25310*/  STL.64 [R1+0x5f0], R12 ;  /* 0x0005f00c01007387 */ /* 0x0001e80000100a00 */
[----:B------:R1:W-:Y:S04]  /*25320*/  STL.64 [R1+0x5f8], R14 ;  /* 0x0005f80e01007387 */ /* 0x0003e80000100a00 */
[----:B------:R-:W3:Y:S04]  /*25330*/  LDL.LU R17, [R1+0x424] ;  /* 0x0004240001117983 */ /* 0x000ee80000300800 */
[----:B------:R-:W4:Y:S04]  /*25340*/  LDL.LU R18, [R1+0x428] ;  /* 0x0004280001127983 */ /* 0x000f280000300800 */
[----:B------:R-:W4:Y:S04]  /*25350*/  LDL.LU R19, [R1+0x42c] ;  /* 0x00042c0001137983 */ /* 0x000f280000300800 */
[----:B----4-:R-:W-:Y:S04]  /*25360*/  STL.64 [R1+0x1740], R18 ;  /* 0x0017401201007387 */ /* 0x010fe80000100a00 */
[----:B---3--:R-:W-:Y:S04]  /*25370*/  STL.64 [R1+0x1738], R16 ;  /* 0x0017381001007387 */ /* 0x008fe80000100a00 */
[----:B0-----:R-:W3:Y:S04]  /*25380*/  LDL.LU R12, [R1+0x3e0] ;  /* 0x0003e000010c7983 */ /* 0x001ee80000300800 */
[----:B------:R-:W3:Y:S04]  /*25390*/  LDL.LU R13, [R1+0x3e4] ;  /* 0x0003e400010d7983 */ /* 0x000ee80000300800 */
[----:B-1----:R-:W4:Y:S04]  /*253a0*/  LDL.LU R14, [R1+0x3e8] ;  /* 0x0003e800010e7983 */ /* 0x002f280000300800 */
        /* <DEDUP_REMOVED lines=9> */
[----:B------:R0:W-:Y:S04]  /*25440*/  STL.64 [R1+0x1748], R6 ;  /* 0x0017480601007387 */ /* 0x0001e80000100a00 */
[----:B------:R-:W4:Y:S04]  /*25450*/  LDL.LU R16, [R1+0x440] ;  /* 0x0004400001107983 */ /* 0x000f280000300800 */
[----:B------:R-:W4:Y:S04]  /*25460*/  LDL.LU R17, [R1+0x444] ;  /* 0x0004440001117983 */ /* 0x000f280000300800 */
[----:B------:R-:W2:Y:S04]  /*25470*/  LDL.LU R18, [R1+0x448] ;  /* 0x0004480001127983 */ /* 0x000ea80000300800 */
[----:B------:R-:W2:Y:S01]  /*25480*/  LDL.LU R19, [R1+0x44c] ;  /* 0x00044c0001137983 */ /* 0x000ea20000300800 */
[----:B0-----:R-:W-:-:S02]  /*25490*/  IMAD.MOV.U32 R6, RZ, RZ, R23 ;  /* 0x000000ffff067224 */ /* 0x001fc400078e0017 */
[----:B------:R-:W-:Y:S01]  /*254a0*/  IMAD.MOV.U32 R7, RZ, RZ, R22 ;  /* 0x000000ffff077224 */ /* 0x000fe200078e0016 */
[----:B--2---:R-:W-:Y:S04]  /*254b0*/  STL.64 [R1+0x1758], R18 ;  /* 0x0017581201007387 */ /* 0x004fe80000100a00 */
[----:B----4-:R0:W-:Y:S04]  /*254c0*/  STL.64 [R1+0x1750], R16 ;  /* 0x0017501001007387 */ /* 0x0101e80000100a00 */
[----:B------:R1:W-:Y:S04]  /*254d0*/  STL.64 [R1+0x1760], R6 ;  /* 0x0017600601007387 */ /* 0x0003e80000100a00 */
[----:B0-----:R-:W2:Y:S04]  /*254e0*/  LDL.LU R16, [R1+0x450] ;  /* 0x0004500001107983 */ /* 0x001ea80000300800 */
[----:B------:R-:W2:Y:S04]  /*254f0*/  LDL.LU R17, [R1+0x454] ;  /* 0x0004540001117983 */ /* 0x000ea80000300800 */
[----:B------:R-:W4:Y:S04]  /*25500*/  LDL.LU R18, [R1+0x458] ;  /* 0x0004580001127983 */ /* 0x000f280000300800 */
[----:B------:R-:W4:Y:S01]  /*25510*/  LDL.LU R19, [R1+0x45c] ;  /* 0x00045c0001137983 */ /* 0x000f220000300800 */
[----:B-1----:R-:W-:-:S02]  /*25520*/  IMAD.MOV.U32 R6, RZ, RZ, R21 ;  /* 0x000000ffff067224 */ /* 0x002fc400078e0015 */
[----:B------:R-:W-:Y:S02]  /*25530*/  IMAD.MOV.U32 R7, RZ, RZ, R20 ;  /* 0x000000ffff077224 */ /* 0x000fe400078e0014 */
[----:B------:R-:W0:Y:S01]  /*25540*/  LDSM.16.MT88.4 R20, [R0+0x14280] ;  /* 0x014280000014783b */ /* 0x000e220000004200 */
[----:B------:R-:W-:Y:S02]  /*25550*/  IMAD.MOV.U32 R26, RZ, RZ, R29 ;  /* 0x000000ffff1a7224 */ /* 0x000fe400078e001d */
[----:B------:R-:W-:Y:S01]  /*25560*/  IMAD.MOV.U32 R27, RZ, RZ, R28 ;  /* 0x000000ffff1b7224 */ /* 0x000fe200078e001c */
[----:B----4-:R-:W-:Y:S04]  /*25570*/  STL.64 [R1+0x1770], R18 ;  /* 0x0017701201007387 */ /* 0x010fe80000100a00 */
[----:B--2---:R1:W-:Y:S04]  /*25580*/  STL.64 [R1+0x1768], R16 ;  /* 0x0017681001007387 */ /* 0x0043e80000100a00 */
[----:B-1----:R-:W2:Y:S04]  /*25590*/  LDL.LU R16, [R1+0x460] ;  /* 0x0004600001107983 */ /* 0x002ea80000300800 */
[----:B------:R-:W2:Y:S04]  /*255a0*/  LDL.LU R17, [R1+0x464] ;  /* 0x0004640001117983 */ /* 0x000ea80000300800 */
[----:B------:R-:W2:Y:S04]  /*255b0*/  LDL.LU R18, [R1+0x468] ;  /* 0x0004680001127983 */ /* 0x000ea80000300800 */
[----:B------:R-:W2:Y:S04]  /*255c0*/  LDL.LU R19, [R1+0x46c] ;  /* 0x00046c0001137983 */ /* 0x000ea80000300800 */
[----:B0-----:R0:W-:Y:S04]  /*255d0*/  STL.64 [R1+0x1678], R22 ;  /* 0x0016781601007387 */ /* 0x0011e80000100a00 */
[----:B------:R-:W-:Y:S01]  /*255e0*/  STL.64 [R1+0x1670], R20 ;  /* 0x0016701401007387 */ /* 0x000fe20000100a00 */
[----:B0-----:R-:W-:-:S02]  /*255f0*/  IMAD.MOV.U32 R22, RZ, RZ, R25 ;  /* 0x000000ffff167224 */ /* 0x001fc400078e0019 */
[----:B------:R-:W-:Y:S02]  /*25600*/  IMAD.MOV.U32 R23, RZ, RZ, R24 ;  /* 0x000000ffff177224 */ /* 0x000fe400078e0018 */
[----:B---3--:R-:W-:Y:S01]  /*25610*/  HMMA.16816.F32.BF16 R24, R8, R26, R12 ;  /* 0x0000001a0818723c */ /* 0x008fe2000004180c */
[----:B------:R-:W3:Y:S04]  /*25620*/  LDL.LU.64 R14, [R1+0x1790] ;  /* 0x00179000010e7983 */ /* 0x000ee80000300a00 */
[----:B------:R-:W3:-:S14]  /*25630*/  LDL.LU.64 R12, [R1+0x1788] ;  /* 0x00178800010c7983 */ /* 0x000edc0000300a00 */
[----:B------:R-:W-:Y:S04]  /*25640*/  STL.64 [R1+0x5e0], R24 ;  /* 0x0005e01801007387 */ /* 0x000fe80000100a00 */
[----:B------:R-:W-:Y:S04]  /*25650*/  STL.64 [R1+0x5e8], R26 ;  /* 0x0005e81a01007387 */ /* 0x000fe80000100a00 */
[----:B------:R-:W0:Y:S04]  /*25660*/  LDSM.16.MT88.4 R24, [R0+0x14300] ;  /* 0x014300000018783b */ /* 0x000e280000004200 */
[----:B0-----:R0:W-:Y:S02]  /*25670*/  STL.64 [R1+0x15e0], R26 ;  /* 0x0015e01a01007387 */ /* 0x0011e40000100a00 */
[----:B0-----:R-:W-:-:S02]  /*25680*/  IMAD.MOV.U32 R26, RZ, RZ, R5 ;  /* 0x000000ffff1a7224 */ /* 0x001fc400078e0005 */
[----:B------:R-:W-:Y:S01]  /*25690*/  IMAD.MOV.U32 R27, RZ, RZ, R4 ;  /* 0x000000ffff1b7224 */ /* 0x000fe200078e0004 */
[----:B------:R0:W-:Y:S06]  /*256a0*/  STL.64 [R1+0x15d8], R24 ;  /* 0x0015d81801007387 */ /* 0x0001ec0000100a00 */
[----:B---3--:R-:W-:Y:S01]  /*256b0*/  HMMA.16816.F32.BF16 R8, R8, R26, R12 ;  /* 0x0000001a0808723c */ /* 0x008fe2000004180c */
[----:B------:R-:W2:Y:S04]  /*256c0*/  LDL.LU.64 R14, [R1+0x1780] ;  /* 0x00178000010e7983 */ /* 0x000ea80000300a00 */
[----:B------:R-:W2:Y:S04]  /*256d0*/  LDL.LU.64 R12, [R1+0x1778] ;  /* 0x00177800010c7983 */ /* 0x000ea80000300a00 */
[----:B0-----:R-:W3:Y:S10]  /*256e0*/  LDL.LU R24, [R1+0x360] ;  /* 0x0003600001187983 */ /* 0x001ef40000300800 */
[----:B------:R-:W-:Y:S04]  /*256f0*/  STL.64 [R1+0x5a0], R8 ;  /* 0x0005a00801007387 */ /* 0x000fe80000100a00 */
[----:B------:R-:W-:Y:S04]  /*25700*/  STL.64 [R1+0x5a8], R10 ;  /* 0x0005a80a01007387 */ /* 0x000fe80000100a00 */
[----:B------:R-:W3:Y:S04]  /*25710*/  LDL.LU R25, [R1+0x364] ;  /* 0x0003640001197983 */ /* 0x000ee80000300800 */
[----:B------:R-:W4:Y:S04]  /*25720*/  LDL.LU R26, [R1+0x368] ;  /* 0x00036800011a7983 */ /* 0x000f280000300800 */
[----:B------:R-:W4:Y:S04]  /*25730*/  LDL.LU R27, [R1+0x36c] ;  /* 0x00036c00011b7983 */ /* 0x000f280000300800 */
[----:B------:R-:W0:Y:S04]  /*25740*/  LDSM.16.MT88.4 R8, [R0+0x14380] ;  /* 0x014380000008783b */ /* 0x000e280000004200 */
[----:B----4-:R-:W-:Y:S04]  /*25750*/  STL.64 [R1+0x1688], R26 ;  /* 0x0016881a01007387 */ /* 0x010fe80000100a00 */
[----:B---3--:R1:W-:Y:S04]  /*25760*/  STL.64 [R1+0x1680], R24 ;  /* 0x0016801801007387 */ /* 0x0083e80000100a00 */
[----:B-1----:R-:W3:Y:S04]  /*25770*/  LDL.LU R24, [R1+0x370] ;  /* 0x0003700001187983 */ /* 0x002ee80000300800 */
[----:B------:R-:W3:Y:S04]  /*25780*/  LDL.LU R25, [R1+0x374] ;  /* 0x0003740001197983 */ /* 0x000ee80000300800 */
[----:B------:R-:W4:Y:S04]  /*25790*/  LDL.LU R26, [R1+0x378] ;  /* 0x00037800011a7983 */ /* 0x000f280000300800 */
[----:B------:R-:W4:Y:S01]  /*257a0*/  LDL.LU R27, [R1+0x37c] ;  /* 0x00037c00011b7983 */ /* 0x000f220000300800 */
[C---:B--2---:R-:W-:Y:S03]  /*257b0*/  HMMA.16816.F32.BF16 R4, R12.reuse, R6, R16 ;  /* 0x000000060c04723c */ /* 0x044fe60000041810 */
[----:B----4-:R1:W-:Y:S04]  /*257c0*/  STL.64 [R1+0x1698], R26 ;  /* 0x0016981a01007387 */ /* 0x0103e80000100a00 */
[----:B---3--:R-:W-:Y:S04]  /*257d0*/  STL.64 [R1+0x1690], R24 ;  /* 0x0016901801007387 */ /* 0x008fe80000100a00 */
[----:B-1----:R-:W2:Y:S04]  /*257e0*/  LDL.64 R26, [R1+0x28] ;  /* 0x00002800011a7983 */ /* 0x002ea80000100a00 */
[----:B0-----:R0:W-:Y:S04]  /*257f0*/  STL.64 [R1+0x1578], R10 ;  /* 0x0015780a01007387 */ /* 0x0011e80000100a00 */
[----:B------:R1:W-:Y:S04]  /*25800*/  STL.64 [R1+0x1570], R8 ;  /* 0x0015700801007387 */ /* 0x0003e80000100a00 */
[----:B0-----:R-:W3:Y:S04]  /*25810*/  LDL.LU.64 R10, [R1+0x88] ;  /* 0x00008800010a7983 */ /* 0x001ee80000300a00 */
[----:B---3--:R0:W-:Y:S04]  /*25820*/  STL.64 [R1+0x1718], R10 ;  /* 0x0017180a01007387 */ /* 0x0081e80000100a00 */
[----:B-1----:R-:W3:Y:S04]  /*25830*/  LDL.LU R8, [R1+0x430] ;  /* 0x0004300001087983 */ /* 0x002ee80000300800 */
[----:B------:R-:W3:Y:S04]  /*25840*/  LDL.LU R9, [R1+0x434] ;  /* 0x0004340001097983 */ /* 0x000ee80000300800 */
[----:B0-----:R-:W3:Y:S04]  /*25850*/  LDL.LU R10, [R1+0x438] ;  /* 0x00043800010a7983 */ /* 0x001ee80000300800 */
[----:B------:R-:W3:Y:S04]  /*25860*/  LDL.LU R11, [R1+0x43c] ;  /* 0x00043c00010b7983 */ /* 0x000ee80000300800 */
[----:B------:R-:W4:Y:S04]  /*25870*/  LDL.LU.64 R18, [R1+0x1770] ;  /* 0x0017700001127983 */ /* 0x000f280000300a00 */
[----:B------:R-:W4:Y:S04]  /*25880*/  LDL.LU.64 R16, [R1+0x1768] ;  /* 0x0017680001107983 */ /* 0x000f280000300a00 */
[----:B------:R-:W-:Y:S04]  /*25890*/  STL.64 [R1+0x460], R4 ;  /* 0x0004600401007387 */ /* 0x000fe80000100a00 */
[----:B------:R0:W-:Y:S04]  /*258a0*/  STL.64 [R1+0x468], R6 ;  /* 0x0004680601007387 */ /* 0x0001e80000100a00 */
[----:B0-----:R-:W4:Y:S02]  /*258b0*/  LDL.LU.64 R6, [R1+0x1760] ;  /* 0x0017600001067983 */ /* 0x001f240000300a00 */
[----:B----4-:R-:W-:Y:S02]  /*258c0*/  HMMA.16816.F32.BF16 R4, R12, R6, R16 ;  /* 0x000000060c04723c */ /* 0x010fe40000041810 */
[----:B------:R-:W4:Y:S04]  /*258d0*/  LDL.LU.64 R18, [R1+0x1758] ;  /* 0x0017580001127983 */ /* 0x000f280000300a00 */
[----:B------:R-:W4:-:S13]  /*258e0*/  LDL.LU.64 R16, [R1+0x1750] ;  /* 0x0017500001107983 */ /* 0x000f1a0000300a00 */
[----:B------:R-:W-:Y:S04]  /*258f0*/  STL.64 [R1+0x450], R4 ;  /* 0x0004500401007387 */ /* 0x000fe80000100a00 */
[----:B------:R0:W-:Y:S04]  /*25900*/  STL.64 [R1+0x458], R6 ;  /* 0x0004580601007387 */ /* 0x0001e80000100a00 */
[----:B0-----:R-:W4:Y:S01]  /*25910*/  LDL.LU.64 R6, [R1+0x1748] ;  /* 0x0017480001067983 */ /* 0x001f220000300a00 */
[C---:B---3--:R-:W-:Y:S08]  /*25920*/  HMMA.16816.F32.BF16 R20, R12.reuse, R22, R8 ;  /* 0x000000160c14723c */ /* 0x048ff00000041808 */
[----:B----4-:R-:W-:Y:S01]  /*25930*/  HMMA.16816.F32.BF16 R4, R12, R6, R16 ;  /* 0x000000060c04723c */ /* 0x010fe20000041810 */
[----:B------:R-:W2:Y:S04]  /*25940*/  LDL.LU.64 R18, [R1+0x1740] ;  /* 0x0017400001127983 */ /* 0x000ea80000300a00 */
[----:B------:R-:W2:-:S14]  /*25950*/  LDL.LU.64 R16, [R1+0x1738] ;  /* 0x0017380001107983 */ /* 0x000e9c0000300a00 */
[----:B------:R-:W-:Y:S04]  /*25960*/  STL.64 [R1+0x440], R4 ;  /* 0x0004400401007387 */ /* 0x000fe80000100a00 */
[----:B------:R0:W-:Y:S04]  /*25970*/  STL.64 [R1+0x448], R6 ;  /* 0x0004480601007387 */ /* 0x0001e80000100a00 */
[----:B0-----:R-:W3:Y:S04]  /*25980*/  LDL.LU.64 R6, [R1+0x1730] ;  /* 0x0017300001067983 */ /* 0x001ee80000300a00 */
[----:B------:R0:W-:Y:S04]  /*25990*/  STL.64 [R1+0x430], R20 ;  /* 0x0004301401007387 */ /* 0x0001e80000100a00 */
[----:B------:R1:W-:Y:S04]  /*259a0*/  STL.64 [R1+0x438], R22 ;  /* 0x0004381601007387 */ /* 0x0003e80000100a00 */
[----:B0-----:R-:W4:Y:S01]  /*259b0*/  LDL.LU R20, [R1+0x3c0] ;  /* 0x0003c00001147983 */ /* 0x001f220000300800 */
[----:B--2---:R-:W-:-:S15]  /*259c0*/  HMMA.16816.F32.BF16 R8, R12, R26, R16 ;  /* 0x0000001a0c08723c */ /* 0x004fde0000041810 */
[----:B------:R-:W-:-:S04]  /*259d0*/  NOP ;  /* 0x0000000000007918 */ /* 0x000fc80000000000 */
[----:B------:R-:W-:Y:S04]  /*259e0*/  STL.64 [R1+0x420], R8 ;  /* 0x0004200801007387 */ /* 0x000fe80000100a00 */
[----:B------:R-:W-:Y:S04]  /*259f0*/  STL.64 [R1+0x428], R10 ;  /* 0x0004280a01007387 */ /* 0x000fe80000100a00 */
[----:B------:R-:W4:Y:S04]  /*25a00*/  LDL.LU R21, [R1+0x3c4] ;  /* 0x0003c40001157983 */ /* 0x000f280000300800 */
[----:B-1----:R-:W2:Y:S04]  /*25a10*/  LDL.LU R22, [R1+0x3c8] ;  /* 0x0003c80001167983 */ /* 0x002ea80000300800 */
[----:B------:R-:W2:Y:S04]  /*25a20*/  LDL.LU R23, [R1+0x3cc] ;  /* 0x0003cc0001177983 */ /* 0x000ea80000300800 */
[----:B--2---:R-:W-:Y:S04]  /*25a30*/  STL.64 [R1+0x1710], R22 ;  /* 0x0017101601007387 */ /* 0x004fe80000100a00 */
[----:B----4-:R-:W-:Y:S04]  /*25a40*/  STL.64 [R1+0x1708], R20 ;  /* 0x0017081401007387 */ /* 0x010fe80000100a00 */
[----:B------:R-:W2:Y:S04]  /*25a50*/  LDL.LU R16, [R1+0x3d0] ;  /* 0x0003d00001107983 */ /* 0x000ea80000300800 */
[----:B------:R-:W2:Y:S04]  /*25a60*/  LDL.LU R17, [R1+0x3d4] ;  /* 0x0003d40001117983 */ /* 0x000ea80000300800 */
[----:B------:R-:W4:Y:S04]  /*25a70*/  LDL.LU R18, [R1+0x3d8] ;  /* 0x0003d80001127983 */ /* 0x000f280000300800 */
[----:B------:R-:W4:Y:S04]  /*25a80*/  LDL.LU R19, [R1+0x3dc] ;  /* 0x0003dc0001137983 */ /* 0x000f280000300800 */
[----:B----4-:R-:W-:Y:S04]  /*25a90*/  STL.64 [R1+0x1728], R18 ;  /* 0x0017281201007387 */ /* 0x010fe80000100a00 */
[----:B--2---:R0:W-:Y:S04]  /*25aa0*/  STL.64 [R1+0x1720], R16 ;  /* 0x0017201001007387 */ /* 0x0041e80000100a00 */
[----:B0-----:R-:W3:Y:S04]  /*25ab0*/  LDL.LU R16, [R1+0x410] ;  /* 0x0004100001107983 */ /* 0x001ee80000300800 */
[----:B------:R-:W3:Y:S04]  /*25ac0*/  LDL.LU R17, [R1+0x414] ;  /* 0x0004140001117983 */ /* 0x000ee80000300800 */
[----:B------:R-:W3:Y:S04]  /*25ad0*/  LDL.LU R18, [R1+0x418] ;  /* 0x0004180001127983 */ /* 0x000ee80000300800 */
[----:B------:R-:W3:Y:S04]  /*25ae0*/  LDL.LU R19, [R1+0x41c] ;  /* 0x00041c0001137983 */ /* 0x000ee80000300800 */
[----:B------:R-:W2:Y:S04]  /*25af0*/  LDL.LU R8, [R1+0x400] ;  /* 0x0004000001087983 */ /* 0x000ea80000300800 */
[----:B------:R-:W2:Y:S04]  /*25b00*/  LDL.LU R9, [R1+0x404] ;  /* 0x0004040001097983 */ /* 0x000ea80000300800 */
[----:B------:R-:W2:Y:S04]  /*25b10*/  LDL.LU R10, [R1+0x408] ;  /* 0x00040800010a7983 */ /* 0x000ea80000300800 */
[----:B------:R-:W2:Y:S04]  /*25b20*/  LDL.LU R11, [R1+0x40c] ;  /* 0x00040c00010b7983 */ /* 0x000ea80000300800 */
[----:B------:R-:W2:Y:S04]  /*25b30*/  LDL.LU.64 R22, [R1+0x78] ;  /* 0x0000780001167983 */ /* 0x000ea80000300a00 */
[----:B------:R0:W-:Y:S04]  /*25b40*/  STL.64 [R1+0x16a8], R26 ;  /* 0x0016a81a01007387 */ /* 0x0001e80000100a00 */
[----:B0-----:R-:W4:Y:S04]  /*25b50*/  LDL.LU.64 R26, [R1+0x8] ;  /* 0x00000800011a7983 */ /* 0x001f280000300a00 */
[----:B----4-:R0:W-:Y:S04]  /*25b60*/  STL.64 [R1+0x16c0], R26 ;  /* 0x0016c01a01007387 */ /* 0x0101e80000100a00 */
[----:B0-----:R-:W4:Y:S01]  /*25b70*/  LDL.64 R26, [R1+0x18] ;  /* 0x00001800011a7983 */ /* 0x001f220000100a00 */
[C---:B---3--:R-:W-:Y:S03]  /*25b80*/  HMMA.16816.F32.BF16 R16, R12.reuse, R6, R16 ;  /* 0x000000060c10723c */ /* 0x048fe60000041810 */
[----:B----4-:R0:W-:Y:S04]  /*25b90*/  STL.64 [R1+0x16d8], R26 ;  /* 0x0016d81a01007387 */ /* 0x0101e80000100a00 */
[----:B0-----:R-:W3:Y:S04]  /*25ba0*/  LDL.64 R26, [R1+0x38] ;  /* 0x00003800011a7983 */ /* 0x001ee80000100a00 */
[----:B---3--:R0:W-:Y:S04]  /*25bb0*/  STL.64 [R1+0x16f0], R26 ;  /* 0x0016f01a01007387 */ /* 0x0081e80000100a00 */
[----:B0-----:R-:W3:Y:S04]  /*25bc0*/  LDL.64 R26, [R1+0x48] ;  /* 0x00004800011a7983 */ /* 0x001ee80000100a00 */
[----:B------:R-:W-:Y:S04]  /*25bd0*/  STL.64 [R1+0x410], R16 ;  /* 0x0004101001007387 */ /* 0x000fe80000100a00 */
[----:B------:R0:W-:Y:S04]  /*25be0*/  STL.64 [R1+0x418], R18 ;  /* 0x0004181201007387 */ /* 0x0001e80000100a00 */
[----:B0-----:R-:W4:Y:S04]  /*25bf0*/  LDL.LU.64 R18, [R1+0x1728] ;  /* 0x0017280001127983 */ /* 0x001f280000300a00 */
        /* <DEDUP_REMOVED lines=27> */
[----:B0-----:R-:W4:Y:S01]  /*25db0*/  LDL.LU.64 R10, [R1+0x1718] ;  /* 0x00171800010a7983 */ /* 0x001f220000300a00 */
[----:B------:R-:W-:-:S02]  /*25dc0*/  IMAD.MOV.U32 R9, RZ, RZ, R22 ;  /* 0x000000ffff097224 */ /* 0x000fc400078e0016 */
[----:B------:R-:W-:Y:S02]  /*25dd0*/  IMAD.MOV.U32 R8, RZ, RZ, R23 ;  /* 0x000000ffff087224 */ /* 0x000fe400078e0017 */
[----:B------:R-:W3:Y:S04]  /*25de0*/  LDL.LU.64 R22, [R1+0x1710] ;  /* 0x0017100001167983 */ /* 0x000ee80000300a00 */
[----:B------:R-:W3:Y:S01]  /*25df0*/  LDL.LU.64 R20, [R1+0x1708] ;  /* 0x0017080001147983 */ /* 0x000ee20000300a00 */
[----:B----4-:R-:W-:Y:S03]  /*25e00*/  HMMA.16816.F32.BF16 R12, R12, R10, R16 ;  /* 0x0000000a0c0c723c */ /* 0x010fe60000041810 */
[----:B------:R-:W3:Y:S04]  /*25e10*/  LDL.LU.64 R18, [R1+0x1700] ;  /* 0x0017000001127983 */ /* 0x000ee80000300a00 */
[----:B------:R-:W3:-:S12]  /*25e20*/  LDL.LU.64 R16, [R1+0x16f8] ;  /* 0x0016f80001107983 */ /* 0x000ed80000300a00 */
[----:B------:R-:W-:Y:S04]  /*25e30*/  STL.64 [R1+0x570], R12 ;  /* 0x0005700c01007387 */ /* 0x000fe80000100a00 */
[----:B------:R-:W-:Y:S01]  /*25e40*/  STL.64 [R1+0x578], R14 ;  /* 0x0005780e01007387 */ /* 0x000fe20000100a00 */
        /* <DEDUP_REMOVED lines=24> */
[----:B------:R-:W2:Y:S01]  /*25fd0*/  LDL.LU.64 R26, [R1+0x16c0] ;  /* 0x0016c000011a7983 */ /* 0x000ea20000300a00 */
[----:B------:R-:W-:-:S02]  /*25fe0*/  IMAD.MOV.U32 R14, RZ, RZ, R9 ;  /* 0x000000ffff0e7224 */ /* 0x000fc400078e0009 */
[----:B------:R-:W-:Y:S01]  /*25ff0*/  IMAD.MOV.U32 R15, RZ, RZ, R8 ;  /* 0x000000ffff0f7224 */ /* 0x000fe200078e0008 */
        /* <DEDUP_REMOVED lines=11> */
[----:B------:R0:W-:Y:S04]  /*260b0*/  STL.64 [R1+0x520], R4 ;  /* 0x0005200401007387 */ /* 0x0001e80000100a00 */
[----:B------:R1:W-:Y:S01]  /*260c0*/  STL.64 [R1+0x528], R6 ;  /* 0x0005280601007387 */ /* 0x0003e20000100a00 */
[----:B0-----:R-:W-:-:S03]  /*260d0*/  IMAD.MOV.U32 R5, RZ, RZ, R26 ;  /* 0x000000ffff057224 */ /* 0x001fc600078e001a */
[----:B-1----:R-:W2:Y:S01]  /*260e0*/  LDL.LU.64 R6, [R1+0x16a0] ;  /* 0x0016a00001067983 */ /* 0x002ea20000300a00 */
[----:B------:R-:W-:-:S03]  /*260f0*/  IMAD.MOV.U32 R4, RZ, RZ, R27 ;  /* 0x000000ffff047224 */ /* 0x000fc600078e001b */
        /* <DEDUP_REMOVED lines=8> */
[----:B------:R0:W-:Y:S02]  /*26180*/  STL.64 [R1+0x1600], R6 ;  /* 0x0016000601007387 */ /* 0x0001e40000100a00 */
[----:B0-----:R-:W-:-:S02]  /*26190*/  IMAD.MOV.U32 R6, RZ, RZ, R5 ;  /* 0x000000ffff067224 */ /* 0x001fc400078e0005 */
[----:B------:R-:W-:Y:S01]  /*261a0*/  IMAD.MOV.U32 R7, RZ, RZ, R4 ;  /* 0x000000ffff077224 */ /* 0x000fe200078e0004 */
[----:B--2---:R-:W-:-:S15]  /*261b0*/  HMMA.16816.F32.BF16 R24, R16, R14, R24 ;  /* 0x0000000e1018723c */ /* 0x004fde0000041818 */
[----:B------:R-:W-:-:S04]  /*261c0*/  NOP ;  /* 0x0000000000007918 */ /* 0x000fc80000000000 */
[----:B------:R-:W-:Y:S04]  /*261d0*/  STL.64 [R1+0x500], R24 ;  /* 0x0005001801007387 */ /* 0x000fe80000100a00 */
[----:B------:R-:W-:Y:S04]  /*261e0*/  STL.64 [R1+0x508], R26 ;  /* 0x0005081a01007387 */ /* 0x000fe80000100a00 */
[----:B------:R0:W-:Y:S04]  /*261f0*/  STL.64 [R1+0x1618], R6 ;  /* 0x0016180601007387 */ /* 0x0001e80000100a00 */
[----:B------:R-:W2:Y:S04]  /*26200*/  LDL.LU R4, [R1+0x260] ;  /* 0x0002600001047983 */ /* 0x000ea80000300800 */
[----:B------:R-:W2:Y:S04]  /*26210*/  LDL.LU R5, [R1+0x264] ;  /* 0x0002640001057983 */ /* 0x000ea80000300800 */
[----:B0-----:R-:W3:Y:S04]  /*26220*/  LDL.LU R6, [R1+0x268] ;  /* 0x0002680001067983 */ /* 0x001ee80000300800 */
[----:B------:R-:W3:Y:S04]  /*26230*/  LDL.LU R7, [R1+0x26c] ;  /* 0x00026c0001077983 */ /* 0x000ee80000300800 */
[----:B---3--:R0:W-:Y:S04]  /*26240*/  STL.64 [R1+0x1628], R6 ;  /* 0x0016280601007387 */ /* 0x0081e80000100a00 */
[----:B--2---:R-:W-:Y:S01]  /*26250*/  STL.64 [R1+0x1620], R4 ;  /* 0x0016200401007387 */ /* 0x004fe20000100a00 */
[----:B0-----:R-:W-:-:S02]  /*26260*/  IMAD.MOV.U32 R6, RZ, RZ, R23 ;  /* 0x000000ffff067224 */ /* 0x001fc400078e0017 */
[----:B------:R-:W-:-:S05]  /*26270*/  IMAD.MOV.U32 R7, RZ, RZ, R22 ;  /* 0x000000ffff077224 */ /* 0x000fca00078e0016 */
[----:B------:R0:W-:Y:S02]  /*26280*/  STL.64 [R1+0x1640], R6 ;  /* 0x0016400601007387 */ /* 0x0001e40000100a00 */
[----:B0-----:R-:W-:Y:S02]  /*26290*/  IMAD.MOV.U32 R6, RZ, RZ, R13 ;  /* 0x000000ffff067224 */ /* 0x001fe400078e000d */
[----:B------:R-:W-:-:S05]  /*262a0*/  IMAD.MOV.U32 R7, RZ, RZ, R12 ;  /* 0x000000ffff077224 */ /* 0x000fca00078e000c */
[----:B------:R-:W-:Y:S04]  /*262b0*/  STL.64 [R1+0x1658], R6 ;  /* 0x0016580601007387 */ /* 0x000fe80000100a00 */
[----:B------:R0:W-:Y:S04]  /*262c0*/  STL.64 [R1+0x15f8], R14 ;  /* 0x0015f80e01007387 */ /* 0x0001e80000100a00 */
[----:B------:R-:W2:Y:S04]  /*262d0*/  LDL.LU R12, [R1+0x240] ;  /* 0x00024000010c7983 */ /* 0x000ea80000300800 */
[----:B------:R-:W2:Y:S04]  /*262e0*/  LDL.LU R13, [R1+0x244] ;  /* 0x00024400010d7983 */ /* 0x000ea80000300800 */
[----:B0-----:R-:W3:Y:S04]  /*262f0*/  LDL.LU R14, [R1+0x248] ;  /* 0x00024800010e7983 */ /* 0x001ee80000300800 */
[----:B------:R-:W3:Y:S01]  /*26300*/  LDL.LU R15, [R1+0x24c] ;  /* 0x00024c00010f7983 */ /* 0x000ee20000300800 */
[----:B------:R-:W-:-:S02]  /*26310*/  IMAD.MOV.U32 R7, RZ, RZ, R20 ;  /* 0x000000ffff077224 */ /* 0x000fc400078e0014 */
[----:B------:R-:W-:Y:S01]  /*26320*/  IMAD.MOV.U32 R6, RZ, RZ, R21 ;  /* 0x000000ffff067224 */ /* 0x000fe200078e0015 */
[----:B------:R-:W4:Y:S04]  /*26330*/  LDL.LU R20, [R1+0x2a0] ;  /* 0x0002a00001147983 */ /* 0x000f280000300800 */
[----:B------:R-:W4:Y:S04]  /*26340*/  LDL.LU R21, [R1+0x2a4] ;  /* 0x0002a40001157983 */ /* 0x000f280000300800 */
[----:B------:R-:W4:Y:S04]  /*26350*/  LDL.LU R22, [R1+0x2a8] ;  /* 0x0002a80001167983 */ /* 0x000f280000300800 */
[----:B------:R-:W4:Y:S04]  /*26360*/  LDL.LU R23, [R1+0x2ac] ;  /* 0x0002ac0001177983 */ /* 0x000f280000300800 */
        /* <DEDUP_REMOVED lines=26> */
[----:B------:R-:W2:Y:S04]  /*26510*/  LDL.LU R26, [R1+0x188] ;  /* 0x00018800011a7983 */ /* 0x000ea80000300800 */
[----:B------:R-:W2:Y:S01]  /*26520*/  LDL.LU R27, [R1+0x18c] ;  /* 0x00018c00011b7983 */ /* 0x000ea20000300800 */
[----:B----4-:R-:W-:Y:S03]  /*26530*/  HMMA.16816.F32.BF16 R16, R16, R10, R20 ;  /* 0x0000000a1010723c */ /* 0x010fe60000041814 */
[----:B--2---:R-:W-:Y:S04]  /*26540*/  STL.64 [R1+0x15f0], R26 ;  /* 0x0015f01a01007387 */ /* 0x004fe80000100a00 */
[----:B---3--:R0:W-:Y:S04]  /*26550*/  STL.64 [R1+0x15e8], R24 ;  /* 0x0015e81801007387 */ /* 0x0081e80000100a00 */
[----:B0-----:R-:W2:Y:S04]  /*26560*/  LDL.LU R24, [R1+0x230] ;  /* 0x0002300001187983 */ /* 0x001ea80000300800 */
[----:B------:R-:W2:Y:S04]  /*26570*/  LDL.LU R25, [R1+0x234] ;  /* 0x0002340001197983 */ /* 0x000ea80000300800 */
[----:B------:R-:W2:Y:S04]  /*26580*/  LDL.LU R26, [R1+0x238] ;  /* 0x00023800011a7983 */ /* 0x000ea80000300800 */
[----:B------:R-:W2:Y:S04]  /*26590*/  LDL.LU R27, [R1+0x23c] ;  /* 0x00023c00011b7983 */ /* 0x000ea80000300800 */
[----:B------:R-:W3:Y:S04]  /*265a0*/  LDL.LU.64 R22, [R1+0x1678] ;  /* 0x0016780001167983 */ /* 0x000ee80000300a00 */
[----:B------:R-:W3:Y:S04]  /*265b0*/  LDL.LU.64 R20, [R1+0x1670] ;  /* 0x0016700001147983 */ /* 0x000ee80000300a00 */
[----:B------:R-:W-:Y:S04]  /*265c0*/  STL.64 [R1+0x4c0], R16 ;  /* 0x0004c01001007387 */ /* 0x000fe80000100a00 */
[----:B------:R-:W-:Y:S01]  /*265d0*/  STL.64 [R1+0x4c8], R18 ;  /* 0x0004c81201007387 */ /* 0x000fe20000100a00 */
        /* <DEDUP_REMOVED lines=17> */
[----:B0-----:R-:W4:Y:S04]  /*266f0*/  LDL.LU.64 R6, [R1+0x1628] ;  /* 0x0016280001067983 */ /* 0x001f280000300a00 */
[----:B------:R-:W4:Y:S01]  /*26700*/  LDL.LU.64 R4, [R1+0x1620] ;  /* 0x0016200001047983 */ /* 0x000f220000300a00 */
[----:B------:R-:W-:-:S02]  /*26710*/  IMAD.MOV.U32 R18, RZ, RZ, R9 ;  /* 0x000000ffff127224 */ /* 0x000fc400078e0009 */
[----:B------:R-:W-:-:S07]  /*26720*/  IMAD.MOV.U32 R19, RZ, RZ, R8 ;  /* 0x000000ffff137224 */ /* 0x000fce00078e0008 */
[----:B----4-:R-:W-:-:S15]  /*26730*/  HMMA.16816.F32.BF16 R4, R20, R18, R4 ;  /* 0x000000121404723c */ /* 0x010fde0000041804 */
[----:B------:R-:W-:-:S04]  /*26740*/  NOP ;  /* 0x0000000000007918 */ /* 0x000fc80000000000 */
[----:B------:R-:W-:Y:S04]  /*26750*/  STL.64 [R1+0xc0], R4 ;  /* 0x0000c00401007387 */ /* 0x000fe80000100a00 */
[----:B------:R0:W-:Y:S04]  /*26760*/  STL.64 [R1+0xc8], R6 ;  /* 0x0000c80601007387 */ /* 0x0001e80000100a00 */
[----:B0-----:R-:W3:Y:S04]  /*26770*/  LDL.LU.64 R6, [R1+0x1618] ;  /* 0x0016180001067983 */ /* 0x001ee80000300a00 */
[----:B------:R0:W-:Y:S04]  /*26780*/  STL.64 [R1+0x15a8], R18 ;  /* 0x0015a81201007387 */ /* 0x0001e80000100a00 */
[----:B------:R-:W4:Y:S04]  /*26790*/  LDL.LU R16, [R1+0x150] ;  /* 0x0001500001107983 */ /* 0x000f280000300800 */
[----:B------:R-:W4:Y:S04]  /*267a0*/  LDL.LU R17, [R1+0x154] ;  /* 0x0001540001117983 */ /* 0x000f280000300800 */
[----:B0-----:R-:W2:Y:S04]  /*267b0*/  LDL.LU R18, [R1+0x158] ;  /* 0x0001580001127983 */ /* 0x001ea80000300800 */
[----:B------:R-:W2:Y:S04]  /*267c0*/  LDL.LU R19, [R1+0x15c] ;  /* 0x00015c0001137983 */ /* 0x000ea80000300800 */
[----:B--2---:R0:W-:Y:S04]  /*267d0*/  STL.64 [R1+0x15b8], R18 ;  /* 0x0015b81201007387 */ /* 0x0041e80000100a00 */
[----:B----4-:R-:W-:Y:S04]  /*267e0*/  STL.64 [R1+0x15b0], R16 ;  /* 0x0015b01001007387 */ /* 0x010fe80000100a00 */
[----:B0-----:R-:W2:Y:S01]  /*267f0*/  LDL.LU.64 R18, [R1+0x38] ;  /* 0x0000380001127983 */ /* 0x001ea20000300a00 */
[C---:B---3--:R-:W-:Y:S03]  /*26800*/  HMMA.16816.F32.BF16 R4, R20.reuse, R6, R12 ;  /* 0x000000061404723c */ /* 0x048fe6000004180c */
[----:B--2---:R0:W-:Y:S04]  /*26810*/  STL.64 [R1+0x15c8], R18 ;  /* 0x0015c81201007387 */ /* 0x0041e80000100a00 */
[----:B0-----:R-:W2:Y:S04]  /*26820*/  LDL.LU.64 R18, [R1+0x48] ;  /* 0x0000480001127983 */ /* 0x001ea80000300a00 */
[----:B------:R-:W3:Y:S04]  /*26830*/  LDL.LU.64 R14, [R1+0x1610] ;  /* 0x00161000010e7983 */ /* 0x000ee80000300a00 */
[----:B------:R-:W3:Y:S04]  /*26840*/  LDL.LU.64 R12, [R1+0x1608] ;  /* 0x00160800010c7983 */ /* 0x000ee80000300a00 */
        /* <DEDUP_REMOVED lines=18> */
[----:B------:R-:W3:Y:S04]  /*26970*/  LDL.LU.64 R24, [R1+0x15e8] ;  /* 0x0015e80001187983 */ /* 0x000ee80000300a00 */
[----:B------:R0:W-:Y:S04]  /*26980*/  STL.64 [R1+0x15c0], R14 ;  /* 0x0015c00e01007387 */ /* 0x0001e80000100a00 */
[----:B------:R-:W4:Y:S04]  /*26990*/  LDL.LU R12, [R1+0x160] ;  /* 0x00016000010c7983 */ /* 0x000f280000300800 */
[----:B------:R-:W4:Y:S04]  /*269a0*/  LDL.LU R13, [R1+0x164] ;  /* 0x00016400010d7983 */ /* 0x000f280000300800 */
[----:B0-----:R-:W4:Y:S04]  /*269b0*/  LDL.LU R14, [R1+0x168] ;  /* 0x00016800010e7983 */ /* 0x001f280000300800 */
[----:B------:R-:W4:Y:S01]  /*269c0*/  LDL.LU R15, [R1+0x16c] ;  /* 0x00016c00010f7983 */ /* 0x000f220000300800 */
        /* <DEDUP_REMOVED lines=8> */
[----:B0-----:R-:W2:Y:S04]  /*26a50*/  LDL.LU R10, [R1+0x138] ;  /* 0x00013800010a7983 */ /* 0x001ea80000300800 */
[----:B------:R-:W2:Y:S04]  /*26a60*/  LDL.LU R11, [R1+0x13c] ;  /* 0x00013c00010b7983 */ /* 0x000ea80000300800 */
[----:B--2---:R-:W-:Y:S04]  /*26a70*/  STL.64 [R1+0x1590], R10 ;  /* 0x0015900a01007387 */ /* 0x004fe80000100a00 */
[----:B---3--:R0:W-:Y:S04]  /*26a80*/  STL.64 [R1+0x1588], R8 ;  /* 0x0015880801007387 */ /* 0x0081e80000100a00 */
[----:B0-----:R-:W2:Y:S04]  /*26a90*/  LDL.LU R8, [R1+0x140] ;  /* 0x0001400001087983 */ /* 0x001ea80000300800 */
[----:B------:R-:W2:Y:S04]  /*26aa0*/  LDL.LU R9, [R1+0x144] ;  /* 0x0001440001097983 */ /* 0x000ea80000300800 */
[----:B------:R-:W3:Y:S04]  /*26ab0*/  LDL.LU R10, [R1+0x148] ;  /* 0x00014800010a7983 */ /* 0x000ee80000300800 */
[----:B------:R-:W3:Y:S01]  /*26ac0*/  LDL.LU R11, [R1+0x14c] ;  /* 0x00014c00010b7983 */ /* 0x000ee20000300800 */
[----:B------:R-:W-:Y:S03]  /*26ad0*/  HMMA.16816.F32.BF16 R4, R24, R18, R4 ;  /* 0x000000121804723c */ /* 0x000fe60000041804 */
[----:B---3--:R0:W-:Y:S04]  /*26ae0*/  STL.64 [R1+0x15a0], R10 ;  /* 0x0015a00a01007387 */ /* 0x0081e80000100a00 */
[----:B--2---:R-:W-:Y:S04]  /*26af0*/  STL.64 [R1+0x1598], R8 ;  /* 0x0015980801007387 */ /* 0x004fe80000100a00 */
[----:B0-----:R-:W2:Y:S04]  /*26b00*/  LDL.LU.64 R10, [R1+0x18] ;  /* 0x00001800010a7983 */ /* 0x001ea80000300a00 */
[----:B------:R-:W3:Y:S04]  /*26b10*/  LDL.LU R20, [R1+0x110] ;  /* 0x0001100001147983 */ /* 0x000ee80000300800 */
[----:B------:R-:W3:Y:S04]  /*26b20*/  LDL.LU R21, [R1+0x114] ;  /* 0x0001140001157983 */ /* 0x000ee80000300800 */
[----:B------:R-:W3:Y:S04]  /*26b30*/  LDL.LU R22, [R1+0x118] ;  /* 0x0001180001167983 */ /* 0x000ee80000300800 */
        /* <DEDUP_REMOVED lines=12> */
[----:B-1----:R-:W3:Y:S01]  /*26c00*/  LDL.LU.64 R14, [R1+0x15c0] ;  /* 0x0015c000010e7983 */ /* 0x002ee20000300a00 */
[----:B------:R-:W-:-:S03]  /*26c10*/  IMAD.MOV.U32 R12, RZ, RZ, R19 ;  /* 0x000000ffff0c7224 */ /* 0x000fc600078e0013 */
        /* <DEDUP_REMOVED lines=19> */
[----:B------:R-:W-:-:S05]  /*26d50*/  IMAD.MOV.U32 R19, RZ, RZ, R16 ;  /* 0x000000ffff137224 */ /* 0x000fca00078e0010 */
[----:B------:R0:W-:Y:S04]  /*26d60*/  STL.64 [R1+0x1540], R18 ;  /* 0x0015401201007387 */ /* 0x0001e80000100a00 */
[----:B0-----:R-:W2:Y:S02]  /*26d70*/  LDL.LU.64 R18, [R1+0x28] ;  /* 0x0000280001127983 */ /* 0x001ea40000300a00 */
[----:B--2---:R-:W-:-:S15]  /*26d80*/  HMMA.16816.F32.BF16 R8, R24, R18, R8 ;  /* 0x000000121808723c */ /* 0x004fde0000041808 */
[----:B------:R-:W-:-:S04]  /*26d90*/  NOP ;  /* 0x0000000000007918 */ /* 0x000fc80000000000 */
[----:B------:R0:W-:Y:S04]  /*26da0*/  STL.64 [R1+0x140], R8 ;  /* 0x0001400801007387 */ /* 0x0001e80000100a00 */
[----:B------:R1:W-:Y:S01]  /*26db0*/  STL.64 [R1+0x148], R10 ;  /* 0x0001480a01007387 */ /* 0x0003e20000100a00 */
[----:B0-----:R-:W-:Y:S02]  /*26dc0*/  IMAD.MOV.U32 R9, RZ, RZ, R18 ;  /* 0x000000ffff097224 */ /* 0x001fe400078e0012 */
[----:B------:R-:W-:Y:S02]  /*26dd0*/  IMAD.MOV.U32 R8, RZ, RZ, R19 ;  /* 0x000000ffff087224 */ /* 0x000fe400078e0013 */
[----:B------:R-:W-:Y:S02]  /*26de0*/  IMAD.MOV.U32 R18, RZ, RZ, R13 ;  /* 0x000000ffff127224 */ /* 0x000fe400078e000d */
[----:B------:R-:W-:Y:S01]  /*26df0*/  IMAD.MOV.U32 R19, RZ, RZ, R12 ;  /* 0x000000ffff137224 */ /* 0x000fe200078e000c */
[----:B-1----:R-:W2:Y:S04]  /*26e00*/  LDL.LU.64 R10, [R1+0x1580] ;  /* 0x00158000010a7983 */ /* 0x002ea80000300a00 */
[----:B------:R0:W-:Y:S04]  /*26e10*/  STL.64 [R1+0x1558], R18 ;  /* 0x0015581201007387 */ /* 0x0001e80000100a00 */
[----:B------:R-:W4:Y:S04]  /*26e20*/  LDL.LU R16, [R1+0x120] ;  /* 0x0001200001107983 */ /* 0x000f280000300800 */
[----:B------:R-:W4:Y:S04]  /*26e30*/  LDL.LU R17, [R1+0x124] ;  /* 0x0001240001117983 */ /* 0x000f280000300800 */
[----:B0-----:R-:W4:Y:S04]  /*26e40*/  LDL.LU R18, [R1+0x128] ;  /* 0x0001280001127983 */ /* 0x001f280000300800 */
[----:B------:R-:W4:Y:S01]  /*26e50*/  LDL.LU R19, [R1+0x12c] ;  /* 0x00012c0001137983 */ /* 0x000f220000300800 */
[C---:B---3--:R-:W-:Y:S03]  /*26e60*/  HMMA.16816.F32.BF16 R20, R24.reuse, R14, R20 ;  /* 0x0000000e1814723c */ /* 0x048fe60000041814 */
[----:B------:R-:W-:Y:S05]  /*26e70*/  STL.64 [R1+0x1508], R6 ;  /* 0x0015080601007387 */ /* 0x000fea0000100a00 */
[----:B----4-:R-:W-:-:S15]  /*26e80*/  HMMA.16816.F32.BF16 R16, R24, R6, R16 ;  /* 0x000000061810723c */ /* 0x010fde0000041810 */
[----:B------:R-:W-:-:S04]  /*26e90*/  NOP ;  /* 0x0000000000007918 */ /* 0x000fc80000000000 */
[----:B------:R-:W-:Y:S04]  /*26ea0*/  STL.64 [R1+0x130], R16 ;  /* 0x0001301001007387 */ /* 0x000fe80000100a00 */
[----:B------:R0:W-:Y:S04]  /*26eb0*/  STL.64 [R1+0x138], R18 ;  /* 0x0001381201007387 */ /* 0x0001e80000100a00 */
[----:B------:R-:W-:Y:S04]  /*26ec0*/  STL.64 [R1+0x120], R20 ;  /* 0x0001201401007387 */ /* 0x000fe80000100a00 */
[----:B------:R-:W-:Y:S01]  /*26ed0*/  STL.64 [R1+0x128], R22 ;  /* 0x0001281601007387 */ /* 0x000fe20000100a00 */
[----:B0-----:R-:W-:-:S02]  /*26ee0*/  IMAD.MOV.U32 R19, RZ, RZ, R4 ;  /* 0x000000ffff137224 */ /* 0x001fc400078e0004 */
[----:B------:R-:W-:Y:S01]  /*26ef0*/  IMAD.MOV.U32 R18, RZ, RZ, R5 ;  /* 0x000000ffff127224 */ /* 0x000fe200078e0005 */
[----:B------:R-:W3:Y:S04]  /*26f00*/  LDL.LU R4, [R1+0x220] ;  /* 0x0002200001047983 */ /* 0x000ee80000300800 */
[----:B------:R-:W3:Y:S04]  /*26f10*/  LDL.LU R5, [R1+0x224] ;  /* 0x0002240001057983 */ /* 0x000ee80000300800 */
[----:B------:R-:W4:Y:S04]  /*26f20*/  LDL.LU R6, [R1+0x228] ;  /* 0x0002280001067983 */ /* 0x000f280000300800 */
[----:B------:R-:W4:Y:S04]  /*26f30*/  LDL.LU R7, [R1+0x22c] ;  /* 0x00022c0001077983 */ /* 0x000f280000300800 */
[----:B----4-:R-:W-:Y:S04]  /*26f40*/  STL.64 [R1+0x1518], R6 ;  /* 0x0015180601007387 */ /* 0x010fe80000100a00 */
[----:B---3--:R0:W-:Y:S04]  /*26f50*/  STL.64 [R1+0x1510], R4 ;  /* 0x0015100401007387 */ /* 0x0081e80000100a00 */
[----:B0-----:R-:W2:Y:S04]  /*26f60*/  LDL.LU R4, [R1+0xb0] ;  /* 0x0000b00001047983 */ /* 0x001ea80000300800 */
[----:B------:R-:W2:Y:S04]  /*26f70*/  LDL.LU R5, [R1+0xb4] ;  /* 0x0000b40001057983 */ /* 0x000ea80000300800 */
[----:B------:R-:W2:Y:S04]  /*26f80*/  LDL.LU R6, [R1+0xb8] ;  /* 0x0000b80001067983 */ /* 0x000ea80000300800 */
[----:B------:R-:W2:Y:S04]  /*26f90*/  LDL.LU R7, [R1+0xbc] ;  /* 0x0000bc0001077983 */ /* 0x000ea80000300800 */
[----:B------:R-:W3:Y:S04]  /*26fa0*/  LDL.LU R20, [R1+0x340] ;  /* 0x0003400001147983 */ /* 0x000ee80000300800 */
        /* <DEDUP_REMOVED lines=9> */
[----:B--2---:R-:W-:Y:S03]  /*27040*/  HMMA.16816.F32.BF16 R24, R24, R10, R4 ;  /* 0x0000000a1818723c */ /* 0x004fe60000041804 */
[----:B----4-:R-:W-:Y:S04]  /*27050*/  STL.64 [R1+0x1550], R22 ;  /* 0x0015501601007387 */ /* 0x010fe80000100a00 */
[----:B---3--:R0:W-:Y:S04]  /*27060*/  STL.64 [R1+0x1548], R20 ;  /* 0x0015481401007387 */ /* 0x0081e80000100a00 */
[----:B0-----:R-:W2:Y:S04]  /*27070*/  LDL.LU R20, [R1+0x90] ;  /* 0x0000900001147983 */ /* 0x001ea80000300800 */
[----:B------:R-:W2:Y:S04]  /*27080*/  LDL.LU R21, [R1+0x94] ;  /* 0x0000940001157983 */ /* 0x000ea80000300800 */
[----:B------:R-:W3:Y:S04]  /*27090*/  LDL.LU R22, [R1+0x98] ;  /* 0x0000980001167983 */ /* 0x000ee80000300800 */
[----:B------:R-:W3:Y:S01]  /*270a0*/  LDL.LU R23, [R1+0x9c] ;  /* 0x00009c0001177983 */ /* 0x000ee20000300800 */
[----:B------:R-:W-:-:S02]  /*270b0*/  IMAD.MOV.U32 R5, RZ, RZ, R10 ;  /* 0x000000ffff057224 */ /* 0x000fc400078e000a */
[----:B------:R-:W-:Y:S01]  /*270c0*/  IMAD.MOV.U32 R4, RZ, RZ, R11 ;  /* 0x000000ffff047224 */ /* 0x000fe200078e000b */
[----:B---3--:R-:W-:Y:S04]  /*270d0*/  STL.64 [R1+0x1568], R22 ;  /* 0x0015681601007387 */ /* 0x008fe80000100a00 */
[----:B--2---:R0:W-:Y:S04]  /*270e0*/  STL.64 [R1+0x1560], R20 ;  /* 0x0015601401007387 */ /* 0x0041e80000100a00 */
[----:B0-----:R-:W2:Y:S04]  /*270f0*/  LDL.LU R20, [R1+0xa0] ;  /* 0x0000a00001147983 */ /* 0x001ea80000300800 */
[----:B------:R-:W2:Y:S04]  /*27100*/  LDL.LU R21, [R1+0xa4] ;  /* 0x0000a40001157983 */ /* 0x000ea80000300800 */
[----:B------:R-:W2:Y:S04]  /*27110*/  LDL.LU R22, [R1+0xa8] ;  /* 0x0000a80001167983 */ /* 0x000ea80000300800 */
[----:B------:R-:W2:Y:S04]  /*27120*/  LDL.LU R23, [R1+0xac] ;  /* 0x0000ac0001177983 */ /* 0x000ea80000300800 */
[----:B------:R0:W-:Y:S04]  /*27130*/  STL.64 [R1+0x1500], R14 ;  /* 0x0015000e01007387 */ /* 0x0001e80000100a00 */
[----:B------:R1:W-:Y:S04]  /*27140*/  STL.64 [R1+0x5c0], R24 ;  /* 0x0005c01801007387 */ /* 0x0003e80000100a00 */
[----:B------:R3:W-:Y:S04]  /*27150*/  STL.64 [R1+0x5c8], R26 ;  /* 0x0005c81a01007387 */ /* 0x0007e80000100a00 */
[----:B------:R-:W2:Y:S01]  /*27160*/  LDL.LU.64 R10, [R1+0x1578] ;  /* 0x00157800010a7983 */ /* 0x000ea20000300a00 */
[----:B0-----:R-:W-:-:S02]  /*27170*/  IMAD.MOV.U32 R14, RZ, RZ, R9 ;  /* 0x000000ffff0e7224 */ /* 0x001fc400078e0009 */
[----:B------:R-:W-:Y:S02]  /*27180*/  IMAD.MOV.U32 R15, RZ, RZ, R8 ;  /* 0x000000ffff0f7224 */ /* 0x000fe400078e0008 */
[----:B------:R-:W2:Y:S04]  /*27190*/  LDL.LU.64 R8, [R1+0x1570] ;  /* 0x0015700001087983 */ /* 0x000ea80000300a00 */
[----:B-1----:R-:W4:Y:S04]  /*271a0*/  LDL.LU R24, [R1+0x50] ;  /* 0x0000500001187983 */ /* 0x002f280000300800 */
[----:B------:R-:W4:Y:S04]  /*271b0*/  LDL.LU R25, [R1+0x54] ;  /* 0x0000540001197983 */ /* 0x000f280000300800 */
[----:B---3--:R-:W4:Y:S04]  /*271c0*/  LDL.LU R26, [R1+0x58] ;  /* 0x00005800011a7983 */ /* 0x008f280000300800 */
[----:B------:R-:W4:Y:S01]  /*271d0*/  LDL.LU R27, [R1+0x5c] ;  /* 0x00005c00011b7983 */ /* 0x000f220000300800 */
[----:B--2---:R-:W-:Y:S03]  /*271e0*/  HMMA.16816.F32.BF16 R16, R8, R18, R20 ;  /* 0x000000120810723c */ /* 0x004fe60000041814 */
[----:B------:R-:W2:Y:S04]  /*271f0*/  LDL.LU.64 R22, [R1+0x1568] ;  /* 0x0015680001167983 */ /* 0x000ea80000300a00 */
[----:B------:R-:W2:-:S12]  /*27200*/  LDL.LU.64 R20, [R1+0x1560] ;  /* 0x0015600001147983 */ /* 0x000e980000300a00 */
        /* <DEDUP_REMOVED lines=14> */
[----:B0-----:R-:W4:Y:S04]  /*272f0*/  LDL.LU.64 R18, [R1+0x1528] ;  /* 0x0015280001127983 */ /* 0x001f280000300a00 */
[----:B------:R-:W3:Y:S01]  /*27300*/  LDL.LU R16, [R1+0x320] ;  /* 0x0003200001107983 */ /* 0x000ee20000300800 */
[----:B----4-:R-:W-:Y:S01]  /*27310*/  HMMA.16816.F32.BF16 R24, R8, R18, R24 ;  /* 0x000000120818723c */ /* 0x010fe20000041818 */
[----:B------:R-:W-:-:S15]  /*27320*/  IMAD.MOV.U32 R19, RZ, RZ, R3 ;  /* 0x000000ffff137224 */ /* 0x000fde00078e0003 */
[----:B------:R-:W-:-:S03]  /*27330*/  NOP ;  /* 0x0000000000007918 */ /* 0x000fc60000000000 */
[----:B------:R-:W-:Y:S04]  /*27340*/  STL.64 [R1+0x480], R24 ;  /* 0x0004801801007387 */ /* 0x000fe80000100a00 */
[----:B------:R-:W-:Y:S04]  /*27350*/  STL.64 [R1+0x488], R26 ;  /* 0x0004881a01007387 */ /* 0x000fe80000100a00 */
[----:B------:R-:W3:Y:S04]  /*27360*/  LDL.LU R17, [R1+0x324] ;  /* 0x0003240001117983 */ /* 0x000ee80000300800 */
[----:B------:R-:W4:Y:S04]  /*27370*/  LDL.LU R18, [R1+0x328] ;  /* 0x0003280001127983 */ /* 0x000f280000300800 */
[----:B------:R-:W2:Y:S04]  /*27380*/  LDL.LU R3, [R1+0x1524] ;  /* 0x0015240001037983 */ /* 0x000ea80000300800 */
[----:B------:R-:W0:Y:S04]  /*27390*/  LDSM.16.MT88.4 R24, [R0+0x18000] ;  /* 0x018000000018783b */ /* 0x000e280000004200 */
[----:B----4-:R1:W-:Y:S04]  /*273a0*/  STL.64 [R1+0x14e0], R18 ;  /* 0x0014e01201007387 */ /* 0x0103e80000100a00 */
[----:B---3--:R3:W-:Y:S01]  /*273b0*/  STL.64 [R1+0x14d8], R16 ;  /* 0x0014d81001007387 */ /* 0x0087e20000100a00 */
[----:B-1----:R-:W-:-:S02]  /*273c0*/  IMAD.MOV.U32 R18, RZ, RZ, R5 ;  /* 0x000000ffff127224 */ /* 0x002fc400078e0005 */
[----:B------:R-:W-:-:S05]  /*273d0*/  IMAD.MOV.U32 R19, RZ, RZ, R4 ;  /* 0x000000ffff137224 */ /* 0x000fca00078e0004 */
[----:B------:R1:W-:Y:S04]  /*273e0*/  STL.64 [R1+0x14f8], R18 ;  /* 0x0014f81201007387 */ /* 0x0003e80000100a00 */
[----:B---3--:R-:W3:Y:S04]  /*273f0*/  LDL.LU R16, [R1+0x350] ;  /* 0x0003500001107983 */ /* 0x008ee80000300800 */
[----:B------:R-:W3:Y:S04]  /*27400*/  LDL.LU R17, [R1+0x354] ;  /* 0x0003540001117983 */ /* 0x000ee80000300800 */
[----:B-1----:R-:W3:Y:S01]  /*27410*/  LDL.LU R18, [R1+0x358] ;  /* 0x0003580001127983 */ /* 0x002ee20000300800 */
[----:B--2---:R-:W-:-:S03]  /*27420*/  IMAD.MOV.U32 R19, RZ, RZ, R3 ;  /* 0x000000ffff137224 */ /* 0x004fc600078e0003 */
[----:B------:R-:W2:Y:S04]  /*27430*/  LDL.LU R3, [R1+0x1520] ;  /* 0x0015200001037983 */ /* 0x000ea80000300800 */
[----:B0-----:R-:W-:Y:S04]  /*27440*/  STL.64 [R1+0x14f0], R26 ;  /* 0x0014f01a01007387 */ /* 0x001fe80000100a00 */
[----:B------:R0:W-:Y:S04]  /*27450*/  STL.64 [R1+0x14e8], R24 ;  /* 0x0014e81801007387 */ /* 0x0001e80000100a00 */
[----:B0-----:R-:W4:Y:S04]  /*27460*/  LDL.LU R24, [R1+0x330] ;  /* 0x0003300001187983 */ /* 0x001f280000300800 */
[----:B------:R-:W4:Y:S04]  /*27470*/  LDL.LU R25, [R1+0x334] ;  /* 0x0003340001197983 */ /* 0x000f280000300800 */
[----:B------:R-:W4:Y:S04]  /*27480*/  LDL.LU R26, [R1+0x338] ;  /* 0x00033800011a7983 */ /* 0x000f280000300800 */
[----:B------:R-:W4:Y:S04]  /*27490*/  LDL.LU R27, [R1+0x33c] ;  /* 0x00033c00011b7983 */ /* 0x000f280000300800 */
[----:B--2---:R-:W0:Y:S04]  /*274a0*/  LDSM.16.M88.4 R4, [R3+UR4+0x20080] ;  /* 0x020080040304783b */ /* 0x004e280008000200 */
[----:B0-----:R-:W-:Y:S04]  /*274b0*/  STL.64 [R1+0x60], R4 ;  /* 0x0000600401007387 */ /* 0x001fe80000100a00 */
[----:B------:R0:W-:Y:S04]  /*274c0*/  STL.64 [R1+0x68], R6 ;  /* 0x0000680601007387 */ /* 0x0001e80000100a00 */
[----:B0-----:R-:W2:Y:S04]  /*274d0*/  LDL.LU.64 R6, [R1+0x1518] ;  /* 0x0015180001067983 */ /* 0x001ea80000300a00 */
[----:B------:R-:W2:Y:S02]  /*274e0*/  LDL.LU.64 R4, [R1+0x1510] ;  /* 0x0015100001047983 */ /* 0x000ea40000300a00 */
[----:B--2---:R-:W-:Y:S02]  /*274f0*/  HMMA.16816.F32.BF16 R12, R8, R14, R4 ;  /* 0x0000000e080c723c */ /* 0x004fe40000041804 */
[----:B------:R-:W2:-:S15]  /*27500*/  LDL.LU.64 R6, [R1+0x1508] ;  /* 0x0015080001067983 */ /* 0x000e9e0000300a00 */
[----:B------:R-:W-:Y:S02]  /*27510*/  NOP ;  /* 0x0000000000007918 */ /* 0x000fe40000000000 */
[----:B------:R-:W-:Y:S04]  /*27520*/  STL.64 [R1+0x470], R12 ;  /* 0x0004700c01007387 */ /* 0x000fe80000100a00 */
[----:B------:R-:W-:Y:S04]  /*27530*/  STL.64 [R1+0x478], R14 ;  /* 0x0004780e01007387 */ /* 0x000fe80000100a00 */
[----:B------:R-:W0:Y:S04]  /*27540*/  LDSM.16.M88.4 R12, [R3+UR4+0x22080] ;  /* 0x02208004030c783b */ /* 0x000e280008000200 */
[----:B0-----:R-:W-:Y:S01]  /*27550*/  STL.64 [R1+0x50], R12 ;  /* 0x0000500c01007387 */ /* 0x001fe20000100a00 */
[----:B------:R-:W-:-:S03]  /*27560*/  IMAD.MOV.U32 R4, RZ, RZ, R12 ;  /* 0x000000ffff047224 */ /* 0x000fc600078e000c */
[----:B------:R2:W-:Y:S01]  /*27570*/  STL.64 [R1+0x58], R14 ;  /* 0x0000580e01007387 */ /* 0x0005e20000100a00 */
[----:B------:R-:W-:Y:S02]  /*27580*/  IMAD.MOV.U32 R5, RZ, RZ, R13 ;  /* 0x000000ffff057224 */ /* 0x000fe400078e000d */
[----:B--2---:R-:W-:Y:S01]  /*27590*/  HMMA.16816.F32.BF16 R12, R8, R6, R20 ;  /* 0x00000006080c723c */ /* 0x004fe20000041814 */
[----:B------:R-:W-:-:S15]  /*275a0*/  LDSM.16.M88.4 R20, [R3+UR4+0x24080] ;  /* 0x024080040314783b */ /* 0x000fde0008000200 */
[----:B------:R-:W-:-:S03]  /*275b0*/  NOP ;  /* 0x0000000000007918 */ /* 0x000fc60000000000 */
[----:B------:R-:W-:Y:S04]  /*275c0*/  STL.64 [R1+0x310], R12 ;  /* 0x0003100c01007387 */ /* 0x000fe80000100a00 */
[----:B------:R-:W-:Y:S04]  /*275d0*/  STL.64 [R1+0x318], R14 ;  /* 0x0003180e01007387 */ /* 0x000fe80000100a00 */
[----:B------:R-:W0:Y:S04]  /*275e0*/  LDSM.16.M88.4 R12, [R3+UR4+0x26080] ;  /* 0x02608004030c783b */ /* 0x000e280008000200 */
[----:B0-----:R-:W-:Y:S04]  /*275f0*/  STL.64 [R1+0x30], R12 ;  /* 0x0000300c01007387 */ /* 0x001fe80000100a00 */
[----:B------:R0:W-:Y:S04]  /*27600*/  STL.64 [R1+0x38], R14 ;  /* 0x0000380e01007387 */ /* 0x0001e80000100a00 */
[----:B0-----:R-:W3:Y:S01]  /*27610*/  LDL.LU.64 R14, [R1+0x1500] ;  /* 0x00150000010e7983 */ /* 0x001ee20000300a00 */
[----:B------:R-:W-:-:S02]  /*27620*/  IMAD.MOV.U32 R7, RZ, RZ, R12 ;  /* 0x000000ffff077224 */ /* 0x000fc400078e000c */
[----:B------:R-:W-:Y:S02]  /*27630*/  IMAD.MOV.U32 R6, RZ, RZ, R13 ;  /* 0x000000ffff067224 */ /* 0x000fe400078e000d */
[----:B---3--:R-:W-:Y:S01]  /*27640*/  HMMA.16816.F32.BF16 R12, R8, R14, R16 ;  /* 0x0000000e080c723c */ /* 0x008fe20000041810 */
[----:B------:R-:W4:-:S15]  /*27650*/  LDL.LU.64 R18, [R1+0x14f8] ;  /* 0x0014f80001127983 */ /* 0x000f1e0000300a00 */
[----:B------:R-:W-:-:S03]  /*27660*/  NOP ;  /* 0x0000000000007918 */ /* 0x000fc60000000000 */
[----:B------:R-:W-:Y:S04]  /*27670*/  STL.64 [R1+0x3f0], R12 ;  /* 0x0003f00c01007387 */ /* 0x000fe80000100a00 */
[----:B------:R-:W-:Y:S04]  /*27680*/  STL.64 [R1+0x3f8], R14 ;  /* 0x0003f80e01007387 */ /* 0x000fe80000100a00 */
[----:B------:R0:W-:Y:S04]  /*27690*/  STL.64 [R1+0x14d0], R4 ;  /* 0x0014d00401007387 */ /* 0x0001e80000100a00 */
[----:B------:R-:W-:Y:S04]  /*276a0*/  LDSM.16.M88.4 R12, [R3+UR4+0x28080] ;  /* 0x02808004030c783b */ /* 0x000fe80008000200 */
[----:B0-----:R-:W2:Y:S04]  /*276b0*/  LDL.64 R4, [R1+0x60] ;  /* 0x0000600001047983 */ /* 0x001ea80000100a00 */
        /* <DEDUP_REMOVED lines=8> */
[----:B------:R-:W4:Y:S04]  /*27740*/  LDL.LU.64 R26, [R1+0x14f0] ;  /* 0x0014f000011a7983 */ /* 0x000f280000300a00 */
[----:B------:R-:W4:-:S12]  /*27750*/  LDL.LU.64 R24, [R1+0x14e8] ;  /* 0x0014e80001187983 */ /* 0x000f180000300a00 */
[----:B------:R-:W-:Y:S04]  /*27760*/  STL.64 [R1+0x300], R16 ;  /* 0x0003001001007387 */ /* 0x000fe80000100a00 */
[----:B------:R-:W-:Y:S04]  /*27770*/  STL.64 [R1+0x308], R18 ;  /* 0x0003081201007387 */ /* 0x000fe80000100a00 */
[----:B------:R-:W0:Y:S01]  /*27780*/  LDSM.16.M88.4 R16, [R3+UR4+0x2a080] ;  /* 0x02a080040310783b */ /* 0x000e220008000200 */
[----:B------:R-:W-:Y:S02]  /*27790*/  IMAD.MOV.U32 R8, RZ, RZ, R7 ;  /* 0x000000ffff087224 */ /* 0x000fe400078e0007 */
[----:B------:R-:W-:-:S05]  /*277a0*/  IMAD.MOV.U32 R9, RZ, RZ, R6 ;  /* 0x000000ffff097224 */ /* 0x000fca00078e0006 */
[----:B------:R1:W-:Y:S04]  /*277b0*/  STL.64 [R1+0x14c0], R8 ;  /* 0x0014c00801007387 */ /* 0x0003e80000100a00 */
[----:B-1----:R-:W3:Y:S04]  /*277c0*/  LDL.LU R8, [R1+0x4e0] ;  /* 0x0004e00001087983 */ /* 0x002ee80000300800 */
[----:B------:R-:W3:Y:S04]  /*277d0*/  LDL.LU R9, [R1+0x4e4] ;  /* 0x0004e40001097983 */ /* 0x000ee80000300800 */
[----:B------:R-:W3:Y:S04]  /*277e0*/  LDL.LU R10, [R1+0x4e8] ;  /* 0x0004e800010a7983 */ /* 0x000ee80000300800 */
[----:B0-----:R-:W-:Y:S04]  /*277f0*/  STL.64 [R1+0x10], R16 ;  /* 0x0000101001007387 */ /* 0x001fe80000100a00 */
[----:B------:R0:W-:Y:S01]  /*27800*/  STL.64 [R1+0x18], R18 ;  /* 0x0000181201007387 */ /* 0x0001e20000100a00 */
[----:B------:R-:W-:-:S02]  /*27810*/  IMAD.MOV.U32 R28, RZ, RZ, R16 ;  /* 0x000000ffff1c7224 */ /* 0x000fc400078e0010 */
[----:B------:R-:W-:Y:S01]  /*27820*/  IMAD.MOV.U32 R29, RZ, RZ, R17 ;  /* 0x000000ffff1d7224 */ /* 0x000fe200078e0011 */
[----:B0-----:R-:W4:Y:S04]  /*27830*/  LDL.LU.64 R18, [R1+0x14e0] ;  /* 0x0014e00001127983 */ /* 0x001f280000300a00 */
[----:B------:R-:W4:Y:S01]  /*27840*/  LDL.LU.64 R16, [R1+0x14d8] ;  /* 0x0014d80001107983 */ /* 0x000f220000300a00 */
[----:B------:R-:W-:Y:S02]  /*27850*/  IMAD.MOV.U32 R11, RZ, RZ, R2 ;  /* 0x000000ffff0b7224 */ /* 0x000fe400078e0002 */
[----:B--2---:R-:W-:Y:S01]  /*27860*/  IMAD.MOV.U32 R2, RZ, RZ, R5 ;  /* 0x000000ffff027224 */ /* 0x004fe200078e0005 */
[----:B----4-:R-:W-:-:S15]  /*27870*/  HMMA.16816.F32.BF16 R16, R24, R4, R16 ;  /* 0x000000041810723c */ /* 0x010fde0000041810 */
[----:B------:R-:W-:-:S04]  /*27880*/  NOP ;  /* 0x0000000000007918 */ /* 0x000fc80000000000 */
[----:B------:R0:W-:Y:S04]  /*27890*/  STL.64 [R1+0x2f0], R16 ;  /* 0x0002f01001007387 */ /* 0x0001e80000100a00 */
[----:B------:R-:W-:Y:S01]  /*278a0*/  STL.64 [R1+0x2f8], R18 ;  /* 0x0002f81201007387 */ /* 0x000fe20000100a00 */
[----:B0-----:R-:W-:-:S03]  /*278b0*/  IMAD.MOV.U32 R16, RZ, RZ, R4 ;  /* 0x000000ffff107224 */ /* 0x001fc600078e0004 */
[----:B------:R-:W0:Y:S04]  /*278c0*/  LDSM.16.M88.4 R4, [R3+UR4+0x2c080] ;  /* 0x02c080040304783b */ /* 0x000e280008000200 */
[----:B------:R1:W-:Y:S04]  /*278d0*/  STL [R1+0x14a0], R16 ;  /* 0x0014a01001007387 */ /* 0x0003e80000100800 */
        /* <DEDUP_REMOVED lines=10> */
[----:B------:R-:W-:Y:S04]  /*27980*/  STL.64 [R1+0x20], R12 ;  /* 0x0000200c01007387 */ /* 0x000fe80000100a00 */
[----:B------:R-:W-:Y:S04]  /*27990*/  STL.64 [R1+0x28], R14 ;  /* 0x0000280e01007387 */ /* 0x000fe80000100a00 */
[----:B0-----:R0:W-:Y:S04]  /*279a0*/  STL.64 [R1], R4 ;  /* 0x0000000401007387 */ /* 0x0011e80000100a00 */
[----:B------:R3:W-:Y:S04]  /*279b0*/  STL.64 [R1+0x8], R6 ;  /* 0x0000080601007387 */ /* 0x0007e80000100a00 */
[----:B0-----:R-:W3:Y:S02]  /*279c0*/  LDL.LU.64 R4, [R1+0x14d0] ;  /* 0x0014d00001047983 */ /* 0x001ee40000300a00 */
[----:B---3--:R-:W-:Y:S02]  /*279d0*/  HMMA.16816.F32.BF16 R4, R24, R4, R20 ;  /* 0x000000041804723c */ /* 0x008fe40000041814 */
[----:B------:R-:W3:-:S15]  /*279e0*/  LDL.LU.64 R20, [R1+0x14c8] ;  /* 0x0014c80001147983 */ /* 0x000ede0000300a00 */
[----:B------:R-:W-:Y:S02]  /*279f0*/  NOP ;  /* 0x0000000000007918 */ /* 0x000fe40000000000 */
[----:B------:R-:W-:Y:S04]  /*27a00*/  STL.64 [R1+0x2e0], R4 ;  /* 0x0002e00401007387 */ /* 0x000fe80000100a00 */
[----:B------:R-:W-:Y:S04]  /*27a10*/  STL.64 [R1+0x2e8], R6 ;  /* 0x0002e80601007387 */ /* 0x000fe80000100a00 */
[----:B------:R-:W0:Y:S04]  /*27a20*/  LDSM.16.M88.4 R4, [R3+UR4+0x2e080] ;  /* 0x02e080040304783b */ /* 0x000e280008000200 */
[----:B0-----:R-:W-:Y:S04]  /*27a30*/  STL [R1+0x108c], R6 ;  /* 0x00108c0601007387 */ /* 0x001fe80000100800 */
[----:B------:R-:W-:Y:S01]  /*27a40*/  STL [R1+0x1088], R7 ;  /* 0x0010880701007387 */ /* 0x000fe20000100800 */
[----:B---3--:R-:W-:-:S15]  /*27a50*/  HMMA.16816.F32.BF16 R8, R24, R20, R8 ;  /* 0x000000141808723c */ /* 0x008fde0000041808 */
[----:B------:R-:W-:-:S04]  /*27a60*/  NOP ;  /* 0x0000000000007918 */ /* 0x000fc80000000000 */
[----:B------:R0:W-:Y:S04]  /*27a70*/  STL.64 [R1+0x2d0], R8 ;  /* 0x0002d00801007387 */ /* 0x0001e80000100a00 */
[----:B------:R-:W-:Y:S04]  /*27a80*/  STL.64 [R1+0x2d8], R10 ;  /* 0x0002d80a01007387 */ /* 0x000fe80000100a00 */
[----:B0-----:R-:W2:Y:S01]  /*27a90*/  LDL.LU.64 R8, [R1+0x14c0] ;  /* 0x0014c00001087983 */ /* 0x001ea20000300a00 */
[----:B------:R-:W-:Y:S02]  /*27aa0*/  IMAD.MOV.U32 R7, RZ, RZ, R20 ;  /* 0x000000ffff077224 */ /* 0x000fe400078e0014 */
[----:B------:R-:W-:Y:S01]  /*27ab0*/  IMAD.MOV.U32 R6, RZ, RZ, R21 ;  /* 0x000000ffff067224 */ /* 0x000fe200078e0015 */
[----:B------:R-:W3:Y:S04]  /*27ac0*/  LDL.LU R20, [R1+0x610] ;  /* 0x0006100001147983 */ /* 0x000ee80000300800 */
[----:B------:R-:W3:Y:S04]  /*27ad0*/  LDL.LU R21, [R1+0x614] ;  /* 0x0006140001157983 */ /* 0x000ee80000300800 */
[----:B------:R-:W3:Y:S04]  /*27ae0*/  LDL.LU R22, [R1+0x618] ;  /* 0x0006180001167983 */ /* 0x000ee80000300800 */
[----:B------:R-:W3:Y:S04]  /*27af0*/  LDL.LU R23, [R1+0x61c] ;  /* 0x00061c0001177983 */ /* 0x000ee80000300800 */
[----:B------:R-:W-:Y:S04]  /*27b00*/  STL.64 [R1+0x1498], R6 ;  /* 0x0014980601007387 */ /* 0x000fe80000100a00 */
[----:B------:R0:W-:Y:S04]  /*27b10*/  STL.64 [R1+0x1490], R4 ;  /* 0x0014900401007387 */ /* 0x0001e80000100a00 */
[----:B0-----:R-:W3:Y:S01]  /*27b20*/  LDL.64 R4, [R1] ;  /* 0x0000000001047983 */ /* 0x001ee20000100a00 */
[----:B--2---:R-:W-:Y:S03]  /*27b30*/  HMMA.16816.F32.BF16 R8, R24, R8, R16 ;  /* 0x000000081808723c */ /* 0x004fe60000041810 */
[----:B------:R-:W2:Y:S04]  /*27b40*/  LDL.LU.64 R18, [R1+0x14b8] ;  /* 0x0014b80001127983 */ /* 0x000ea80000300a00 */
[----:B------:R-:W2:-:S12]  /*27b50*/  LDL.LU.64 R16, [R1+0x14b0] ;  /* 0x0014b00001107983 */ /* 0x000e980000300a00 */
[----:B------:R-:W-:Y:S04]  /*27b60*/  STL.64 [R1+0x2c0], R8 ;  /* 0x0002c00801007387 */ /* 0x000fe80000100a00 */
[----:B------:R-:W-:Y:S04]  /*27b70*/  STL.64 [R1+0x2c8], R10 ;  /* 0x0002c80a01007387 */ /* 0x000fe80000100a00 */
[----:B------:R-:W0:Y:S04]  /*27b80*/  LDSM.16.MT88.4 R8, [R0+0x18080] ;  /* 0x018080000008783b */ /* 0x000e280000004200 */
[----:B0-----:R-:W-:Y:S04]  /*27b90*/  STL.64 [R1+0x1488], R10 ;  /* 0x0014880a01007387 */ /* 0x001fe80000100a00 */
[----:B------:R0:W-:Y:S02]  /*27ba0*/  STL.64 [R1+0x1480], R8 ;  /* 0x0014800801007387 */ /* 0x0001e40000100a00 */
[----:B0-----:R-:W-:-:S02]  /*27bb0*/  IMAD.MOV.U32 R8, RZ, RZ, R28 ;  /* 0x000000ffff087224 */ /* 0x001fc400078e001c */
[----:B------:R-:W-:Y:S01]  /*27bc0*/  IMAD.MOV.U32 R9, RZ, RZ, R29 ;  /* 0x000000ffff097224 */ /* 0x000fe200078e001d */
[----:B------:R-:W4:Y:S04]  /*27bd0*/  LDL.LU R28, [R1+0x14a8] ;  /* 0x0014a800011c7983 */ /* 0x000f280000300800 */
[----:B------:R-:W3:Y:S01]  /*27be0*/  LDL.LU R29, [R1+0x14a4] ;  /* 0x0014a400011d7983 */ /* 0x000ee20000300800 */
[----:B--2---:R-:W-:Y:S03]  /*27bf0*/  HMMA.16816.F32.BF16 R12, R24, R12, R16 ;  /* 0x0000000c180c723c */ /* 0x004fe60000041810 */
[----:B------:R-:W2:-:S15]  /*27c00*/  LDL.LU R16, [R1+0x14a0] ;  /* 0x0014a00001107983 */ /* 0x000e9e0000300800 */
[----:B------:R-:W-:Y:S01]  /*27c10*/  NOP ;  /* 0x0000000000007918 */ /* 0x000fe20000000000 */
        /* <DEDUP_REMOVED lines=10> */
[----:B------:R-:W2:-:S15]  /*27cc0*/  LDL.LU R12, [R1+0x1f0] ;  /* 0x0001f000010c7983 */ /* 0x000e9e0000300800 */
[----:B------:R-:W-:Y:S02]  /*27cd0*/  NOP ;  /* 0x0000000000007918 */ /* 0x000fe40000000000 */
[----:B------:R0:W-:Y:S04]  /*27ce0*/  STL.64 [R1+0x2a0], R8 ;  /* 0x0002a00801007387 */ /* 0x0001e80000100a00 */
[----:B------:R1:W-:Y:S04]  /*27cf0*/  STL.64 [R1+0x2a8], R10 ;  /* 0x0002a80a01007387 */ /* 0x0003e80000100a00 */
[----:B------:R-:W2:Y:S04]  /*27d00*/  LDL.LU R13, [R1+0x1f4] ;  /* 0x0001f400010d7983 */ /* 0x000ea80000300800 */
[----:B------:R-:W2:Y:S04]  /*27d10*/  LDL.LU R14, [R1+0x1f8] ;  /* 0x0001f800010e7983 */ /* 0x000ea80000300800 */
[----:B------:R-:W2:Y:S04]  /*27d20*/  LDL.LU R15, [R1+0x1fc] ;  /* 0x0001fc00010f7983 */ /* 0x000ea80000300800 */
[----:B0-----:R-:W3:Y:S04]  /*27d30*/  LDL.LU R8, [R1+0x210] ;  /* 0x0002100001087983 */ /* 0x001ee80000300800 */
[----:B------:R-:W3:Y:S04]  /*27d40*/  LDL.LU R9, [R1+0x214] ;  /* 0x0002140001097983 */ /* 0x000ee80000300800 */
[----:B-1----:R-:W3:Y:S04]  /*27d50*/  LDL.LU R10, [R1+0x218] ;  /* 0x00021800010a7983 */ /* 0x002ee80000300800 */
[----:B------:R-:W3:Y:S04]  /*27d60*/  LDL.LU R11, [R1+0x21c] ;  /* 0x00021c00010b7983 */ /* 0x000ee80000300800 */
[----:B--2---:R-:W-:Y:S04]  /*27d70*/  STL.64 [R1+0x1460], R14 ;  /* 0x0014600e01007387 */ /* 0x004fe80000100a00 */
[----:B------:R0:W-:Y:S04]  /*27d80*/  STL.64 [R1+0x1458], R12 ;  /* 0x0014580c01007387 */ /* 0x0001e80000100a00 */
[----:B0-----:R-:W2:Y:S04]  /*27d90*/  LDL.LU R12, [R1+0x200] ;  /* 0x00020000010c7983 */ /* 0x001ea80000300800 */
[----:B------:R-:W2:Y:S01]  /*27da0*/  LDL.LU R13, [R1+0x204] ;  /* 0x00020400010d7983 */ /* 0x000ea20000300800 */
[----:B---3--:R-:W-:-:S02]  /*27db0*/  IMAD.MOV.U32 R14, RZ, RZ, R29 ;  /* 0x000000ffff0e7224 */ /* 0x008fc400078e001d */
[----:B----4-:R-:W-:-:S05]  /*27dc0*/  IMAD.MOV.U32 R15, RZ, RZ, R28 ;  /* 0x000000ffff0f7224 */ /* 0x010fca00078e001c */
[----:B------:R-:W-:Y:S01]  /*27dd0*/  STL.64 [R1+0x1470], R14 ;  /* 0x0014700e01007387 */ /* 0x000fe20000100a00 */
[----:B------:R-:W-:Y:S03]  /*27de0*/  HMMA.16816.F32.BF16 R20, R24, R4, R20 ;  /* 0x000000041814723c */ /* 0x000fe60000041814 */
[----:B--2---:R0:W-:Y:S02]  /*27df0*/  STL.64 [R1+0x1468], R12 ;  /* 0x0014680c01007387 */ /* 0x0041e40000100a00 */
[----:B0-----:R-:W-:Y:S02]  /*27e00*/  IMAD.MOV.U32 R12, RZ, RZ, R16 ;  /* 0x000000ffff0c7224 */ /* 0x001fe400078e0010 */
[----:B------:R-:W0:Y:S04]  /*27e10*/  LDSM.16.MT88.4 R16, [R0+0x18180] ;  /* 0x018180000010783b */ /* 0x000e280000004200 */
[----:B0-----:R-:W-:Y:S04]  /*27e20*/  STL.64 [R1+0x1398], R18 ;  /* 0x0013981201007387 */ /* 0x001fe80000100a00 */
[----:B------:R0:W-:Y:S04]  /*27e30*/  STL.64 [R1+0x1390], R16 ;  /* 0x0013901001007387 */ /* 0x0001e80000100a00 */
[----:B------:R-:W2:Y:S01]  /*27e40*/  LDL.LU.64 R6, [R1+0x1498] ;  /* 0x0014980001067983 */ /* 0x000ea20000300a00 */
[----:B0-----:R-:W-:-:S02]  /*27e50*/  IMAD.MOV.U32 R17, RZ, RZ, R4 ;  /* 0x000000ffff117224 */ /* 0x001fc400078e0004 */
[----:B------:R-:W-:Y:S02]  /*27e60*/  IMAD.MOV.U32 R16, RZ, RZ, R5 ;  /* 0x000000ffff107224 */ /* 0x000fe400078e0005 */
[----:B------:R-:W3:Y:S01]  /*27e70*/  LDL.LU.64 R4, [R1+0x1490] ;  /* 0x0014900001047983 */ /* 0x000ee20000300a00 */
[----:B------:R-:W-:Y:S02]  /*27e80*/  IMAD.MOV.U32 R13, RZ, RZ, R2 ;  /* 0x000000ffff0d7224 */ /* 0x000fe400078e0002 */
[----:B------:R-:W-:Y:S02]  /*27e90*/  IMAD.MOV.U32 R29, RZ, RZ, R20 ;  /* 0x000000ffff1d7224 */ /* 0x000fe400078e0014 */
[----:B------:R-:W-:Y:S02]  /*27ea0*/  IMAD.MOV.U32 R28, RZ, RZ, R21 ;  /* 0x000000ffff1c7224 */ /* 0x000fe400078e0015 */
[----:B------:R-:W-:Y:S02]  /*27eb0*/  IMAD.MOV.U32 R3, RZ, RZ, R22 ;  /* 0x000000ffff037224 */ /* 0x000fe400078e0016 */
[----:B------:R-:W-:-:S02]  /*27ec0*/  IMAD.MOV.U32 R2, RZ, RZ, R23 ;  /* 0x000000ffff027224 */ /* 0x000fc400078e0017 */
[----:B------:R-:W0:Y:S04]  /*27ed0*/  LDSM.16.MT88.4 R20, [R0+0x18200] ;  /* 0x018200000014783b */ /* 0x000e280000004200 */
[----:B------:R1:W-:Y:S04]  /*27ee0*/  STL.64 [R1+0x1478], R16 ;  /* 0x0014781001007387 */ /* 0x0003e80000100a00 */
[----:B-1----:R-:W4:Y:S04]  /*27ef0*/  LDL.LU R16, [R1+0x630] ;  /* 0x0006300001107983 */ /* 0x002f280000300800 */
[----:B------:R-:W4:Y:S04]  /*27f00*/  LDL.LU R17, [R1+0x634] ;  /* 0x0006340001117983 */ /* 0x000f280000300800 */
[----:B------:R-:W4:Y:S04]  /*27f10*/  LDL.LU R18, [R1+0x638] ;  /* 0x0006380001127983 */ /* 0x000f280000300800 */
[----:B------:R-:W4:Y:S04]  /*27f20*/  LDL.LU R19, [R1+0x63c] ;  /* 0x00063c0001137983 */ /* 0x000f280000300800 */
[----:B------:R-:W-:Y:S04]  /*27f30*/  STL [R1+0x1224], R2 ;  /* 0x0012240201007387 */ /* 0x000fe80000100800 */
[----:B------:R-:W-:Y:S04]  /*27f40*/  STL [R1+0x1220], R3 ;  /* 0x0012200301007387 */ /* 0x000fe80000100800 */
[----:B------:R-:W-:Y:S04]  /*27f50*/  STL [R1+0x11e4], R28 ;  /* 0x0011e41c01007387 */ /* 0x000fe80000100800 */
[----:B------:R-:W-:Y:S04]  /*27f60*/  STL [R1+0x11e0], R29 ;  /* 0x0011e01d01007387 */ /* 0x000fe80000100800 */
[----:B0-----:R-:W-:Y:S04]  /*27f70*/  STL.64 [R1+0x1308], R22 ;  /* 0x0013081601007387 */ /* 0x001fe80000100a00 */
[----:B------:R-:W-:Y:S01]  /*27f80*/  STL.64 [R1+0x1300], R20 ;  /* 0x0013001401007387 */ /* 0x000fe20000100a00 */
[----:B---3--:R-:W-:Y:S03]  /*27f90*/  HMMA.16816.F32.BF16 R24, R24, R4, R8 ;  /* 0x000000041818723c */ /* 0x008fe60000041808 */
[----:B------:R-:W4:Y:S04]  /*27fa0*/  LDL.LU.64 R10, [R1+0x1488] ;  /* 0x00148800010a7983 */ /* 0x000f280000300a00 */
[----:B------:R-:W4:-:S12]  /*27fb0*/  LDL.LU.64 R8, [R1+0x1480] ;  /* 0x0014800001087983 */ /* 0x000f180000300a00 */
[----:B------:R-:W-:Y:S04]  /*27fc0*/  STL.64 [R1+0x220], R24 ;  /* 0x0002201801007387 */ /* 0x000fe80000100a00 */
[----:B------:R-:W-:Y:S04]  /*27fd0*/  STL.64 [R1+0x228], R26 ;  /* 0x0002281a01007387 */ /* 0x000fe80000100a00 */
[----:B------:R-:W0:Y:S04]  /*27fe0*/  LDSM.16.MT88.4 R24, [R0+0x18280] ;  /* 0x018280000018783b */ /* 0x000e280000004200 */
[----:B0-----:R-:W-:Y:S04]  /*27ff0*/  STL.64 [R1+0x1298], R26 ;  /* 0x0012981a01007387 */ /* 0x001fe80000100a00 */
[----:B------:R0:W-:Y:S04]  /*28000*/  STL.64 [R1+0x1290], R24 ;  /* 0x0012901801007387 */ /* 0x0001e80000100a00 */
[----:B0-----:R-:W3:Y:S04]  /*28010*/  LDL R24, [R1+0x50] ;  /* 0x0000500001187983 */ /* 0x001ee80000100800 */
[----:B------:R-:W3:Y:S01]  /*28020*/  LDL R25, [R1+0x54] ;  /* 0x0000540001197983 */ /* 0x000ee20000100800 */
[----:B----4-:R-:W-:Y:S03]  /*28030*/  HMMA.16816.F32.BF16 R12, R8, R12, R16 ;  /* 0x0000000c080c723c */ /* 0x010fe60000041810 */
[----:B------:R-:W4:-:S15]  /*28040*/  LDL.LU.64 R16, [R1+0x1478] ;  /* 0x0014780001107983 */ /* 0x000f1e0000300a00 */
[----:B------:R-:W-:Y:S01]  /*28050*/  NOP ;  /* 0x0000000000007918 */ /* 0x000fe20000000000 */
[----:B------:R-:W-:Y:S04]  /*28060*/  STL.64 [R1+0x210], R12 ;  /* 0x0002100c01007387 */ /* 0x000fe80000100a00 */
[----:B------:R0:W-:Y:S04]  /*28070*/  STL.64 [R1+0x218], R14 ;  /* 0x0002180e01007387 */ /* 0x0001e80000100a00 */
[----:B0-----:R-:W3:Y:S04]  /*28080*/  LDL.LU.64 R14, [R1+0x1470] ;  /* 0x00147000010e7983 */ /* 0x001ee80000300a00 */
[----:B------:R-:W3:Y:S01]  /*28090*/  LDL.LU.64 R12, [R1+0x1468] ;  /* 0x00146800010c7983 */ /* 0x000ee20000300a00 */
[----:B--2---:R-:W-:-:S02]  /*280a0*/  IMAD.MOV.U32 R20, RZ, RZ, R7 ;  /* 0x000000ffff147224 */ /* 0x004fc400078e0007 */
[----:B------:R-:W-:Y:S01]  /*280b0*/  IMAD.MOV.U32 R21, RZ, RZ, R6 ;  /* 0x000000ffff157224 */ /* 0x000fe200078e0006 */
[----:B---3--:R-:W-:Y:S01]  /*280c0*/  HMMA.16816.F32.BF16 R24, R8, R24, R12 ;  /* 0x000000180818723c */ /* 0x008fe2000004180c */
[----:B------:R-:W2:Y:S04]  /*280d0*/  LDL.LU.64 R14, [R1+0x1460] ;  /* 0x00146000010e7983 */ /* 0x000ea80000300a00 */
[----:B------:R-:W2:-:S14]  /*280e0*/  LDL.LU.64 R12, [R1+0x1458] ;  /* 0x00145800010c7983 */ /* 0x000e9c0000300a00 */
[----:B------:R-:W-:Y:S02]  /*280f0*/  IMAD.MOV.U32 R7, RZ, RZ, R27 ;  /* 0x000000ffff077224 */ /* 0x000fe400078e001b */
[----:B------:R-:W-:Y:S01]  /*28100*/  IMAD.MOV.U32 R6, RZ, RZ, R26 ;  /* 0x000000ffff067224 */ /* 0x000fe200078e001a */
[----:B------:R-:W-:Y:S04]  /*28110*/  STL.64 [R1+0x200], R24 ;  /* 0x0002001801007387 */ /* 0x000fe80000100a00 */
[----:B------:R-:W-:Y:S04]  /*28120*/  STL [R1+0x1094], R7 ;  /* 0x0010940701007387 */ /* 0x000fe80000100800 */
[----:B------:R-:W-:Y:S04]  /*28130*/  STL [R1+0x1090], R6 ;  /* 0x0010900601007387 */ /* 0x000fe80000100800 */
[----:B------:R2:W-:Y:S04]  /*28140*/  STL.64 [R1+0x1450], R4 ;  /* 0x0014500401007387 */ /* 0x0005e80000100a00 */
[----:B------:R0:W-:Y:S01]  /*28150*/  STL.64 [R1+0x13c8], R20 ;  /* 0x0013c81401007387 */ /* 0x0001e20000100a00 */
[----:B--2---:R-:W-:Y:S03]  /*28160*/  HMMA.16816.F32.BF16 R4, R8, R20, R12 ;  /* 0x000000140804723c */ /* 0x004fe6000004180c */
[----:B0-----:R-:W2:-:S15]  /*28170*/  LDL.LU R20, [R1+0xf0] ;  /* 0x0000f00001147983 */ /* 0x001e9e0000300800 */
[----:B------:R-:W-:Y:S01]  /*28180*/  NOP ;  /* 0x0000000000007918 */ /* 0x000fe20000000000 */
[----:B------:R-:W-:Y:S04]  /*28190*/  STL.64 [R1+0x1f0], R4 ;  /* 0x0001f00401007387 */ /* 0x000fe80000100a00 */
[----:B------:R-:W-:Y:S04]  /*281a0*/  STL.64 [R1+0x1f8], R6 ;  /* 0x0001f80601007387 */ /* 0x000fe80000100a00 */
[----:B------:R-:W2:Y:S04]  /*281b0*/  LDL.LU R21, [R1+0xf4] ;  /* 0x0000f40001157983 */ /* 0x000ea80000300800 */
[----:B------:R-:W3:Y:S04]  /*281c0*/  LDL.LU R22, [R1+0xf8] ;  /* 0x0000f80001167983 */ /* 0x000ee80000300800 */
[----:B------:R-:W3:Y:S04]  /*281d0*/  LDL.LU R23, [R1+0xfc] ;  /* 0x0000fc0001177983 */ /* 0x000ee80000300800 */
[----:B------:R-:W2:Y:S04]  /*281e0*/  LDL.LU R12, [R1+0x600] ;  /* 0x00060000010c7983 */ /* 0x000ea80000300800 */
[----:B------:R-:W2:Y:S04]  /*281f0*/  LDL.LU R13, [R1+0x604] ;  /* 0x00060400010d7983 */ /* 0x000ea80000300800 */
[----:B------:R-:W2:Y:S04]  /*28200*/  LDL.LU R14, [R1+0x608] ;  /* 0x00060800010e7983 */ /* 0x000ea80000300800 */
[----:B------:R-:W2:Y:S04]  /*28210*/  LDL.LU R15, [R1+0x60c] ;  /* 0x00060c00010f7983 */ /* 0x000ea80000300800 */
[----:B--2---:R-:W-:Y:S04]  /*28220*/  STL.64 [R1+0x1408], R14 ;  /* 0x0014080e01007387 */ /* 0x004fe80000100a00 */
[----:B------:R4:W-:Y:S02]  /*28230*/  STL.64 [R1+0x1400], R12 ;  /* 0x0014000c01007387 */ /* 0x0009e40000100a00 */
[----:B----4-:R-:W-:-:S02]  /*28240*/  IMAD.MOV.U32 R12, RZ, RZ, R17 ;  /* 0x000000ffff0c7224 */ /* 0x010fc400078e0011 */
[----:B------:R-:W-:-:S05]  /*28250*/  IMAD.MOV.U32 R13, RZ, RZ, R16 ;  /* 0x000000ffff0d7224 */ /* 0x000fca00078e0010 */
[----:B------:R0:W-:Y:S04]  /*28260*/  STL.64 [R1+0x1418], R12 ;  /* 0x0014180c01007387 */ /* 0x0001e80000100a00 */
[----:B0-----:R-:W2:Y:S04]  /*28270*/  LDL R12, [R1+0x10] ;  /* 0x00001000010c7983 */ /* 0x001ea80000100800 */
[----:B------:R-:W2:Y:S04]  /*28280*/  LDL R13, [R1+0x14] ;  /* 0x00001400010d7983 */ /* 0x000ea80000100800 */
[----:B--2---:R0:W-:Y:S04]  /*28290*/  STL.64 [R1+0x1430], R12 ;  /* 0x0014300c01007387 */ /* 0x0041e80000100a00 */
[----:B0-----:R-:W2:Y:S04]  /*282a0*/  LDL.64 R12, [R1+0x20] ;  /* 0x00002000010c7983 */ /* 0x001ea80000100a00 */
[----:B--2---:R0:W-:Y:S04]  /*282b0*/  STL.64 [R1+0x1448], R12 ;  /* 0x0014480c01007387 */ /* 0x0041e80000100a00 */
[----:B0-----:R-:W2:Y:S04]  /*282c0*/  LDL R12, [R1+0x30] ;  /* 0x00003000010c7983 */ /* 0x001ea80000100800 */
[----:B------:R-:W2:Y:S04]  /*282d0*/  LDL R13, [R1+0x34] ;  /* 0x00003400010d7983 */ /* 0x000ea80000100800 */
[----:B------:R-:W2:Y:S04]  /*282e0*/  LDL.LU R4, [R1+0x1e0] ;  /* 0x0001e00001047983 */ /* 0x000ea80000300800 */
[----:B------:R-:W2:Y:S04]  /*282f0*/  LDL.LU R5, [R1+0x1e4] ;  /* 0x0001e40001057983 */ /* 0x000ea80000300800 */
[----:B------:R-:W2:Y:S04]  /*28300*/  LDL.LU R6, [R1+0x1e8] ;  /* 0x0001e80001067983 */ /* 0x000ea80000300800 */
[----:B------:R-:W2:Y:S04]  /*28310*/  LDL.LU R7, [R1+0x1ec] ;  /* 0x0001ec0001077983 */ /* 0x000ea80000300800 */
[----:B---3--:R-:W-:Y:S04]  /*28320*/  STL.64 [R1+0x13d8], R22 ;  /* 0x0013d81601007387 */ /* 0x008fe80000100a00 */
[----:B------:R0:W-:Y:S04]  /*28330*/  STL.64 [R1+0x13d0], R20 ;  /* 0x0013d01401007387 */ /* 0x0001e80000100a00 */
[----:B0-----:R-:W3:Y:S04]  /*28340*/  LDL.64 R20, [R1+0x60] ;  /* 0x0000600001147983 */ /* 0x001ee80000100a00 */
        /* <DEDUP_REMOVED lines=19> */
[----:B------:R-:W3:Y:S04]  /*28480*/  LDL.LU R18, [R1+0xd8] ;  /* 0x0000d80001127983 */ /* 0x000ee80000300800 */
[----:B------:R-:W3:Y:S01]  /*28490*/  LDL.LU R19, [R1+0xdc] ;  /* 0x0000dc0001137983 */ /* 0x000ee20000300800 */
[----:B--2---:R-:W-:Y:S03]  /*284a0*/  HMMA.16816.F32.BF16 R12, R8, R12, R4 ;  /* 0x0000000c080c723c */ /* 0x004fe60000041804 */
[----:B---3--:R-:W-:Y:S04]  /*284b0*/  STL.64 [R1+0x13e8], R18 ;  /* 0x0013e81201007387 */ /* 0x008fe80000100a00 */
[----:B----4-:R0:W-:Y:S04]  /*284c0*/  STL.64 [R1+0x13e0], R16 ;  /* 0x0013e01001007387 */ /* 0x0101e80000100a00 */
        /* <DEDUP_REMOVED lines=8> */
[----:B------:R-:W4:Y:S04]  /*28550*/  LDL.LU.64 R4, [R1+0x1450] ;  /* 0x0014500001047983 */ /* 0x000f280000300a00 */
[----:B------:R0:W-:Y:S04]  /*28560*/  STL.64 [R1+0x1e0], R12 ;  /* 0x0001e00c01007387 */ /* 0x0001e80000100a00 */
[----:B0-----:R-:W2:Y:S01]  /*28570*/  LDL.LU.64 R12, [R1+0x1448] ;  /* 0x00144800010c7983 */ /* 0x001ea20000300a00 */
[----:B------:R-:W-:-:S02]  /*28580*/  IMAD.MOV.U32 R7, RZ, RZ, R14 ;  /* 0x000000ffff077224 */ /* 0x000fc400078e000e */
[----:B------:R-:W-:-:S03]  /*28590*/  IMAD.MOV.U32 R6, RZ, RZ, R15 ;  /* 0x000000ffff067224 */ /* 0x000fc600078e000f */
[----:B------:R-:W-:Y:S04]  /*285a0*/  STL [R1+0x109c], R7 ;  /* 0x00109c0701007387 */ /* 0x000fe80000100800 */
        /* <DEDUP_REMOVED lines=13> */
[----:B------:R0:W-:Y:S01]  /*28680*/  STL [R1+0x1c0], R12 ;  /* 0x0001c00c01007387 */ /* 0x0001e20000100800 */
[----:B------:R-:W-:-:S03]  /*28690*/  IMAD.MOV.U32 R7, RZ, RZ, R13 ;  /* 0x000000ffff077224 */ /* 0x000fc600078e000d */
[----:B------:R2:W-:Y:S04]  /*286a0*/  STL [R1+0x1cc], R15 ;  /* 0x0001cc0f01007387 */ /* 0x0005e80000100800 */
[----:B0-----:R-:W2:Y:S01]  /*286b0*/  LDL.LU.64 R12, [R1+0x1418] ;  /* 0x00141800010c7983 */ /* 0x001ea20000300a00 */
[----:B------:R-:W-:-:S05]  /*286c0*/  IMAD.MOV.U32 R6, RZ, RZ, R14 ;  /* 0x000000ffff067224 */ /* 0x000fca00078e000e */
[----:B------:R-:W-:Y:S04]  /*286d0*/  STL [R1+0x122c], R6 ;  /* 0x00122c0601007387 */ /* 0x000fe80000100800 */
[----:B------:R-:W-:Y:S01]  /*286e0*/  STL [R1+0x1228], R7 ;  /* 0x0012280701007387 */ /* 0x000fe20000100800 */
[----:B--2---:R-:W-:Y:S03]  /*286f0*/  HMMA.16816.F32.BF16 R12, R8, R12, R20 ;  /* 0x0000000c080c723c */ /* 0x004fe60000041814 */
[----:B------:R-:W2:-:S15]  /*28700*/  LDL.LU.64 R20, [R1+0x1410] ;  /* 0x0014100001147983 */ /* 0x000e9e0000300a00 */
[----:B------:R-:W-:Y:S01]  /*28710*/  NOP ;  /* 0x0000000000007918 */ /* 0x000fe20000000000 */
[----:B------:R-:W-:Y:S04]  /*28720*/  STL.64 [R1+0x1b0], R12 ;  /* 0x0001b00c01007387 */ /* 0x000fe80000100a00 */
[----:B------:R0:W-:Y:S04]  /*28730*/  STL.64 [R1+0x1b8], R14 ;  /* 0x0001b80e01007387 */ /* 0x0001e80000100a00 */
[----:B0-----:R-:W4:Y:S04]  /*28740*/  LDL.LU.64 R14, [R1+0x1408] ;  /* 0x00140800010e7983 */ /* 0x001f280000300a00 */
[----:B------:R-:W4:Y:S02]  /*28750*/  LDL.LU.64 R12, [R1+0x1400] ;  /* 0x00140000010c7983 */ /* 0x000f240000300a00 */
[----:B----4-:R-:W-:Y:S02]  /*28760*/  HMMA.16816.F32.BF16 R8, R8, R4, R12 ;  /* 0x000000040808723c */ /* 0x010fe4000004180c */
[----:B------:R-:W4:Y:S04]  /*28770*/  LDL.LU.64 R14, [R1+0x13f8] ;  /* 0x0013f800010e7983 */ /* 0x000f280000300a00 */
[----:B------:R-:W4:Y:S01]  /*28780*/  LDL.LU.64 R12, [R1+0x13f0] ;  /* 0x0013f000010c7983 */ /* 0x000f220000300a00 */
[----:B--2---:R-:W-:-:S02]  /*28790*/  IMAD.MOV.U32 R7, RZ, RZ, R20 ;  /* 0x000000ffff077224 */ /* 0x004fc400078e0014 */
[----:B------:R-:W-:-:S10]  /*287a0*/  IMAD.MOV.U32 R6, RZ, RZ, R21 ;  /* 0x000000ffff067224 */ /* 0x000fd400078e0015 */
[----:B------:R0:W-:Y:S04]  /*287b0*/  STL.64 [R1+0x110], R8 ;  /* 0x0001100801007387 */ /* 0x0001e80000100a00 */
[----:B------:R-:W-:Y:S04]  /*287c0*/  STL.64 [R1+0x118], R10 ;  /* 0x0001180a01007387 */ /* 0x000fe80000100a00 */
[----:B0-----:R-:W2:Y:S01]  /*287d0*/  LDL.LU.64 R8, [R1+0x30] ;  /* 0x0000300001087983 */ /* 0x001ea20000300a00 */
[----:B----4-:R-:W-:-:S15]  /*287e0*/  HMMA.16816.F32.BF16 R16, R12, R20, R16 ;  /* 0x000000140c10723c */ /* 0x010fde0000041810 */
[----:B------:R-:W-:-:S04]  /*287f0*/  NOP ;  /* 0x0000000000007918 */ /* 0x000fc80000000000 */
[----:B------:R-:W-:Y:S04]  /*28800*/  STL.64 [R1+0x100], R16 ;  /* 0x0001001001007387 */ /* 0x000fe80000100a00 */
[----:B------:R0:W-:Y:S04]  /*28810*/  STL.64 [R1+0x108], R18 ;  /* 0x0001081201007387 */ /* 0x0001e80000100a00 */
[----:B0-----:R-:W2:Y:S04]  /*28820*/  LDL.LU.64 R18, [R1+0x13e8] ;  /* 0x0013e80001127983 */ /* 0x001ea80000300a00 */
[----:B------:R-:W2:Y:S04]  /*28830*/  LDL.LU.64 R16, [R1+0x13e0] ;  /* 0x0013e00001107983 */ /* 0x000ea80000300a00 */
[----:B------:R-:W4:Y:S04]  /*28840*/  LDL.LU.64 R22, [R1+0x13d8] ;  /* 0x0013d80001167983 */ /* 0x000f280000300a00 */
[----:B------:R-:W4:Y:S04]  /*28850*/  LDL.LU.64 R20, [R1+0x13d0] ;  /* 0x0013d00001147983 */ /* 0x000f280000300a00 */
[----:B------:R-:W-:Y:S04]  /*28860*/  STL.64 [R1+0x13a8], R6 ;  /* 0x0013a80601007387 */ /* 0x000fe80000100a00 */
[----:B------:R0:W-:Y:S04]  /*28870*/  STL.64 [R1+0x13a0], R4 ;  /* 0x0013a00401007387 */ /* 0x0001e80000100a00 */
[----:B0-----:R-:W4:Y:S02]  /*28880*/  LDL.64 R4, [R1+0x50] ;  /* 0x0000500001047983 */ /* 0x001f240000100a00 */
[----:B----4-:R-:W-:Y:S01]  /*28890*/  HMMA.16816.F32.BF16 R20, R12, R4, R20 ;  /* 0x000000040c14723c */ /* 0x010fe20000041814 */
[----:B------:R-:W-:-:S02]  /*288a0*/  IMAD.MOV.U32 R11, RZ, RZ, R4 ;  /* 0x000000ffff0b7224 */ /* 0x000fc400078e0004 */
[----:B------:R-:W-:-:S15]  /*288b0*/  IMAD.MOV.U32 R10, RZ, RZ, R5 ;  /* 0x000000ffff0a7224 */ /* 0x000fde00078e0005 */
[----:B------:R-:W-:Y:S01]  /*288c0*/  NOP ;  /* 0x0000000000007918 */ /* 0x000fe20000000000 */
[----:B------:R0:W-:Y:S04]  /*288d0*/  STL.64 [R1+0xf0], R20 ;  /* 0x0000f01401007387 */ /* 0x0001e80000100a00 */
[----:B------:R3:W-:Y:S04]  /*288e0*/  STL.64 [R1+0xf8], R22 ;  /* 0x0000f81601007387 */ /* 0x0007e80000100a00 */
[----:B0-----:R-:W3:Y:S04]  /*288f0*/  LDL.LU.64 R20, [R1+0x13c8] ;  /* 0x0013c80001147983 */ /* 0x001ee80000300a00 */
[----:B------:R-:W4:Y:S04]  /*28900*/  LDL.LU R4, [R1+0x5f0] ;  /* 0x0005f00001047983 */ /* 0x000f280000300800 */
[----:B------:R-:W4:Y:S04]  /*28910*/  LDL.LU R5, [R1+0x5f4] ;  /* 0x0005f40001057983 */ /* 0x000f280000300800 */
[----:B------:R-:W4:Y:S04]  /*28920*/  LDL.LU R6, [R1+0x5f8] ;  /* 0x0005f80001067983 */ /* 0x000f280000300800 */
[----:B------:R-:W4:Y:S01]  /*28930*/  LDL.LU R7, [R1+0x5fc] ;  /* 0x0005fc0001077983 */ /* 0x000f220000300800 */
[C---:B--2---:R-:W-:Y:S08]  /*28940*/  HMMA.16816.F32.BF16 R16, R12.reuse, R8, R16 ;  /* 0x000000080c10723c */ /* 0x044ff00000041810 */
[----:B---3--:R-:W-:Y:S01]  /*28950*/  HMMA.16816.F32.BF16 R20, R12, R20, R24 ;  /* 0x000000140c14723c */ /* 0x008fe20000041818 */
[----:B----4-:R-:W-:Y:S04]  /*28960*/  STL.64 [R1+0x13b8], R6 ;  /* 0x0013b80601007387 */ /* 0x010fe80000100a00 */
[----:B------:R-:W-:Y:S04]  /*28970*/  STL.64 [R1+0x13b0], R4 ;  /* 0x0013b00401007387 */ /* 0x000fe80000100a00 */
[----:B------:R0:W-:Y:S10]  /*28980*/  STL.64 [R1+0x1358], R8 ;  /* 0x0013580801007387 */ /* 0x0001f40000100a00 */
[----:B------:R-:W-:Y:S04]  /*28990*/  STL.64 [R1+0xe0], R20 ;  /* 0x0000e01401007387 */ /* 0x000fe80000100a00 */
[----:B------:R-:W-:Y:S04]  /*289a0*/  STL.64 [R1+0xe8], R22 ;  /* 0x0000e81601007387 */ /* 0x000fe80000100a00 */
[----:B------:R1:W-:Y:S04]  /*289b0*/  STL.64 [R1+0x13c0], R10 ;  /* 0x0013c00a01007387 */ /* 0x0003e80000100a00 */
[----:B------:R-:W-:Y:S04]  /*289c0*/  STL.64 [R1+0xd0], R16 ;  /* 0x0000d01001007387 */ /* 0x000fe80000100a00 */
[----:B------:R-:W-:Y:S04]  /*289d0*/  STL.64 [R1+0xd8], R18 ;  /* 0x0000d81201007387 */ /* 0x000fe80000100a00 */
[----:B0-----:R-:W2:Y:S04]  /*289e0*/  LDL.LU R8, [R1+0x1a0] ;  /* 0x0001a00001087983 */ /* 0x001ea80000300800 */
[----:B------:R-:W2:Y:S04]  /*289f0*/  LDL.LU R9, [R1+0x1a4] ;  /* 0x0001a40001097983 */ /* 0x000ea80000300800 */
[----:B-1----:R-:W2:Y:S04]  /*28a00*/  LDL.LU R10, [R1+0x1a8] ;  /* 0x0001a800010a7983 */ /* 0x002ea80000300800 */
        /* <DEDUP_REMOVED lines=15> */
[----:B------:R-:W3:Y:S04]  /*28b00*/  LDL.LU R16, [R1+0x5e0] ;  /* 0x0005e00001107983 */ /* 0x000ee80000300800 */
[----:B------:R-:W3:Y:S04]  /*28b10*/  LDL.LU R17, [R1+0x5e4] ;  /* 0x0005e40001117983 */ /* 0x000ee80000300800 */
[----:B------:R-:W3:Y:S04]  /*28b20*/  LDL.LU R18, [R1+0x5e8] ;  /* 0x0005e80001127983 */ /* 0x000ee80000300800 */
[----:B------:R-:W3:Y:S01]  /*28b30*/  LDL.LU R19, [R1+0x5ec] ;  /* 0x0005ec0001137983 */ /* 0x000ee20000300800 */
[----:B------:R-:W-:-:S02]  /*28b40*/  IMAD.MOV.U32 R4, RZ, RZ, R3 ;  /* 0x000000ffff047224 */ /* 0x000fc400078e0003 */
[----:B------:R-:W-:Y:S01]  /*28b50*/  IMAD.MOV.U32 R5, RZ, RZ, R2 ;  /* 0x000000ffff057224 */ /* 0x000fe200078e0002 */
[----:B--2---:R-:W-:Y:S04]  /*28b60*/  STL.64 [R1+0x1318], R22 ;  /* 0x0013181601007387 */ /* 0x004fe80000100a00 */
[----:B------:R0:W-:Y:S04]  /*28b70*/  STL.64 [R1+0x1310], R20 ;  /* 0x0013101401007387 */ /* 0x0001e80000100a00 */
[----:B0-----:R-:W2:Y:S04]  /*28b80*/  LDL.64 R20, [R1] ;  /* 0x0000000001147983 */ /* 0x001ea80000100a00 */
[----:B----4-:R-:W-:Y:S04]  /*28b90*/  STL.64 [R1+0x12d0], R26 ;  /* 0x0012d01a01007387 */ /* 0x010fe80000100a00 */
[----:B---3--:R0:W-:Y:S04]  /*28ba0*/  STL.64 [R1+0x12c8], R24 ;  /* 0x0012c81801007387 */ /* 0x0081e80000100a00 */
[----:B0-----:R-:W3:Y:S01]  /*28bb0*/  LDL.64 R24, [R1+0x40] ;  /* 0x0000400001187983 */ /* 0x001ee20000100a00 */
[C---:B------:R-:W-:Y:S03]  /*28bc0*/  HMMA.16816.F32.BF16 R4, R12.reuse, R4, R8 ;  /* 0x000000040c04723c */ /* 0x040fe60000041808 */
[----:B---3--:R0:W-:Y:S04]  /*28bd0*/  STL.64 [R1+0x1360], R24 ;  /* 0x0013601801007387 */ /* 0x0081e80000100a00 */
[----:B0-----:R-:W3:Y:S04]  /*28be0*/  LDL.64 R24, [R1+0x10] ;  /* 0x0000100001187983 */ /* 0x001ee80000100a00 */
[----:B------:R-:W4:Y:S08]  /*28bf0*/  LDL.LU.64 R10, [R1+0x13c0] ;  /* 0x0013c000010a7983 */ /* 0x000f300000300a00 */
[----:B------:R-:W-:Y:S04]  /*28c00*/  STL.64 [R1+0x1a0], R4 ;  /* 0x0001a00401007387 */ /* 0x000fe80000100a00 */
[----:B------:R0:W-:Y:S04]  /*28c10*/  STL.64 [R1+0x1a8], R6 ;  /* 0x0001a80601007387 */ /* 0x0001e80000100a00 */
[----:B0-----:R-:W3:Y:S04]  /*28c20*/  LDL.LU.64 R6, [R1+0x13b8] ;  /* 0x0013b80001067983 */ /* 0x001ee80000300a00 */
[----:B------:R-:W3:Y:S02]  /*28c30*/  LDL.LU.64 R4, [R1+0x13b0] ;  /* 0x0013b00001047983 */ /* 0x000ee40000300a00 */
[----:B---3--:R-:W-:Y:S01]  /*28c40*/  HMMA.16816.F32.BF16 R4, R12, R24, R4 ;  /* 0x000000180c04723c */ /* 0x008fe20000041804 */
[----:B------:R-:W-:-:S02]  /*28c50*/  IMAD.MOV.U32 R3, RZ, RZ, R24 ;  /* 0x000000ffff037224 */ /* 0x000fc400078e0018 */
[----:B------:R-:W-:Y:S02]  /*28c60*/  IMAD.MOV.U32 R2, RZ, RZ, R25 ;  /* 0x000000ffff027224 */ /* 0x000fe400078e0019 */
[----:B----4-:R-:W-:Y:S02]  /*28c70*/  IMAD.MOV.U32 R24, RZ, RZ, R11 ;  /* 0x000000ffff187224 */ /* 0x010fe400078e000b */
[----:B------:R-:W-:-:S12]  /*28c80*/  IMAD.MOV.U32 R25, RZ, RZ, R10 ;  /* 0x000000ffff197224 */ /* 0x000fd800078e000a */
[----:B------:R-:W-:Y:S04]  /*28c90*/  STL.64 [R1+0x280], R4 ;  /* 0x0002800401007387 */ /* 0x000fe80000100a00 */
[----:B------:R0:W-:Y:S04]  /*28ca0*/  STL.64 [R1+0x288], R6 ;  /* 0x0002880601007387 */ /* 0x0001e80000100a00 */
[----:B0-----:R-:W3:Y:S04]  /*28cb0*/  LDL.LU.64 R6, [R1+0x13a8] ;  /* 0x0013a80001067983 */ /* 0x001ee80000300a00 */
[----:B------:R-:W4:Y:S04]  /*28cc0*/  LDL.LU.64 R4, [R1+0x13a0] ;  /* 0x0013a00001047983 */ /* 0x000f280000300a00 */
[----:B------:R-:W-:Y:S04]  /*28cd0*/  STL.64 [R1+0x1378], R24 ;  /* 0x0013781801007387 */ /* 0x000fe80000100a00 */
[----:B------:R-:W3:Y:S04]  /*28ce0*/  LDL.LU R8, [R1+0x440] ;  /* 0x0004400001087983 */ /* 0x000ee80000300800 */
        /* <DEDUP_REMOVED lines=24> */
[----:B0-----:R-:W4:Y:S04]  /*28e70*/  LDL.LU R20, [R1+0x5a0] ;  /* 0x0005a00001147983 */ /* 0x001f280000300800 */
[----:B------:R-:W4:Y:S04]  /*28e80*/  LDL.LU R21, [R1+0x5a4] ;  /* 0x0005a40001157983 */ /* 0x000f280000300800 */
[----:B------:R-:W4:Y:S04]  /*28e90*/  LDL.LU R22, [R1+0x5a8] ;  /* 0x0005a80001167983 */ /* 0x000f280000300800 */
[----:B------:R-:W4:Y:S02]  /*28ea0*/  LDL.LU R23, [R1+0x5ac] ;  /* 0x0005ac0001177983 */ /* 0x000f240000300800 */
[----:B----4-:R-:W-:Y:S02]  /*28eb0*/  HMMA.16816.F32.BF16 R12, R12, R4, R20 ;  /* 0x000000040c0c723c */ /* 0x010fe40000041814 */
[----:B------:R-:W3:-:S15]  /*28ec0*/  LDL.LU R20, [R1+0x420] ;  /* 0x0004200001147983 */ /* 0x000ede0000300800 */
[----:B------:R-:W-:Y:S02]  /*28ed0*/  NOP ;  /* 0x0000000000007918 */ /* 0x000fe40000000000 */
[----:B------:R-:W-:Y:S04]  /*28ee0*/  STL.64 [R1+0x3d0], R12 ;  /* 0x0003d00c01007387 */ /* 0x000fe80000100a00 */
[----:B------:R-:W-:Y:S04]  /*28ef0*/  STL.64 [R1+0x3d8], R14 ;  /* 0x0003d80e01007387 */ /* 0x000fe80000100a00 */
        /* <DEDUP_REMOVED lines=12> */
[----:B0-----:R-:W4:Y:S04]  /*28fc0*/  LDL.LU R4, [R1+0x400] ;  /* 0x0004000001047983 */ /* 0x001f280000300800 */
[----:B------:R-:W4:Y:S04]  /*28fd0*/  LDL.LU R5, [R1+0x404] ;  /* 0x0004040001057983 */ /* 0x000f280000300800 */
[----:B------:R-:W3:Y:S04]  /*28fe0*/  LDL.LU R6, [R1+0x408] ;  /* 0x0004080001067983 */ /* 0x000ee80000300800 */
[----:B------:R-:W3:Y:S01]  /*28ff0*/  LDL.LU R7, [R1+0x40c] ;  /* 0x00040c0001077983 */ /* 0x000ee20000300800 */
[C---:B--2---:R-:W-:Y:S03]  /*29000*/  HMMA.16816.F32.BF16 R24, R16.reuse, R24, R8 ;  /* 0x000000181018723c */ /* 0x044fe60000041808 */
[----:B---3--:R-:W-:Y:S04]  /*29010*/  STL.64 [R1+0x1338], R6 ;  /* 0x0013380601007387 */ /* 0x008fe80000100a00 */
[----:B----4-:R0:W-:Y:S04]  /*29020*/  STL.64 [R1+0x1330], R4 ;  /* 0x0013300401007387 */ /* 0x0101e80000100a00 */
[----:B0-----:R-:W2:Y:S04]  /*29030*/  LDL.LU R4, [R1+0x410] ;  /* 0x0004100001047983 */ /* 0x001ea80000300800 */
[----:B------:R-:W2:Y:S04]  /*29040*/  LDL.LU R5, [R1+0x414] ;  /* 0x0004140001057983 */ /* 0x000ea80000300800 */
[----:B------:R-:W2:Y:S04]  /*29050*/  LDL.LU R6, [R1+0x418] ;  /* 0x0004180001067983 */ /* 0x000ea80000300800 */
[----:B------:R-:W2:Y:S04]  /*29060*/  LDL.LU R7, [R1+0x41c] ;  /* 0x00041c0001077983 */ /* 0x000ea80000300800 */
[----:B------:R-:W3:Y:S04]  /*29070*/  LDL.LU.64 R12, [R1+0x20] ;  /* 0x00002000010c7983 */ /* 0x000ee80000300a00 */
[----:B------:R-:W4:Y:S04]  /*29080*/  LDL.LU.64 R10, [R1+0x1388] ;  /* 0x00138800010a7983 */ /* 0x000f280000300a00 */
[----:B------:R-:W4:Y:S04]  /*29090*/  LDL.LU.64 R8, [R1+0x1380] ;  /* 0x0013800001087983 */ /* 0x000f280000300a00 */
[----:B------:R0:W-:Y:S04]  /*290a0*/  STL.64 [R1+0x460], R24 ;  /* 0x0004601801007387 */ /* 0x0001e80000100a00 */
[----:B------:R4:W-:Y:S04]  /*290b0*/  STL.64 [R1+0x468], R26 ;  /* 0x0004681a01007387 */ /* 0x0009e80000100a00 */
[----:B0-----:R-:W4:Y:S02]  /*290c0*/  LDL.LU.64 R24, [R1+0x1378] ;  /* 0x0013780001187983 */ /* 0x001f240000300a00 */
[----:B----4-:R-:W-:Y:S02]  /*290d0*/  HMMA.16816.F32.BF16 R24, R16, R24, R8 ;  /* 0x000000181018723c */ /* 0x010fe40000041808 */
[----:B------:R-:W4:Y:S04]  /*290e0*/  LDL.LU.64 R10, [R1+0x1370] ;  /* 0x00137000010a7983 */ /* 0x000f280000300a00 */
[----:B------:R-:W4:-:S13]  /*290f0*/  LDL.LU.64 R8, [R1+0x1368] ;  /* 0x0013680001087983 */ /* 0x000f1a0000300a00 */
[----:B------:R0:W-:Y:S04]  /*29100*/  STL.64 [R1+0x450], R24 ;  /* 0x0004501801007387 */ /* 0x0001e80000100a00 */
[----:B------:R-:W-:Y:S04]  /*29110*/  STL.64 [R1+0x458], R26 ;  /* 0x0004581a01007387 */ /* 0x000fe80000100a00 */
[----:B0-----:R-:W4:Y:S02]  /*29120*/  LDL.LU.64 R24, [R1+0x1360] ;  /* 0x0013600001187983 */ /* 0x001f240000300a00 */
[----:B----4-:R-:W-:-:S15]  /*29130*/  HMMA.16816.F32.BF16 R8, R16, R24, R8 ;  /* 0x000000181008723c */ /* 0x010fde0000041808 */
[----:B------:R-:W-:-:S04]  /*29140*/  NOP ;  /* 0x0000000000007918 */ /* 0x000fc80000000000 */
[----:B------:R0:W-:Y:S04]  /*29150*/  STL.64 [R1+0x440], R8 ;  /* 0x0004400801007387 */ /* 0x0001e80000100a00 */
[----:B------:R-:W-:Y:S04]  /*29160*/  STL.64 [R1+0x448], R10 ;  /* 0x0004480a01007387 */ /* 0x000fe80000100a00 */
[----:B0-----:R-:W4:Y:S04]  /*29170*/  LDL.LU.64 R8, [R1+0x1358] ;  /* 0x0013580001087983 */ /* 0x001f280000300a00 */
[----:B------:R0:W-:Y:S04]  /*29180*/  STL.64 [R1+0x12e0], R24 ;  /* 0x0012e01801007387 */ /* 0x0001e80000100a00 */
[----:B0-----:R-:W2:Y:S01]  /*29190*/  LDL.64 R24, [R1+0x50] ;  /* 0x0000500001187983 */ /* 0x001ea20000100a00 */
[----:B----4-:R-:W-:Y:S03]  /*291a0*/  HMMA.16816.F32.BF16 R20, R16, R8, R20 ;  /* 0x000000081014723c */ /* 0x010fe60000041814 */
[----:B--2---:R0:W-:Y:S04]  /*291b0*/  STL.64 [R1+0x12f8], R24 ;  /* 0x0012f81801007387 */ /* 0x0041e80000100a00 */
[----:B0-----:R-:W2:-:S12]  /*291c0*/  LDL.64 R24, [R1+0x60] ;  /* 0x0000600001187983 */ /* 0x001e980000100a00 */
[----:B------:R-:W-:Y:S04]  /*291d0*/  STL.64 [R1+0x430], R20 ;  /* 0x0004301401007387 */ /* 0x000fe80000100a00 */
[----:B------:R0:W-:Y:S04]  /*291e0*/  STL.64 [R1+0x438], R22 ;  /* 0x0004381601007387 */ /* 0x0001e80000100a00 */
[----:B0-----:R-:W3:Y:S04]  /*291f0*/  LDL.LU.64 R22, [R1+0x1350] ;  /* 0x0013500001167983 */ /* 0x001ee80000300a00 */
[----:B------:R-:W3:Y:S04]  /*29200*/  LDL.LU.64 R20, [R1+0x1348] ;  /* 0x0013480001147983 */ /* 0x000ee80000300a00 */
[----:B------:R0:W-:Y:S04]  /*29210*/  STL.64 [R1+0x12d8], R8 ;  /* 0x0012d80801007387 */ /* 0x0001e80000100a00 */
[----:B0-----:R-:W4:Y:S04]  /*29220*/  LDL.LU R8, [R1+0x540] ;  /* 0x0005400001087983 */ /* 0x001f280000300800 */
[----:B------:R-:W4:Y:S04]  /*29230*/  LDL.LU R9, [R1+0x544] ;  /* 0x0005440001097983 */ /* 0x000f280000300800 */
[----:B------:R-:W2:Y:S04]  /*29240*/  LDL.LU R10, [R1+0x548] ;  /* 0x00054800010a7983 */ /* 0x000ea80000300800 */
[----:B------:R-:W2:Y:S01]  /*29250*/  LDL.LU R11, [R1+0x54c] ;  /* 0x00054c00010b7983 */ /* 0x000ea20000300800 */
[C---:B---3--:R-:W-:Y:S03]  /*29260*/  HMMA.16816.F32.BF16 R20, R16.reuse, R12, R20 ;  /* 0x0000000c1014723c */ /* 0x048fe60000041814 */
[----:B--2---:R-:W-:Y:S04]  /*29270*/  STL.64 [R1+0x12f0], R10 ;  /* 0x0012f00a01007387 */ /* 0x004fe80000100a00 */
[----:B----4-:R0:W-:Y:S04]  /*29280*/  STL.64 [R1+0x12e8], R8 ;  /* 0x0012e80801007387 */ /* 0x0101e80000100a00 */
[----:B0-----:R-:W2:Y:S04]  /*29290*/  LDL.LU R8, [R1+0x550] ;  /* 0x0005500001087983 */ /* 0x001ea80000300800 */
[----:B------:R-:W2:Y:S04]  /*292a0*/  LDL.LU R9, [R1+0x554] ;  /* 0x0005540001097983 */ /* 0x000ea80000300800 */
[----:B------:R-:W2:Y:S04]  /*292b0*/  LDL.LU R10, [R1+0x558] ;  /* 0x00055800010a7983 */ /* 0x000ea80000300800 */
[----:B------:R-:W2:Y:S04]  /*292c0*/  LDL.LU R11, [R1+0x55c] ;  /* 0x00055c00010b7983 */ /* 0x000ea80000300800 */
[----:B------:R0:W-:Y:S04]  /*292d0*/  STL.64 [R1+0x420], R20 ;  /* 0x0004201401007387 */ /* 0x0001e80000100a00 */
[----:B------:R1:W-:Y:S04]  /*292e0*/  STL.64 [R1+0x428], R22 ;  /* 0x0004281601007387 */ /* 0x0003e80000100a00 */
[----:B0-----:R-:W1:Y:S02]  /*292f0*/  LDL.LU.64 R20, [R1+0x1340] ;  /* 0x0013400001147983 */ /* 0x001e640000300a00 */
[----:B-1----:R-:W-:Y:S02]  /*29300*/  HMMA.16816.F32.BF16 R20, R16, R20, R4 ;  /* 0x000000141014723c */ /* 0x002fe40000041804 */
[----:B------:R-:W3:Y:S04]  /*29310*/  LDL.LU.64 R6, [R1+0x1338] ;  /* 0x0013380001067983 */ /* 0x000ee80000300a00 */
[----:B------:R-:W3:-:S13]  /*29320*/  LDL.LU.64 R4, [R1+0x1330] ;  /* 0x0013300001047983 */ /* 0x000eda0000300a00 */
[----:B------:R0:W-:Y:S04]  /*29330*/  STL.64 [R1+0x410], R20 ;  /* 0x0004101401007387 */ /* 0x0001e80000100a00 */
[----:B------:R-:W-:Y:S04]  /*29340*/  STL.64 [R1+0x418], R22 ;  /* 0x0004181601007387 */ /* 0x000fe80000100a00 */
[----:B0-----:R-:W3:Y:S02]  /*29350*/  LDL.LU.64 R20, [R1+0x1328] ;  /* 0x0013280001147983 */ /* 0x001ee40000300a00 */
[----:B---3--:R-:W-:Y:S01]  /*29360*/  HMMA.16816.F32.BF16 R4, R16, R20, R4 ;  /* 0x000000141004723c */ /* 0x008fe20000041804 */
[----:B------:R-:W-:-:S02]  /*29370*/  IMAD.MOV.U32 R3, RZ, RZ, R20 ;  /* 0x000000ffff037224 */ /* 0x000fc400078e0014 */
[----:B------:R-:W-:-:S15]  /*29380*/  IMAD.MOV.U32 R2, RZ, RZ, R21 ;  /* 0x000000ffff027224 */ /* 0x000fde00078e0015 */
[----:B------:R-:W-:Y:S01]  /*29390*/  NOP ;  /* 0x0000000000007918 */ /* 0x000fe20000000000 */
[----:B------:R0:W-:Y:S04]  /*293a0*/  STL.64 [R1+0x400], R4 ;  /* 0x0004000401007387 */ /* 0x0001e80000100a00 */
[----:B------:R-:W-:Y:S04]  /*293b0*/  STL.64 [R1+0x408], R6 ;  /* 0x0004080601007387 */ /* 0x000fe80000100a00 */
[----:B0-----:R-:W3:Y:S04]  /*293c0*/  LDL.LU.64 R4, [R1+0x1320] ;  /* 0x0013200001047983 */ /* 0x001ee80000300a00 */
[----:B------:R-:W3:Y:S04]  /*293d0*/  LDL.LU.64 R22, [R1+0x1318] ;  /* 0x0013180001167983 */ /* 0x000ee80000300a00 */
[----:B------:R-:W3:Y:S02]  /*293e0*/  LDL.LU.64 R20, [R1+0x1310] ;  /* 0x0013100001147983 */ /* 0x000ee40000300a00 */
[----:B---3--:R-:W-:Y:S02]  /*293f0*/  HMMA.16816.F32.BF16 R16, R16, R4, R20 ;  /* 0x000000041010723c */ /* 0x008fe40000041814 */
        /* <DEDUP_REMOVED lines=9> */
[----:B0-----:R-:W4:Y:S01]  /*29490*/  LDL.LU.64 R16, [R1+0x10] ;  /* 0x0000100001107983 */ /* 0x001f220000300a00 */
        /* <DEDUP_REMOVED lines=19> */
[----:B------:R1:W-:Y:S04]  /*295d0*/  STL.64 [R1+0x398], R10 ;  /* 0x0003980a01007387 */ /* 0x0003e80000100a00 */
[----:B0-----:R-:W2:Y:S01]  /*295e0*/  LDL.LU.64 R8, [R1+0x12d8] ;  /* 0x0012d80001087983 */ /* 0x001ea20000300a00 */
[----:B-1----:R-:W-:Y:S02]  /*295f0*/  IMAD.MOV.U32 R11, RZ, RZ, R24 ;  /* 0x000000ffff0b7224 */ /* 0x002fe400078e0018 */
[----:B------:R-:W-:Y:S01]  /*29600*/  IMAD.MOV.U32 R10, RZ, RZ, R25 ;  /* 0x000000ffff0a7224 */ /* 0x000fe200078e0019 */
        /* <DEDUP_REMOVED lines=16> */
[----:B------:R-:W-:Y:S02]  /*29710*/  IMAD.MOV.U32 R9, RZ, RZ, R4 ;  /* 0x000000ffff097224 */ /* 0x000fe400078e0004 */
[----:B------:R-:W-:Y:S02]  /*29720*/  IMAD.MOV.U32 R4, RZ, RZ, R3 ;  /* 0x000000ffff047224 */ /* 0x000fe400078e0003 */
[----:B------:R-:W-:Y:S01]  /*29730*/  IMAD.MOV.U32 R5, RZ, RZ, R2 ;  /* 0x000000ffff057224 */ /* 0x000fe200078e0002 */
[----:B--2---:R-:W-:-:S15]  /*29740*/  HMMA.16816.F32.BF16 R24, R20, R12, R24 ;  /* 0x0000000c1418723c */ /* 0x004fde0000041818 */
[----:B------:R-:W-:-:S04]  /*29750*/  NOP ;  /* 0x0000000000007918 */ /* 0x000fc80000000000 */
[----:B------:R-:W-:Y:S04]  /*29760*/  STL.64 [R1+0x370], R24 ;  /* 0x0003701801007387 */ /* 0x000fe80000100a00 */
[----:B------:R-:W-:Y:S04]  /*29770*/  STL.64 [R1+0x378], R26 ;  /* 0x0003781a01007387 */ /* 0x000fe80000100a00 */
[----:B------:R-:W-:Y:S04]  /*29780*/  STL.64 [R1+0x12a8], R8 ;  /* 0x0012a80801007387 */ /* 0x000fe80000100a00 */
        /* <DEDUP_REMOVED lines=12> */
[----:B------:R-:W3:Y:S04]  /*29850*/  LDL.LU R27, [R1+0x4cc] ;  /* 0x0004cc00011b7983 */ /* 0x000ee80000300800 */
        /* <DEDUP_REMOVED lines=16> */
[----:B------:R-:W4:Y:S04]  /*29960*/  LDL.LU R14, [R1+0x4a8] ;  /* 0x0004a800010e7983 */ /* 0x000f280000300800 */
[----:B------:R-:W4:Y:S04]  /*29970*/  LDL.LU R15, [R1+0x4ac] ;  /* 0x0004ac00010f7983 */ /* 0x000f280000300800 */
[----:B----4-:R-:W-:Y:S04]  /*29980*/  STL.64 [R1+0x1288], R14 ;  /* 0x0012880e01007387 */ /* 0x010fe80000100a00 */
[----:B--2---:R0:W-:Y:S04]  /*29990*/  STL.64 [R1+0x1280], R12 ;  /* 0x0012800c01007387 */ /* 0x0041e80000100a00 */
[----:B0-----:R-:W2:Y:S04]  /*299a0*/  LDL.LU R12, [R1+0x4b0] ;  /* 0x0004b000010c7983 */ /* 0x001ea80000300800 */
[----:B------:R-:W2:Y:S04]  /*299b0*/  LDL.LU R13, [R1+0x4b4] ;  /* 0x0004b400010d7983 */ /* 0x000ea80000300800 */
[----:B------:R-:W2:Y:S04]  /*299c0*/  LDL.LU R14, [R1+0x4b8] ;  /* 0x0004b800010e7983 */ /* 0x000ea80000300800 */
[----:B------:R-:W2:Y:S04]  /*299d0*/  LDL.LU R15, [R1+0x4bc] ;  /* 0x0004bc00010f7983 */ /* 0x000ea80000300800 */
[----:B------:R0:W-:Y:S04]  /*299e0*/  STL.64 [R1+0x360], R4 ;  /* 0x0003600401007387 */ /* 0x0001e80000100a00 */
[----:B------:R-:W-:Y:S04]  /*299f0*/  STL.64 [R1+0x368], R6 ;  /* 0x0003680601007387 */ /* 0x000fe80000100a00 */
[----:B0-----:R-:W4:Y:S04]  /*29a00*/  LDL.LU.64 R4, [R1+0x12b0] ;  /* 0x0012b00001047983 */ /* 0x001f280000300a00 */
[----:B------:R0:W-:Y:S04]  /*29a10*/  STL.64 [R1+0x1238], R16 ;  /* 0x0012381001007387 */ /* 0x0001e80000100a00 */
[----:B0-----:R-:W2:Y:S04]  /*29a20*/  LDL.LU R16, [R1+0x4f0] ;  /* 0x0004f00001107983 */ /* 0x001ea80000300800 */
[----:B------:R-:W2:Y:S04]  /*29a30*/  LDL.LU R17, [R1+0x4f4] ;  /* 0x0004f40001117983 */ /* 0x000ea80000300800 */
[----:B------:R-:W2:Y:S04]  /*29a40*/  LDL.LU R18, [R1+0x4f8] ;  /* 0x0004f80001127983 */ /* 0x000ea80000300800 */
[----:B------:R-:W2:Y:S01]  /*29a50*/  LDL.LU R19, [R1+0x4fc] ;  /* 0x0004fc0001137983 */ /* 0x000ea20000300800 */
[----:B----4-:R-:W-:Y:S03]  /*29a60*/  HMMA.16816.F32.BF16 R4, R20, R4, R8 ;  /* 0x000000041404723c */ /* 0x010fe60000041808 */
[----:B------:R-:W2:-:S15]  /*29a70*/  LDL.LU.64 R8, [R1+0x12a8] ;  /* 0x0012a80001087983 */ /* 0x000e9e0000300a00 */
[----:B------:R-:W-:Y:S01]  /*29a80*/  NOP ;  /* 0x0000000000007918 */ /* 0x000fe20000000000 */
[----:B------:R0:W-:Y:S04]  /*29a90*/  STL.64 [R1+0x350], R4 ;  /* 0x0003500401007387 */ /* 0x0001e80000100a00 */
[----:B------:R-:W-:Y:S04]  /*29aa0*/  STL.64 [R1+0x358], R6 ;  /* 0x0003580601007387 */ /* 0x000fe80000100a00 */
[----:B0-----:R-:W3:Y:S02]  /*29ab0*/  LDL.LU.64 R4, [R1+0x12a0] ;  /* 0x0012a00001047983 */ /* 0x001ee40000300a00 */
[----:B---3--:R-:W-:Y:S02]  /*29ac0*/  HMMA.16816.F32.BF16 R20, R20, R4, R24 ;  /* 0x000000041414723c */ /* 0x008fe40000041818 */
[----:B------:R-:W2:Y:S04]  /*29ad0*/  LDL.LU.64 R26, [R1+0x1298] ;  /* 0x00129800011a7983 */ /* 0x000ea80000300a00 */
[----:B------:R-:W2:-:S13]  /*29ae0*/  LDL.LU.64 R24, [R1+0x1290] ;  /* 0x0012900001187983 */ /* 0x000e9a0000300a00 */
[----:B------:R0:W-:Y:S04]  /*29af0*/  STL.64 [R1+0x270], R20 ;  /* 0x0002701401007387 */ /* 0x0001e80000100a00 */
[----:B------:R-:W-:Y:S04]  /*29b00*/  STL.64 [R1+0x278], R22 ;  /* 0x0002781601007387 */ /* 0x000fe80000100a00 */
[----:B0-----:R-:W3:Y:S01]  /*29b10*/  LDL.64 R20, [R1] ;  /* 0x0000000001147983 */ /* 0x001ee20000100a00 */
[C---:B--2---:R-:W-:Y:S03]  /*29b20*/  HMMA.16816.F32.BF16 R8, R24.reuse, R8, R12 ;  /* 0x000000081808723c */ /* 0x044fe6000004180c */
[----:B---3--:R0:W-:Y:S04]  /*29b30*/  STL.64 [R1+0x1230], R20 ;  /* 0x0012301401007387 */ /* 0x0081e80000100a00 */
        /* <DEDUP_REMOVED lines=8> */
[----:B0-----:R-:W3:Y:S02]  /*29bc0*/  LDL.LU.64 R8, [R1+0x1278] ;  /* 0x0012780001087983 */ /* 0x001ee40000300a00 */
[----:B---3--:R-:W-:Y:S02]  /*29bd0*/  HMMA.16816.F32.BF16 R8, R24, R8, R12 ;  /* 0x000000081808723c */ /* 0x008fe4000004180c */
[----:B------:R-:W3:Y:S04]  /*29be0*/  LDL.LU.64 R14, [R1+0x1270] ;  /* 0x00127000010e7983 */ /* 0x000ee80000300a00 */
[----:B------:R-:W3:-:S13]  /*29bf0*/  LDL.LU.64 R12, [R1+0x1268] ;  /* 0x00126800010c7983 */ /* 0x000eda0000300a00 */
[----:B------:R0:W-:Y:S04]  /*29c00*/  STL.64 [R1+0x250], R8 ;  /* 0x0002500801007387 */ /* 0x0001e80000100a00 */
[----:B------:R3:W-:Y:S04]  /*29c10*/  STL.64 [R1+0x258], R10 ;  /* 0x0002580a01007387 */ /* 0x0007e80000100a00 */
[----:B0-----:R-:W3:Y:S02]  /*29c20*/  LDL.LU.64 R8, [R1+0x1260] ;  /* 0x0012600001087983 */ /* 0x001ee40000300a00 */
[----:B---3--:R-:W-:Y:S02]  /*29c30*/  HMMA.16816.F32.BF16 R8, R24, R8, R12 ;  /* 0x000000081808723c */ /* 0x008fe4000004180c */
[----:B------:R-:W3:Y:S04]  /*29c40*/  LDL.LU.64 R14, [R1+0x1258] ;  /* 0x00125800010e7983 */ /* 0x000ee80000300a00 */
[----:B------:R-:W3:-:S13]  /*29c50*/  LDL.LU.64 R12, [R1+0x1250] ;  /* 0x00125000010c7983 */ /* 0x000eda0000300a00 */
[----:B------:R0:W-:Y:S04]  /*29c60*/  STL.64 [R1+0x240], R8 ;  /* 0x0002400801007387 */ /* 0x0001e80000100a00 */
[----:B------:R-:W-:Y:S04]  /*29c70*/  STL.64 [R1+0x248], R10 ;  /* 0x0002480a01007387 */ /* 0x000fe80000100a00 */
[----:B0-----:R-:W3:Y:S02]  /*29c80*/  LDL.LU.64 R8, [R1+0x1248] ;  /* 0x0012480001087983 */ /* 0x001ee40000300a00 */
[----:B---3--:R-:W-:-:S15]  /*29c90*/  HMMA.16816.F32.BF16 R12, R24, R8, R12 ;  /* 0x00000008180c723c */ /* 0x008fde000004180c */
[----:B------:R-:W-:-:S04]  /*29ca0*/  NOP ;  /* 0x0000000000007918 */ /* 0x000fc80000000000 */
[----:B------:R0:W-:Y:S04]  /*29cb0*/  STL.64 [R1+0x230], R12 ;  /* 0x0002300c01007387 */ /* 0x0001e80000100a00 */
[----:B------:R-:W-:Y:S04]  /*29cc0*/  STL.64 [R1+0x238], R14 ;  /* 0x0002380e01007387 */ /* 0x000fe80000100a00 */
[----:B0-----:R-:W3:Y:S02]  /*29cd0*/  LDL.LU.64 R12, [R1+0x1240] ;  /* 0x00124000010c7983 */ /* 0x001ee40000300a00 */
[----:B---3--:R-:W-:-:S15]  /*29ce0*/  HMMA.16816.F32.BF16 R16, R24, R12, R16 ;  /* 0x0000000c1810723c */ /* 0x008fde0000041810 */
[----:B------:R-:W-:-:S04]  /*29cf0*/  NOP ;  /* 0x0000000000007918 */ /* 0x000fc80000000000 */
[----:B------:R0:W-:Y:S04]  /*29d00*/  STL.64 [R1+0x340], R16 ;  /* 0x0003401001007387 */ /* 0x0001e80000100a00 */
[----:B------:R-:W-:Y:S04]  /*29d10*/  STL.64 [R1+0x348], R18 ;  /* 0x0003481201007387 */ /* 0x000fe80000100a00 */
        /* <DEDUP_REMOVED lines=10> */
[----:B--2---:R-:W-:-:S15]  /*29dc0*/  HMMA.16816.F32.BF16 R20, R24, R16, R20 ;  /* 0x000000101814723c */ /* 0x004fde0000041814 */
[----:B------:R-:W-:-:S04]  /*29dd0*/  NOP ;  /* 0x0000000000007918 */ /* 0x000fc80000000000 */
[----:B------:R0:W-:Y:S04]  /*29de0*/  STL.64 [R1+0x330], R20 ;  /* 0x0003301401007387 */ /* 0x0001e80000100a00 */
[----:B------:R1:W-:Y:S04]  /*29df0*/  STL.64 [R1+0x338], R22 ;  /* 0x0003381601007387 */ /* 0x0003e80000100a00 */
[----:B0-----:R-:W3:Y:S01]  /*29e00*/  LDL.LU.64 R20, [R1+0x1230] ;  /* 0x0012300001147983 */ /* 0x001ee20000300a00 */
[----:B-1----:R-:W-:Y:S02]  /*29e10*/  IMAD.MOV.U32 R23, RZ, RZ, R16 ;  /* 0x000000ffff177224 */ /* 0x002fe400078e0010 */
[----:B------:R-:W-:-:S02]  /*29e20*/  IMAD.MOV.U32 R22, RZ, RZ, R17 ;  /* 0x000000ffff167224 */ /* 0x000fc400078e0011 */
[----:B------:R-:W0:Y:S04]  /*29e30*/  LDSM.16.MT88.4 R16, [R0+0x1c000] ;  /* 0x01c000000010783b */ /* 0x000e280000004200 */
[----:B0-----:R-:W-:Y:S04]  /*29e40*/  STL.64 [R1+0x1128], R18 ;  /* 0x0011281201007387 */ /* 0x001fe80000100a00 */
[----:B------:R0:W-:Y:S02]  /*29e50*/  STL.64 [R1+0x1120], R16 ;  /* 0x0011201001007387 */ /* 0x0001e40000100a00 */
[----:B0-----:R-:W-:-:S02]  /*29e60*/  IMAD.MOV.U32 R16, RZ, RZ, R23 ;  /* 0x000000ffff107224 */ /* 0x001fc400078e0017 */
[----:B------:R-:W-:-:S05]  /*29e70*/  IMAD.MOV.U32 R17, RZ, RZ, R22 ;  /* 0x000000ffff117224 */ /* 0x000fca00078e0016 */
        /* <DEDUP_REMOVED lines=8> */
[----:B------:R1:W-:Y:S04]  /*29f00*/  STL.64 [R1+0x328], R14 ;  /* 0x0003280e01007387 */ /* 0x0003e80000100a00 */
[----:B0-----:R-:W3:Y:S04]  /*29f10*/  LDL.LU R12, [R1+0x150] ;  /* 0x00015000010c7983 */ /* 0x001ee80000300800 */
[----:B------:R-:W3:Y:S04]  /*29f20*/  LDL.LU R13, [R1+0x154] ;  /* 0x00015400010d7983 */ /* 0x000ee80000300800 */
[----:B-1----:R-:W4:Y:S04]  /*29f30*/  LDL.LU R14, [R1+0x158] ;  /* 0x00015800010e7983 */ /* 0x002f280000300800 */
[----:B------:R-:W4:Y:S04]  /*29f40*/  LDL.LU R15, [R1+0x15c] ;  /* 0x00015c00010f7983 */ /* 0x000f280000300800 */
[----:B----4-:R-:W-:Y:S04]  /*29f50*/  STL.64 [R1+0x11f0], R14 ;  /* 0x0011f00e01007387 */ /* 0x010fe80000100a00 */
[----:B---3--:R0:W-:Y:S04]  /*29f60*/  STL.64 [R1+0x11e8], R12 ;  /* 0x0011e80c01007387 */ /* 0x0081e80000100a00 */
[----:B0-----:R-:W3:Y:S01]  /*29f70*/  LDL.LU.64 R12, [R1+0x40] ;  /* 0x00004000010c7983 */ /* 0x001ee20000300a00 */
[----:B------:R-:W-:-:S02]  /*29f80*/  IMAD.MOV.U32 R28, RZ, RZ, R20 ;  /* 0x000000ffff1c7224 */ /* 0x000fc400078e0014 */
[----:B------:R-:W-:Y:S02]  /*29f90*/  IMAD.MOV.U32 R29, RZ, RZ, R21 ;  /* 0x000000ffff1d7224 */ /* 0x000fe400078e0015 */
[----:B------:R-:W0:Y:S04]  /*29fa0*/  LDSM.16.MT88.4 R20, [R0+0x1c080] ;  /* 0x01c080000014783b */ /* 0x000e280000004200 */
[----:B---3--:R1:W-:Y:S04]  /*29fb0*/  STL.64 [R1+0x11f8], R12 ;  /* 0x0011f80c01007387 */ /* 0x0083e80000100a00 */
[----:B-1----:R-:W3:Y:S01]  /*29fc0*/  LDL.LU.64 R12, [R1+0x50] ;  /* 0x00005000010c7983 */ /* 0x002ee20000300a00 */
[----:B--2---:R-:W-:Y:S03]  /*29fd0*/  HMMA.16816.F32.BF16 R16, R24, R4, R16 ;  /* 0x000000041810723c */ /* 0x004fe60000041810 */
[----:B------:R-:W1:Y:S04]  /*29fe0*/  LDSM.16.MT88.4 R24, [R0+0x1c100] ;  /* 0x01c100000018783b */ /* 0x000e680000004200 */
[----:B---3--:R2:W-:Y:S04]  /*29ff0*/  STL.64 [R1+0x1210], R12 ;  /* 0x0012100c01007387 */ /* 0x0085e80000100a00 */
[----:B--2---:R-:W2:Y:S04]  /*2a000*/  LDL.LU.64 R12, [R1+0x60] ;  /* 0x00006000010c7983 */ /* 0x004ea80000300a00 */
[----:B0-----:R-:W-:Y:S04]  /*2a010*/  STL.64 [R1+0x10a8], R22 ;  /* 0x0010a81601007387 */ /* 0x001fe80000100a00 */
[----:B------:R0:W-:Y:S02]  /*2a020*/  STL.64 [R1+0x10a0], R20 ;  /* 0x0010a01401007387 */ /* 0x0001e40000100a00 */
[----:B0-----:R-:W-:-:S02]  /*2a030*/  IMAD.MOV.U32 R20, RZ, RZ, R6 ;  /* 0x000000ffff147224 */ /* 0x001fc400078e0006 */
[----:B------:R-:W-:Y:S01]  /*2a040*/  IMAD.MOV.U32 R21, RZ, RZ, R7 ;  /* 0x000000ffff157224 */ /* 0x000fe200078e0007 */
[----:B------:R-:W3:Y:S04]  /*2a050*/  LDL.LU R6, [R1+0x122c] ;  /* 0x00122c0001067983 */ /* 0x000ee80000300800 */
[----:B------:R-:W3:Y:S04]  /*2a060*/  LDL.LU R7, [R1+0x1228] ;  /* 0x0012280001077983 */ /* 0x000ee80000300800 */
[----:B------:R0:W-:Y:S04]  /*2a070*/  STL.64 [R1+0x1218], R20 ;  /* 0x0012181401007387 */ /* 0x0001e80000100a00 */
[----:B0-----:R-:W2:Y:S04]  /*2a080*/  LDL.LU R20, [R1+0x620] ;  /* 0x0006200001147983 */ /* 0x001ea80000300800 */
[----:B------:R-:W2:Y:S04]  /*2a090*/  LDL.LU R21, [R1+0x624] ;  /* 0x0006240001157983 */ /* 0x000ea80000300800 */
[----:B------:R-:W2:Y:S04]  /*2a0a0*/  LDL.LU R22, [R1+0x628] ;  /* 0x0006280001167983 */ /* 0x000ea80000300800 */
[----:B------:R-:W2:Y:S04]  /*2a0b0*/  LDL.LU R23, [R1+0x62c] ;  /* 0x00062c0001177983 */ /* 0x000ea80000300800 */
[----:B---3--:R-:W-:Y:S04]  /*2a0c0*/  STL.64 [R1+0x11b8], R6 ;  /* 0x0011b80601007387 */ /* 0x008fe80000100a00 */
[----:B------:R0:W-:Y:S04]  /*2a0d0*/  STL.64 [R1+0x11b0], R4 ;  /* 0x0011b00401007387 */ /* 0x0001e80000100a00 */
[----:B------:R-:W-:Y:S04]  /*2a0e0*/  STL.64 [R1+0x190], R16 ;  /* 0x0001901001007387 */ /* 0x000fe80000100a00 */
[----:B------:R-:W-:Y:S04]  /*2a0f0*/  STL.64 [R1+0x198], R18 ;  /* 0x0001981201007387 */ /* 0x000fe80000100a00 */
[----:B0-----:R-:W3:Y:S04]  /*2a100*/  LDL.LU R4, [R1+0x160] ;  /* 0x0001600001047983 */ /* 0x001ee80000300800 */
[----:B------:R-:W3:Y:S04]  /*2a110*/  LDL.LU R5, [R1+0x164] ;  /* 0x0001640001057983 */ /* 0x000ee80000300800 */
[----:B------:R-:W4:Y:S04]  /*2a120*/  LDL.LU R6, [R1+0x168] ;  /* 0x0001680001067983 */ /* 0x000f280000300800 */
[----:B------:R-:W4:Y:S01]  /*2a130*/  LDL.LU R7, [R1+0x16c] ;  /* 0x00016c0001077983 */ /* 0x000f220000300800 */
[----:B------:R-:W-:-:S02]  /*2a140*/  IMAD.MOV.U32 R2, RZ, RZ, R8 ;  /* 0x000000ffff027224 */ /* 0x000fc400078e0008 */
[----:B------:R-:W-:Y:S02]  /*2a150*/  IMAD.MOV.U32 R3, RZ, RZ, R9 ;  /* 0x000000ffff037224 */ /* 0x000fe400078e0009 */
[----:B------:R-:W2:Y:S04]  /*2a160*/  LDSM.16.MT88.4 R8, [R0+0x18300] ;  /* 0x018300000008783b */ /* 0x000ea80000004200 */
[----:B----4-:R-:W-:Y:S04]  /*2a170*/  STL.64 [R1+0x1208], R6 ;  /* 0x0012080601007387 */ /* 0x010fe80000100a00 */
[----:B---3--:R0:W-:Y:S04]  /*2a180*/  STL.64 [R1+0x1200], R4 ;  /* 0x0012000401007387 */ /* 0x0081e80000100a00 */
[----:B0-----:R-:W3:Y:S04]  /*2a190*/  LDL.LU R4, [R1+0x170] ;  /* 0x0001700001047983 */ /* 0x001ee80000300800 */
[----:B------:R-:W3:Y:S04]  /*2a1a0*/  LDL.LU R5, [R1+0x174] ;  /* 0x0001740001057983 */ /* 0x000ee80000300800 */
[----:B------:R-:W3:Y:S04]  /*2a1b0*/  LDL.LU R6, [R1+0x178] ;  /* 0x0001780001067983 */ /* 0x000ee80000300800 */
[----:B------:R-:W3:Y:S04]  /*2a1c0*/  LDL.LU R7, [R1+0x17c] ;  /* 0x00017c0001077983 */ /* 0x000ee80000300800 */
[----:B-1----:R-:W-:Y:S04]  /*2a1d0*/  STL.64 [R1+0x1008], R26 ;  /* 0x0010081a01007387 */ /* 0x002fe80000100a00 */
[----:B------:R0:W-:Y:S04]  /*2a1e0*/  STL.64 [R1+0x1000], R24 ;  /* 0x0010001801007387 */ /* 0x0001e80000100a00 */
[----:B0-----:R-:W4:Y:S04]  /*2a1f0*/  LDL.LU R24, [R1+0x470] ;  /* 0x0004700001187983 */ /* 0x001f280000300800 */
[----:B------:R-:W4:Y:S04]  /*2a200*/  LDL.LU R25, [R1+0x474] ;  /* 0x0004740001197983 */ /* 0x000f280000300800 */
[----:B------:R-:W3:Y:S04]  /*2a210*/  LDL.LU R26, [R1+0x478] ;  /* 0x00047800011a7983 */ /* 0x000ee80000300800 */
[----:B------:R-:W3:Y:S01]  /*2a220*/  LDL.LU R27, [R1+0x47c] ;  /* 0x00047c00011b7983 */ /* 0x000ee20000300800 */
[----:B--2---:R-:W-:Y:S03]  /*2a230*/  HMMA.16816.F32.BF16 R20, R8, R12, R20 ;  /* 0x0000000c0814723c */ /* 0x004fe60000041814 */
[----:B---3--:R-:W-:Y:S04]  /*2a240*/  STL.64 [R1+0x1148], R26 ;  /* 0x0011481a01007387 */ /* 0x008fe80000100a00 */
[----:B----4-:R0:W-:Y:S02]  /*2a250*/  STL.64 [R1+0x1140], R24 ;  /* 0x0011401801007387 */ /* 0x0101e40000100a00 */
[----:B0-----:R-:W-:-:S02]  /*2a260*/  IMAD.MOV.U32 R24, RZ, RZ, R2 ;  /* 0x000000ffff187224 */ /* 0x001fc400078e0002 */
[----:B------:R-:W-:Y:S01]  /*2a270*/  IMAD.MOV.U32 R25, RZ, RZ, R3 ;  /* 0x000000ffff197224 */ /* 0x000fe200078e0003 */
[----:B------:R-:W2:Y:S04]  /*2a280*/  LDL.LU R2, [R1+0x1224] ;  /* 0x0012240001027983 */ /* 0x000ea80000300800 */
[----:B------:R-:W3:Y:S04]  /*2a290*/  LDL.LU R3, [R1+0x1220] ;  /* 0x0012200001037983 */ /* 0x000ee80000300800 */
[----:B------:R-:W4:Y:S04]  /*2a2a0*/  LDL.LU R16, [R1+0x140] ;  /* 0x0001400001107983 */ /* 0x000f280000300800 */
[----:B------:R-:W4:Y:S04]  /*2a2b0*/  LDL.LU R17, [R1+0x144] ;  /* 0x0001440001117983 */ /* 0x000f280000300800 */
[----:B------:R-:W4:Y:S04]  /*2a2c0*/  LDL.LU R18, [R1+0x148] ;  /* 0x0001480001127983 */ /* 0x000f280000300800 */
[----:B------:R-:W4:Y:S04]  /*2a2d0*/  LDL.LU R19, [R1+0x14c] ;  /* 0x00014c0001137983 */ /* 0x000f280000300800 */
[----:B------:R0:W-:Y:S04]  /*2a2e0*/  STL.64 [R1+0x180], R20 ;  /* 0x0001801401007387 */ /* 0x0001e80000100a00 */
[----:B------:R1:W-:Y:S04]  /*2a2f0*/  STL.64 [R1+0x188], R22 ;  /* 0x0001881601007387 */ /* 0x0003e80000100a00 */
[----:B0-----:R-:W4:Y:S01]  /*2a300*/  LDL.LU.64 R20, [R1+0x1218] ;  /* 0x0012180001147983 */ /* 0x001f220000300a00 */
[----:B-1----:R-:W-:-:S02]  /*2a310*/  IMAD.MOV.U32 R23, RZ, RZ, R12 ;  /* 0x000000ffff177224 */ /* 0x002fc400078e000c */
[----:B------:R-:W-:Y:S02]  /*2a320*/  IMAD.MOV.U32 R22, RZ, RZ, R13 ;  /* 0x000000ffff167224 */ /* 0x000fe400078e000d */
        /* <DEDUP_REMOVED lines=13> */
[----:B------:R-:W-:Y:S04]  /*2a400*/  STL.64 [R1+0x168], R6 ;  /* 0x0001680601007387 */ /* 0x000fe80000100a00 */
[----:B------:R-:W2:Y:S01]  /*2a410*/  LDL.LU.64 R14, [R1+0x11f0] ;  /* 0x0011f000010e7983 */ /* 0x000ea20000300a00 */
[----:B0-----:R-:W-:Y:S02]  /*2a420*/  IMAD.MOV.U32 R5, RZ, RZ, R12 ;  /* 0x000000ffff057224 */ /* 0x001fe400078e000c */
[----:B------:R-:W-:-:S02]  /*2a430*/  IMAD.MOV.U32 R4, RZ, RZ, R13 ;  /* 0x000000ffff047224 */ /* 0x000fc400078e000d */
[----:B------:R-:W2:Y:S04]  /*2a440*/  LDL.LU.64 R12, [R1+0x11e8] ;  /* 0x0011e800010c7983 */ /* 0x000ea80000300a00 */
[----:B------:R-:W-:Y:S01]  /*2a450*/  STL.64 [R1+0x1158], R24 ;  /* 0x0011581801007387 */ /* 0x000fe20000100a00 */
[----:B--2---:R-:W-:-:S15]  /*2a460*/  HMMA.16816.F32.BF16 R12, R8, R24, R12 ;  /* 0x00000018080c723c */ /* 0x004fde000004180c */
[----:B------:R-:W-:-:S04]  /*2a470*/  NOP ;  /* 0x0000000000007918 */ /* 0x000fc80000000000 */
[----:B------:R0:W-:Y:S04]  /*2a480*/  STL.64 [R1+0x150], R12 ;  /* 0x0001500c01007387 */ /* 0x0001e80000100a00 */
[----:B------:R1:W-:Y:S04]  /*2a490*/  STL.64 [R1+0x158], R14 ;  /* 0x0001580e01007387 */ /* 0x0003e80000100a00 */
[----:B0-----:R-:W2:Y:S04]  /*2a4a0*/  LDL.LU R12, [R1+0x5c0] ;  /* 0x0005c000010c7983 */ /* 0x001ea80000300800 */
[----:B------:R-:W2:Y:S04]  /*2a4b0*/  LDL.LU R13, [R1+0x5c4] ;  /* 0x0005c400010d7983 */ /* 0x000ea80000300800 */
[----:B-1----:R-:W2:Y:S04]  /*2a4c0*/  LDL.LU R14, [R1+0x5c8] ;  /* 0x0005c800010e7983 */ /* 0x002ea80000300800 */
[----:B------:R-:W2:Y:S01]  /*2a4d0*/  LDL.LU R15, [R1+0x5cc] ;  /* 0x0005cc00010f7983 */ /* 0x000ea20000300800 */
[----:B------:R-:W-:-:S02]  /*2a4e0*/  IMAD.MOV.U32 R24, RZ, RZ, R5 ;  /* 0x000000ffff187224 */ /* 0x000fc400078e0005 */
[----:B------:R-:W-:Y:S02]  /*2a4f0*/  IMAD.MOV.U32 R25, RZ, RZ, R4 ;  /* 0x000000ffff197224 */ /* 0x000fe400078e0004 */
[----:B------:R-:W-:Y:S02]  /*2a500*/  IMAD.MOV.U32 R4, RZ, RZ, R28 ;  /* 0x000000ffff047224 */ /* 0x000fe400078e001c */
[----:B------:R-:W-:Y:S01]  /*2a510*/  IMAD.MOV.U32 R5, RZ, RZ, R29 ;  /* 0x000000ffff057224 */ /* 0x000fe200078e001d */
[----:B----4-:R-:W-:Y:S01]  /*2a520*/  HMMA.16816.F32.BF16 R16, R8, R20, R16 ;  /* 0x000000140810723c */ /* 0x010fe20000041810 */
[----:B--2---:R-:W-:Y:S04]  /*2a530*/  STL.64 [R1+0x11c8], R14 ;  /* 0x0011c80e01007387 */ /* 0x004fe80000100a00 */
[----:B------:R0:W-:Y:S04]  /*2a540*/  STL.64 [R1+0x11c0], R12 ;  /* 0x0011c00c01007387 */ /* 0x0001e80000100a00 */
[----:B------:R-:W2:Y:S04]  /*2a550*/  LDL.LU R28, [R1+0x11e4] ;  /* 0x0011e400011c7983 */ /* 0x000ea80000300800 */
[----:B------:R-:W4:Y:S04]  /*2a560*/  LDL.LU R29, [R1+0x11e0] ;  /* 0x0011e000011d7983 */ /* 0x000f280000300800 */
[----:B------:R1:W-:Y:S04]  /*2a570*/  STL.64 [R1+0x11d0], R4 ;  /* 0x0011d00401007387 */ /* 0x0003e80000100a00 */
[----:B0-----:R-:W2:Y:S04]  /*2a580*/  LDL.LU R12, [R1+0x120] ;  /* 0x00012000010c7983 */ /* 0x001ea80000300800 */
[----:B------:R-:W2:Y:S04]  /*2a590*/  LDL.LU R13, [R1+0x124] ;  /* 0x00012400010d7983 */ /* 0x000ea80000300800 */
[----:B------:R-:W2:Y:S04]  /*2a5a0*/  LDL.LU R14, [R1+0x128] ;  /* 0x00012800010e7983 */ /* 0x000ea80000300800 */
[----:B------:R-:W2:Y:S04]  /*2a5b0*/  LDL.LU R15, [R1+0x12c] ;  /* 0x00012c00010f7983 */ /* 0x000ea80000300800 */
[----:B-1----:R-:W2:Y:S04]  /*2a5c0*/  LDL.LU R4, [R1+0x130] ;  /* 0x0001300001047983 */ /* 0x002ea80000300800 */
[----:B------:R-:W2:Y:S04]  /*2a5d0*/  LDL.LU R5, [R1+0x134] ;  /* 0x0001340001057983 */ /* 0x000ea80000300800 */
[----:B------:R-:W2:Y:S04]  /*2a5e0*/  LDL.LU R6, [R1+0x138] ;  /* 0x0001380001067983 */ /* 0x000ea80000300800 */
[----:B------:R-:W2:Y:S04]  /*2a5f0*/  LDL.LU R7, [R1+0x13c] ;  /* 0x00013c0001077983 */ /* 0x000ea80000300800 */
[----:B------:R0:W-:Y:S02]  /*2a600*/  STL.64 [R1+0x1170], R24 ;  /* 0x0011701801007387 */ /* 0x0001e40000100a00 */
[----:B0-----:R-:W-:-:S02]  /*2a610*/  IMAD.MOV.U32 R24, RZ, RZ, R27 ;  /* 0x000000ffff187224 */ /* 0x001fc400078e001b */
[----:B------:R-:W-:-:S05]  /*2a620*/  IMAD.MOV.U32 R25, RZ, RZ, R26 ;  /* 0x000000ffff197224 */ /* 0x000fca00078e001a */
[----:B------:R-:W-:Y:S04]  /*2a630*/  STL.64 [R1+0x1188], R24 ;  /* 0x0011881801007387 */ /* 0x000fe80000100a00 */
[----:B------:R0:W-:Y:S04]  /*2a640*/  STL.64 [R1+0x140], R16 ;  /* 0x0001401001007387 */ /* 0x0001e80000100a00 */
[----:B------:R-:W-:Y:S04]  /*2a650*/  STL.64 [R1+0x148], R18 ;  /* 0x0001481201007387 */ /* 0x000fe80000100a00 */
[----:B0-----:R-:W2:Y:S04]  /*2a660*/  LDL.LU.64 R16, [R1+0x11d8] ;  /* 0x0011d80001107983 */ /* 0x001ea80000300a00 */
[----:B------:R0:W-:Y:S01]  /*2a670*/  STL.64 [R1+0x1150], R20 ;  /* 0x0011501401007387 */ /* 0x0001e20000100a00 */
[----:B------:R-:W-:-:S02]  /*2a680*/  IMAD.MOV.U32 R25, RZ, RZ, R22 ;  /* 0x000000ffff197224 */ /* 0x000fc400078e0016 */
[----:B------:R-:W-:Y:S01]  /*2a690*/  IMAD.MOV.U32 R24, RZ, RZ, R23 ;  /* 0x000000ffff187224 */ /* 0x000fe200078e0017 */
        /* <DEDUP_REMOVED lines=27> */
[----:B------:R-:W2:Y:S04]  /*2a850*/  LDL.LU.64 R14, [R1+0x11c8] ;  /* 0x0011c800010e7983 */ /* 0x000ea80000300a00 */
[----:B------:R-:W2:-:S13]  /*2a860*/  LDL.LU.64 R12, [R1+0x11c0] ;  /* 0x0011c000010c7983 */ /* 0x000e9a0000300a00 */
[----:B------:R-:W-:Y:S04]  /*2a870*/  STL.64 [R1+0x120], R4 ;  /* 0x0001200401007387 */ /* 0x000fe80000100a00 */
[----:B------:R0:W-:Y:S04]  /*2a880*/  STL.64 [R1+0x128], R6 ;  /* 0x0001280601007387 */ /* 0x0001e80000100a00 */
[----:B0-----:R-:W2:Y:S04]  /*2a890*/  LDL.LU.64 R6, [R1+0x11b8] ;  /* 0x0011b80001067983 */ /* 0x001ea80000300a00 */
[----:B------:R-:W2:Y:S02]  /*2a8a0*/  LDL.LU.64 R4, [R1+0x11b0] ;  /* 0x0011b00001047983 */ /* 0x000ea40000300a00 */
[----:B--2---:R-:W-:Y:S02]  /*2a8b0*/  HMMA.16816.F32.BF16 R8, R8, R4, R12 ;  /* 0x000000040808723c */ /* 0x004fe4000004180c */
[----:B------:R-:W2:Y:S04]  /*2a8c0*/  LDL.LU.64 R14, [R1+0x11a8] ;  /* 0x0011a800010e7983 */ /* 0x000ea80000300a00 */
[----:B------:R-:W2:Y:S04]  /*2a8d0*/  LDL.LU.64 R12, [R1+0x11a0] ;  /* 0x0011a000010c7983 */ /* 0x000ea80000300a00 */
[----:B------:R-:W-:Y:S04]  /*2a8e0*/  STL.64 [R1+0x1138], R6 ;  /* 0x0011380601007387 */ /* 0x000fe80000100a00 */
[----:B------:R0:W-:Y:S05]  /*2a8f0*/  STL.64 [R1+0x1130], R4 ;  /* 0x0011300401007387 */ /* 0x0001ea0000100a00 */
[----:B------:R1:W-:Y:S04]  /*2a900*/  STL.64 [R1+0xc0], R8 ;  /* 0x0000c00801007387 */ /* 0x0003e80000100a00 */
[----:B------:R1:W-:Y:S04]  /*2a910*/  STL.64 [R1+0xc8], R10 ;  /* 0x0000c80a01007387 */ /* 0x0003e80000100a00 */
[----:B0-----:R-:W3:Y:S04]  /*2a920*/  LDL.LU R4, [R1+0x310] ;  /* 0x0003100001047983 */ /* 0x001ee80000300800 */
[----:B------:R-:W3:Y:S04]  /*2a930*/  LDL.LU R5, [R1+0x314] ;  /* 0x0003140001057983 */ /* 0x000ee80000300800 */
[----:B------:R-:W3:Y:S04]  /*2a940*/  LDL.LU R6, [R1+0x318] ;  /* 0x0003180001067983 */ /* 0x000ee80000300800 */
[----:B------:R-:W3:Y:S04]  /*2a950*/  LDL.LU R7, [R1+0x31c] ;  /* 0x00031c0001077983 */ /* 0x000ee80000300800 */
[----:B-1----:R-:W3:Y:S04]  /*2a960*/  LDL.LU.64 R8, [R1] ;  /* 0x0000000001087983 */ /* 0x002ee80000300a00 */
[----:B------:R-:W3:Y:S01]  /*2a970*/  LDL.64 R10, [R1+0x8] ;  /* 0x00000800010a7983 */ /* 0x000ee20000100a00 */
        /* <DEDUP_REMOVED lines=37> */
[----:B--2---:R0:W-:Y:S04]  /*2abd0*/  STL.64 [R1+0x10b8], R22 ;  /* 0x0010b81601007387 */ /* 0x0041e80000100a00 */
[----:B------:R-:W-:Y:S04]  /*2abe0*/  STL.64 [R1+0x10b0], R20 ;  /* 0x0010b01401007387 */ /* 0x000fe80000100a00 */
[----:B0-----:R-:W2:Y:S04]  /*2abf0*/  LDL.64 R22, [R1+0x28] ;  /* 0x0000280001167983 */ /* 0x001ea80000100a00 */
[----:B--2---:R0:W-:Y:S04]  /*2ac00*/  STL.64 [R1+0x10c8], R22 ;  /* 0x0010c81601007387 */ /* 0x0041e80000100a00 */
[----:B0-----:R-:W2:Y:S01]  /*2ac10*/  LDL.64 R22, [R1+0x38] ;  /* 0x0000380001167983 */ /* 0x001ea20000100a00 */
[C---:B---3--:R-:W-:Y:S03]  /*2ac20*/  HMMA.16816.F32.BF16 R16, R12.reuse, R16, R4 ;  /* 0x000000100c10723c */ /* 0x048fe60000041804 */
[----:B--2---:R0:W-:Y:S04]  /*2ac30*/  STL.64 [R1+0x10e0], R22 ;  /* 0x0010e01601007387 */ /* 0x0041e80000100a00 */
[----:B------:R-:W2:Y:S04]  /*2ac40*/  LDL.LU R20, [R1+0x3f0] ;  /* 0x0003f00001147983 */ /* 0x000ea80000300800 */
[----:B------:R-:W2:Y:S04]  /*2ac50*/  LDL.LU R21, [R1+0x3f4] ;  /* 0x0003f40001157983 */ /* 0x000ea80000300800 */
[----:B0-----:R-:W2:Y:S04]  /*2ac60*/  LDL.LU R22, [R1+0x3f8] ;  /* 0x0003f80001167983 */ /* 0x001ea80000300800 */
[----:B------:R-:W2:Y:S04]  /*2ac70*/  LDL.LU R23, [R1+0x3fc] ;  /* 0x0003fc0001177983 */ /* 0x000ea80000300800 */
[----:B------:R-:W3:Y:S04]  /*2ac80*/  LDL.LU.64 R6, [R1+0x1138] ;  /* 0x0011380001067983 */ /* 0x000ee80000300a00 */
[----:B------:R-:W3:Y:S04]  /*2ac90*/  LDL.LU.64 R4, [R1+0x1130] ;  /* 0x0011300001047983 */ /* 0x000ee80000300a00 */
[----:B------:R-:W-:Y:S04]  /*2aca0*/  STL.64 [R1+0x310], R16 ;  /* 0x0003101001007387 */ /* 0x000fe80000100a00 */
[----:B------:R0:W-:Y:S04]  /*2acb0*/  STL.64 [R1+0x318], R18 ;  /* 0x0003181201007387 */ /* 0x0001e80000100a00 */
[----:B0-----:R-:W3:Y:S04]  /*2acc0*/  LDL.LU.64 R18, [R1+0x1128] ;  /* 0x0011280001127983 */ /* 0x001ee80000300a00 */
[----:B------:R-:W3:Y:S04]  /*2acd0*/  LDL.LU.64 R16, [R1+0x1120] ;  /* 0x0011200001107983 */ /* 0x000ee80000300a00 */
[----:B------:R0:W-:Y:S01]  /*2ace0*/  STL.64 [R1+0x10e8], R10 ;  /* 0x0010e80a01007387 */ /* 0x0001e20000100a00 */
[----:B--2---:R-:W-:Y:S03]  /*2acf0*/  HMMA.16816.F32.BF16 R20, R12, R8, R20 ;  /* 0x000000080c14723c */ /* 0x004fe60000041814 */
[----:B------:R-:W2:-:S15]  /*2ad00*/  LDL.LU R8, [R1+0x2d0] ;  /* 0x0002d00001087983 */ /* 0x000e9e0000300800 */
[----:B------:R-:W-:Y:S01]  /*2ad10*/  NOP ;  /* 0x0000000000007918 */ /* 0x000fe20000000000 */
[----:B------:R-:W-:Y:S04]  /*2ad20*/  STL.64 [R1+0x3f0], R20 ;  /* 0x0003f01401007387 */ /* 0x000fe80000100a00 */
[----:B------:R-:W-:Y:S04]  /*2ad30*/  STL.64 [R1+0x3f8], R22 ;  /* 0x0003f81601007387 */ /* 0x000fe80000100a00 */
[----:B------:R-:W2:Y:S04]  /*2ad40*/  LDL.LU R9, [R1+0x2d4] ;  /* 0x0002d40001097983 */ /* 0x000ea80000300800 */
[----:B0-----:R-:W2:Y:S04]  /*2ad50*/  LDL.LU R10, [R1+0x2d8] ;  /* 0x0002d800010a7983 */ /* 0x001ea80000300800 */
[----:B------:R-:W2:Y:S04]  /*2ad60*/  LDL.LU R11, [R1+0x2dc] ;  /* 0x0002dc00010b7983 */ /* 0x000ea80000300800 */
[----:B--2---:R0:W-:Y:S04]  /*2ad70*/  STL.64 [R1+0x10f8], R10 ;  /* 0x0010f80a01007387 */ /* 0x0041e80000100a00 */
[----:B------:R-:W-:Y:S04]  /*2ad80*/  STL.64 [R1+0x10f0], R8 ;  /* 0x0010f00801007387 */ /* 0x000fe80000100a00 */
[----:B0-----:R-:W2:Y:S04]  /*2ad90*/  LDL.64 R10, [R1+0x58] ;  /* 0x00005800010a7983 */ /* 0x001ea80000100a00 */
[----:B--2---:R0:W-:Y:S04]  /*2ada0*/  STL.64 [R1+0x1108], R10 ;  /* 0x0011080a01007387 */ /* 0x0041e80000100a00 */
[----:B------:R-:W2:Y:S04]  /*2adb0*/  LDL.64 R22, [R1+0x48] ;  /* 0x0000480001167983 */ /* 0x000ea80000100a00 */
[----:B0-----:R-:W3:Y:S04]  /*2adc0*/  LDL R10, [R1+0x68] ;  /* 0x00006800010a7983 */ /* 0x001ee80000100800 */
[----:B------:R-:W3:Y:S04]  /*2add0*/  LDL R11, [R1+0x6c] ;  /* 0x00006c00010b7983 */ /* 0x000ee80000100800 */
[----:B--2---:R0:W-:Y:S04]  /*2ade0*/  STL.64 [R1+0x1100], R22 ;  /* 0x0011001601007387 */ /* 0x0041e80000100a00 */
[----:B------:R-:W2:Y:S04]  /*2adf0*/  LDL.LU R20, [R1+0x2e0] ;  /* 0x0002e00001147983 */ /* 0x000ea80000300800 */
[----:B------:R-:W2:Y:S04]  /*2ae00*/  LDL.LU R21, [R1+0x2e4] ;  /* 0x0002e40001157983 */ /* 0x000ea80000300800 */
[----:B0-----:R-:W2:Y:S04]  /*2ae10*/  LDL.LU R22, [R1+0x2e8] ;  /* 0x0002e80001167983 */ /* 0x001ea80000300800 */
        /* <DEDUP_REMOVED lines=8> */
[----:B------:R-:W3:Y:S04]  /*2aea0*/  LDL R14, [R1+0x18] ;  /* 0x00001800010e7983 */ /* 0x000ee80000100800 */
[----:B------:R-:W-:Y:S04]  /*2aeb0*/  STL.64 [R1+0x300], R24 ;  /* 0x0003001801007387 */ /* 0x000fe80000100a00 */
[----:B------:R-:W-:Y:S04]  /*2aec0*/  STL.64 [R1+0x308], R26 ;  /* 0x0003081a01007387 */ /* 0x000fe80000100a00 */
[----:B------:R-:W3:Y:S04]  /*2aed0*/  LDL R15, [R1+0x1c] ;  /* 0x00001c00010f7983 */ /* 0x000ee80000100800 */
[----:B---3--:R0:W-:Y:S04]  /*2aee0*/  STL.64 [R1+0x10c0], R14 ;  /* 0x0010c00e01007387 */ /* 0x0081e80000100a00 */
[----:B------:R-:W3:Y:S04]  /*2aef0*/  LDL.LU R12, [R1+0x2b0] ;  /* 0x0002b000010c7983 */ /* 0x000ee80000300800 */
[----:B------:R-:W3:Y:S04]  /*2af00*/  LDL.LU R13, [R1+0x2b4] ;  /* 0x0002b400010d7983 */ /* 0x000ee80000300800 */
[----:B0-----:R-:W3:Y:S04]  /*2af10*/  LDL.LU R14, [R1+0x2b8] ;  /* 0x0002b800010e7983 */ /* 0x001ee80000300800 */
[----:B------:R-:W3:Y:S01]  /*2af20*/  LDL.LU R15, [R1+0x2bc] ;  /* 0x0002bc00010f7983 */ /* 0x000ee20000300800 */
[----:B--2---:R-:W-:Y:S01]  /*2af30*/  HMMA.16816.F32.BF16 R8, R16, R10, R20 ;  /* 0x0000000a1008723c */ /* 0x004fe20000041814 */
[----:B----4-:R-:W-:-:S02]  /*2af40*/  IMAD.MOV.U32 R24, RZ, RZ, R29 ;  /* 0x000000ffff187224 */ /* 0x010fc400078e001d */
[----:B------:R-:W-:-:S15]  /*2af50*/  IMAD.MOV.U32 R25, RZ, RZ, R28 ;  /* 0x000000ffff197224 */ /* 0x000fde00078e001c */
[----:B------:R-:W-:Y:S01]  /*2af60*/  NOP ;  /* 0x0000000000007918 */ /* 0x000fe20000000000 */
[----:B------:R-:W-:Y:S02]  /*2af70*/  IMAD.MOV.U32 R29, RZ, RZ, R11 ;  /* 0x000000ffff1d7224 */ /* 0x000fe400078e000b */
[----:B------:R-:W-:Y:S01]  /*2af80*/  IMAD.MOV.U32 R28, RZ, RZ, R10 ;  /* 0x000000ffff1c7224 */ /* 0x000fe200078e000a */
[----:B---3--:R-:W-:Y:S04]  /*2af90*/  STL.64 [R1+0x10d8], R14 ;  /* 0x0010d80e01007387 */ /* 0x008fe80000100a00 */
        /* <DEDUP_REMOVED lines=9> */
[----:B0-----:R-:W3:Y:S01]  /*2b030*/  LDL.LU.64 R10, [R1+0x1108] ;  /* 0x00110800010a7983 */ /* 0x001ee20000300a00 */
[----:B------:R-:W-:-:S02]  /*2b040*/  IMAD.MOV.U32 R27, RZ, RZ, R2 ;  /* 0x000000ffff1b7224 */ /* 0x000fc400078e0002 */
[----:B------:R-:W-:Y:S02]  /*2b050*/  IMAD.MOV.U32 R26, RZ, RZ, R3 ;  /* 0x000000ffff1a7224 */ /* 0x000fe400078e0003 */
[----:B------:R-:W-:Y:S02]  /*2b060*/  IMAD.MOV.U32 R2, RZ, RZ, R8 ;  /* 0x000000ffff027224 */ /* 0x000fe400078e0008 */
[----:B------:R-:W-:-:S03]  /*2b070*/  IMAD.MOV.U32 R3, RZ, RZ, R9 ;  /* 0x000000ffff037224 */ /* 0x000fc600078e0009 */
[----:B------:R-:W-:Y:S04]  /*2b080*/  STL [R1+0xccc], R2 ;  /* 0x000ccc0201007387 */ /* 0x000fe80000100800 */
[----:B------:R-:W-:Y:S04]  /*2b090*/  STL [R1+0xcc8], R3 ;  /* 0x000cc80301007387 */ /* 0x000fe80000100800 */
[----:B------:R-:W-:Y:S04]  /*2b0a0*/  STL [R1+0xcc4], R28 ;  /* 0x000cc41c01007387 */ /* 0x000fe80000100800 */
[----:B------:R-:W-:Y:S01]  /*2b0b0*/  STL [R1+0xcc0], R29 ;  /* 0x000cc01d01007387 */ /* 0x000fe20000100800 */
        /* <DEDUP_REMOVED lines=11> */
[----:B------:R0:W-:Y:S04]  /*2b170*/  STL.64 [R1+0x560], R8 ;  /* 0x0005600801007387 */ /* 0x0001e80000100a00 */
[----:B------:R1:W-:Y:S01]  /*2b180*/  STL.64 [R1+0x568], R10 ;  /* 0x0005680a01007387 */ /* 0x0003e20000100a00 */
[----:B0-----:R-:W-:-:S03]  /*2b190*/  IMAD.MOV.U32 R9, RZ, RZ, R22 ;  /* 0x000000ffff097224 */ /* 0x001fc600078e0016 */
[----:B-1----:R-:W3:Y:S01]  /*2b1a0*/  LDL.LU.64 R10, [R1+0x10e8] ;  /* 0x0010e800010a7983 */ /* 0x002ee20000300a00 */
        /* <DEDUP_REMOVED lines=27> */
[----:B------:R-:W4:Y:S04]  /*2b360*/  LDL.LU R12, [R1+0x1d0] ;  /* 0x0001d000010c7983 */ /* 0x000f280000300800 */
[----:B------:R-:W4:Y:S04]  /*2b370*/  LDL.LU R13, [R1+0x1d4] ;  /* 0x0001d400010d7983 */ /* 0x000f280000300800 */
[----:B0-----:R-:W2:Y:S04]  /*2b380*/  LDL.LU R14, [R1+0x1d8] ;  /* 0x0001d800010e7983 */ /* 0x001ea80000300800 */
[----:B------:R-:W2:Y:S04]  /*2b390*/  LDL.LU R15, [R1+0x1dc] ;  /* 0x0001dc00010f7983 */ /* 0x000ea80000300800 */
[----:B--2---:R0:W-:Y:S04]  /*2b3a0*/  STL.64 [R1+0x1028], R14 ;  /* 0x0010280e01007387 */ /* 0x0041e80000100a00 */
[----:B----4-:R-:W-:Y:S01]  /*2b3b0*/  STL.64 [R1+0x1020], R12 ;  /* 0x0010200c01007387 */ /* 0x010fe20000100a00 */
        /* <DEDUP_REMOVED lines=8> */
[----:B------:R3:W-:Y:S02]  /*2b440*/  STL.64 [R1+0x1070], R14 ;  /* 0x0010700e01007387 */ /* 0x0007e40000100a00 */
[----:B---3--:R-:W-:Y:S02]  /*2b450*/  HMMA.16816.F32.BF16 R12, R16, R10, R24 ;  /* 0x0000000a100c723c */ /* 0x008fe40000041818 */
[----:B------:R-:W2:Y:S01]  /*2b460*/  LDL.LU R24, [R1+0x220] ;  /* 0x0002200001187983 */ /* 0x000ea20000300800 */
[----:B------:R-:W-:-:S15]  /*2b470*/  IMAD.MOV.U32 R9, RZ, RZ, R7 ;  /* 0x000000ffff097224 */ /* 0x000fde00078e0007 */
[----:B------:R-:W-:Y:S01]  /*2b480*/  NOP ;  /* 0x0000000000007918 */ /* 0x000fe20000000000 */
[----:B------:R-:W-:Y:S04]  /*2b490*/  STL.64 [R1+0x500], R12 ;  /* 0x0005000c01007387 */ /* 0x000fe80000100a00 */
[----:B------:R0:W-:Y:S04]  /*2b4a0*/  STL.64 [R1+0x508], R14 ;  /* 0x0005080e01007387 */ /* 0x0001e80000100a00 */
[----:B------:R-:W2:Y:S04]  /*2b4b0*/  LDL.LU R25, [R1+0x224] ;  /* 0x0002240001197983 */ /* 0x000ea80000300800 */
[----:B------:R-:W2:Y:S04]  /*2b4c0*/  LDL.LU R26, [R1+0x228] ;  /* 0x00022800011a7983 */ /* 0x000ea80000300800 */
[----:B------:R-:W2:Y:S04]  /*2b4d0*/  LDL.LU R27, [R1+0x22c] ;  /* 0x00022c00011b7983 */ /* 0x000ea80000300800 */
[----:B0-----:R-:W3:Y:S04]  /*2b4e0*/  LDL.64 R14, [R1+0x68] ;  /* 0x00006800010e7983 */ /* 0x001ee80000100a00 */
[----:B------:R0:W-:Y:S04]  /*2b4f0*/  STL.64 [R1+0x1010], R10 ;  /* 0x0010100a01007387 */ /* 0x0001e80000100a00 */
[----:B------:R-:W4:Y:S04]  /*2b500*/  LDL.LU R8, [R1+0x1c0] ;  /* 0x0001c00001087983 */ /* 0x000f280000300800 */
[----:B------:R-:W2:Y:S01]  /*2b510*/  LDL.LU R7, [R1+0x109c] ;  /* 0x00109c0001077983 */ /* 0x000ea20000300800 */
[----:B0-----:R-:W-:-:S03]  /*2b520*/  IMAD.MOV.U32 R10, RZ, RZ, R6 ;  /* 0x000000ffff0a7224 */ /* 0x001fc600078e0006 */
[----:B------:R-:W2:Y:S04]  /*2b530*/  LDL.LU R6, [R1+0x1098] ;  /* 0x0010980001067983 */ /* 0x000ea80000300800 */
[----:B------:R-:W2:Y:S04]  /*2b540*/  LDL.LU R11, [R1+0x1cc] ;  /* 0x0001cc00010b7983 */ /* 0x000ea80000300800 */
[----:B--2---:R-:W-:Y:S04]  /*2b550*/  STL.64 [R1+0x1038], R10 ;  /* 0x0010380a01007387 */ /* 0x004fe80000100a00 */
[----:B----4-:R0:W-:Y:S04]  /*2b560*/  STL.64 [R1+0x1030], R8 ;  /* 0x0010300801007387 */ /* 0x0101e80000100a00 */
[----:B0-----:R-:W2:Y:S04]  /*2b570*/  LDL.LU R8, [R1+0x1e0] ;  /* 0x0001e00001087983 */ /* 0x001ea80000300800 */
[----:B------:R-:W2:Y:S01]  /*2b580*/  LDL.LU R9, [R1+0x1e4] ;  /* 0x0001e40001097983 */ /* 0x000ea20000300800 */
[----:B------:R-:W-:-:S02]  /*2b590*/  IMAD.MOV.U32 R10, RZ, RZ, R7 ;  /* 0x000000ffff0a7224 */ /* 0x000fc400078e0007 */
[----:B------:R-:W-:Y:S01]  /*2b5a0*/  IMAD.MOV.U32 R11, RZ, RZ, R6 ;  /* 0x000000ffff0b7224 */ /* 0x000fe200078e0006 */
[----:B------:R-:W4:Y:S04]  /*2b5b0*/  LDL.LU R7, [R1+0x1094] ;  /* 0x0010940001077983 */ /* 0x000f280000300800 */
[----:B------:R-:W3:Y:S04]  /*2b5c0*/  LDL.LU R6, [R1+0x1090] ;  /* 0x0010900001067983 */ /* 0x000ee80000300800 */
[----:B------:R-:W-:Y:S04]  /*2b5d0*/  STL.64 [R1+0x1050], R10 ;  /* 0x0010500a01007387 */ /* 0x000fe80000100a00 */
[----:B--2---:R0:W-:Y:S04]  /*2b5e0*/  STL.64 [R1+0x1048], R8 ;  /* 0x0010480801007387 */ /* 0x0041e80000100a00 */
[----:B0-----:R-:W2:Y:S04]  /*2b5f0*/  LDL.LU R8, [R1+0x1f0] ;  /* 0x0001f00001087983 */ /* 0x001ea80000300800 */
[----:B------:R-:W2:Y:S04]  /*2b600*/  LDL.LU R9, [R1+0x1f4] ;  /* 0x0001f40001097983 */ /* 0x000ea80000300800 */
[----:B------:R-:W2:Y:S04]  /*2b610*/  LDL.LU R10, [R1+0x1f8] ;  /* 0x0001f800010a7983 */ /* 0x000ea80000300800 */
[----:B------:R-:W2:Y:S04]  /*2b620*/  LDL.LU R11, [R1+0x1fc] ;  /* 0x0001fc00010b7983 */ /* 0x000ea80000300800 */
[----:B--2---:R-:W-:Y:S04]  /*2b630*/  STL.64 [R1+0x1068], R10 ;  /* 0x0010680a01007387 */ /* 0x004fe80000100a00 */
[----:B------:R0:W-:Y:S04]  /*2b640*/  STL.64 [R1+0x1060], R8 ;  /* 0x0010600801007387 */ /* 0x0001e80000100a00 */
[----:B0-----:R-:W2:Y:S04]  /*2b650*/  LDL.LU R8, [R1+0x200] ;  /* 0x0002000001087983 */ /* 0x001ea80000300800 */
[----:B------:R-:W2:Y:S01]  /*2b660*/  LDL.LU R9, [R1+0x204] ;  /* 0x0002040001097983 */ /* 0x000ea20000300800 */
[----:B---3--:R-:W-:-:S02]  /*2b670*/  IMAD.MOV.U32 R10, RZ, RZ, R6 ;  /* 0x000000ffff0a7224 */ /* 0x008fc400078e0006 */
[----:B----4-:R-:W-:Y:S01]  /*2b680*/  IMAD.MOV.U32 R11, RZ, RZ, R7 ;  /* 0x000000ffff0b7224 */ /* 0x010fe200078e0007 */
[----:B------:R-:W3:Y:S04]  /*2b690*/  LDL.LU R6, [R1+0x108c] ;  /* 0x00108c0001067983 */ /* 0x000ee80000300800 */
[----:B------:R-:W3:Y:S04]  /*2b6a0*/  LDL.LU R7, [R1+0x1088] ;  /* 0x0010880001077983 */ /* 0x000ee80000300800 */
[----:B------:R-:W-:Y:S04]  /*2b6b0*/  STL.64 [R1+0x1080], R10 ;  /* 0x0010800a01007387 */ /* 0x000fe80000100a00 */
[----:B--2---:R0:W-:Y:S04]  /*2b6c0*/  STL.64 [R1+0x1078], R8 ;  /* 0x0010780801007387 */ /* 0x0041e80000100a00 */
[----:B0-----:R-:W2:Y:S04]  /*2b6d0*/  LDL.LU R8, [R1+0x210] ;  /* 0x0002100001087983 */ /* 0x001ea80000300800 */
[----:B------:R-:W2:Y:S04]  /*2b6e0*/  LDL.LU R9, [R1+0x214] ;  /* 0x0002140001097983 */ /* 0x000ea80000300800 */
[----:B------:R-:W2:Y:S04]  /*2b6f0*/  LDL.LU R10, [R1+0x218] ;  /* 0x00021800010a7983 */ /* 0x000ea80000300800 */
[----:B------:R-:W2:Y:S01]  /*2b700*/  LDL.LU R11, [R1+0x21c] ;  /* 0x00021c00010b7983 */ /* 0x000ea20000300800 */
        /* <DEDUP_REMOVED lines=8> */
[----:B0-----:R-:W-:-:S02]  /*2b790*/  IMAD.MOV.U32 R18, RZ, RZ, R3 ;  /* 0x000000ffff127224 */ /* 0x001fc400078e0003 */
[----:B------:R-:W-:Y:S02]  /*2b7a0*/  IMAD.MOV.U32 R19, RZ, RZ, R2 ;  /* 0x000000ffff137224 */ /* 0x000fe400078e0002 */
[----:B------:R-:W-:Y:S02]  /*2b7b0*/  IMAD.MOV.U32 R3, RZ, RZ, R14 ;  /* 0x000000ffff037224 */ /* 0x000fe400078e000e */
        /* <DEDUP_REMOVED lines=47> */
[----:B----4-:R-:W-:-:S15]  /*2bab0*/  HMMA.16816.F32.BF16 R16, R20, R10, R16 ;  /* 0x0000000a1410723c */ /* 0x010fde0000041810 */
[----:B------:R-:W-:-:S04]  /*2bac0*/  NOP ;  /* 0x0000000000007918 */ /* 0x000fc80000000000 */
[----:B------:R0:W-:Y:S04]  /*2bad0*/  STL.64 [R1+0x520], R16 ;  /* 0x0005201001007387 */ /* 0x0001e80000100a00 */
[----:B------:R1:W-:Y:S04]  /*2bae0*/  STL.64 [R1+0x528], R18 ;  /* 0x0005281201007387 */ /* 0x0003e80000100a00 */
[----:B0-----:R-:W4:Y:S04]  /*2baf0*/  LDL.LU R16, [R1+0xd0] ;  /* 0x0000d00001107983 */ /* 0x001f280000300800 */
[----:B------:R-:W4:Y:S04]  /*2bb00*/  LDL.LU R17, [R1+0xd4] ;  /* 0x0000d40001117983 */ /* 0x000f280000300800 */
[----:B-1----:R-:W2:Y:S04]  /*2bb10*/  LDL.LU R18, [R1+0xd8] ;  /* 0x0000d80001127983 */ /* 0x002ea80000300800 */
[----:B------:R-:W2:Y:S04]  /*2bb20*/  LDL.LU R19, [R1+0xdc] ;  /* 0x0000dc0001137983 */ /* 0x000ea80000300800 */
[----:B--2---:R0:W-:Y:S04]  /*2bb30*/  STL.64 [R1+0xfd8], R18 ;  /* 0x000fd81201007387 */ /* 0x0041e80000100a00 */
[----:B----4-:R1:W-:Y:S04]  /*2bb40*/  STL.64 [R1+0xfd0], R16 ;  /* 0x000fd01001007387 */ /* 0x0103e80000100a00 */
[----:B0-----:R-:W2:Y:S01]  /*2bb50*/  LDL.64 R18, [R1+0x48] ;  /* 0x0000480001127983 */ /* 0x001ea20000100a00 */
[----:B---3--:R-:W-:Y:S03]  /*2bb60*/  HMMA.16816.F32.BF16 R20, R20, R6, R24 ;  /* 0x000000061414723c */ /* 0x008fe60000041818 */
[----:B--2---:R0:W-:Y:S04]  /*2bb70*/  STL.64 [R1+0xfe8], R18 ;  /* 0x000fe81201007387 */ /* 0x0041e80000100a00 */
[----:B-1----:R-:W2:Y:S04]  /*2bb80*/  LDL.LU R16, [R1+0xf0] ;  /* 0x0000f00001107983 */ /* 0x002ea80000300800 */
[----:B------:R-:W2:Y:S04]  /*2bb90*/  LDL.LU R17, [R1+0xf4] ;  /* 0x0000f40001117983 */ /* 0x000ea80000300800 */
[----:B0-----:R-:W2:Y:S04]  /*2bba0*/  LDL.LU R18, [R1+0xf8] ;  /* 0x0000f80001127983 */ /* 0x001ea80000300800 */
[----:B------:R-:W2:Y:S04]  /*2bbb0*/  LDL.LU R19, [R1+0xfc] ;  /* 0x0000fc0001137983 */ /* 0x000ea80000300800 */
[----:B------:R-:W-:Y:S04]  /*2bbc0*/  STL.64 [R1+0xfb0], R10 ;  /* 0x000fb00a01007387 */ /* 0x000fe80000100a00 */
[----:B------:R-:W3:Y:S04]  /*2bbd0*/  LDL.LU.64 R26, [R1+0x1008] ;  /* 0x00100800011a7983 */ /* 0x000ee80000300a00 */
[----:B------:R-:W3:Y:S04]  /*2bbe0*/  LDL.LU.64 R24, [R1+0x1000] ;  /* 0x0010000001187983 */ /* 0x000ee80000300a00 */
[----:B------:R0:W-:Y:S04]  /*2bbf0*/  STL.64 [R1+0xff0], R6 ;  /* 0x000ff00601007387 */ /* 0x0001e80000100a00 */
[----:B0-----:R-:W2:Y:S04]  /*2bc00*/  LDL.64 R6, [R1+0x58] ;  /* 0x0000580001067983 */ /* 0x001ea80000100a00 */
[----:B------:R-:W-:Y:S04]  /*2bc10*/  STL.64 [R1+0x4f0], R20 ;  /* 0x0004f01401007387 */ /* 0x000fe80000100a00 */
[----:B------:R0:W-:Y:S04]  /*2bc20*/  STL.64 [R1+0x4f8], R22 ;  /* 0x0004f81601007387 */ /* 0x0001e80000100a00 */
[----:B0-----:R-:W4:Y:S01]  /*2bc30*/  LDL.64 R22, [R1+0x38] ;  /* 0x0000380001167983 */ /* 0x001f220000100a00 */
[----:B------:R-:W-:-:S02]  /*2bc40*/  IMAD.MOV.U32 R10, RZ, RZ, R3 ;  /* 0x000000ffff0a7224 */ /* 0x000fc400078e0003 */
[----:B------:R-:W-:-:S07]  /*2bc50*/  IMAD.MOV.U32 R11, RZ, RZ, R2 ;  /* 0x000000ffff0b7224 */ /* 0x000fce00078e0002 */
[C---:B---3--:R-:W-:Y:S01]  /*2bc60*/  HMMA.16816.F32.BF16 R8, R24.reuse, R10, R12 ;  /* 0x0000000a1808723c */ /* 0x048fe2000004180c */
[----:B----4-:R0:W-:Y:S04]  /*2bc70*/  STL.64 [R1+0xfe0], R22 ;  /* 0x000fe01601007387 */ /* 0x0101e80000100a00 */
[----:B------:R-:W3:Y:S04]  /*2bc80*/  LDL.LU R20, [R1+0xe0] ;  /* 0x0000e00001147983 */ /* 0x000ee80000300800 */
[----:B------:R-:W3:Y:S04]  /*2bc90*/  LDL.LU R21, [R1+0xe4] ;  /* 0x0000e40001157983 */ /* 0x000ee80000300800 */
[----:B0-----:R-:W3:Y:S04]  /*2bca0*/  LDL.LU R22, [R1+0xe8] ;  /* 0x0000e80001167983 */ /* 0x001ee80000300800 */
[----:B------:R-:W3:Y:S04]  /*2bcb0*/  LDL.LU R23, [R1+0xec] ;  /* 0x0000ec0001177983 */ /* 0x000ee80000300800 */
[----:B------:R-:W4:Y:S04]  /*2bcc0*/  LDL.LU.64 R14, [R1+0xff8] ;  /* 0x000ff800010e7983 */ /* 0x000f280000300a00 */
        /* <DEDUP_REMOVED lines=18> */
[----:B------:R-:W-:Y:S04]  /*2bdf0*/  STL.64 [R1+0x600], R16 ;  /* 0x0006001001007387 */ /* 0x000fe80000100a00 */
[----:B------:R0:W-:Y:S04]  /*2be00*/  STL.64 [R1+0x608], R18 ;  /* 0x0006081201007387 */ /* 0x0001e80000100a00 */
[----:B0-----:R-:W2:Y:S01]  /*2be10*/  LDL.LU.64 R18, [R1+0xfe8] ;  /* 0x000fe80001127983 */ /* 0x001ea20000300a00 */
[----:B------:R-:W-:-:S05]  /*2be20*/  IMAD.MOV.U32 R4, RZ, RZ, R16 ;  /* 0x000000ffff047224 */ /* 0x000fca00078e0010 */
[----:B------:R-:W-:Y:S04]  /*2be30*/  STL [R1+0xcd4], R4 ;  /* 0x000cd40401007387 */ /* 0x000fe80000100800 */
[----:B------:R0:W-:Y:S01]  /*2be40*/  STL [R1+0xcd0], R5 ;  /* 0x000cd00501007387 */ /* 0x0001e20000100800 */
[----:B--2---:R-:W-:Y:S01]  /*2be50*/  HMMA.16816.F32.BF16 R20, R24, R18, R20 ;  /* 0x000000121814723c */ /* 0x004fe20000041814 */
[----:B0-----:R-:W-:Y:S02]  /*2be60*/  IMAD.MOV.U32 R5, RZ, RZ, R18 ;  /* 0x000000ffff057224 */ /* 0x001fe400078e0012 */
[----:B------:R-:W-:-:S15]  /*2be70*/  IMAD.MOV.U32 R4, RZ, RZ, R19 ;  /* 0x000000ffff047224 */ /* 0x000fde00078e0013 */
[----:B------:R-:W-:Y:S01]  /*2be80*/  NOP ;  /* 0x0000000000007918 */ /* 0x000fe20000000000 */
[----:B------:R-:W-:Y:S04]  /*2be90*/  STL.64 [R1+0x5a0], R20 ;  /* 0x0005a01401007387 */ /* 0x000fe80000100a00 */
[----:B------:R0:W-:Y:S04]  /*2bea0*/  STL.64 [R1+0x5a8], R22 ;  /* 0x0005a81601007387 */ /* 0x0001e80000100a00 */
[----:B0-----:R-:W2:Y:S04]  /*2beb0*/  LDL.LU.64 R22, [R1+0xfe0] ;  /* 0x000fe00001167983 */ /* 0x001ea80000300a00 */
[----:B------:R-:W2:Y:S04]  /*2bec0*/  LDL.LU.64 R18, [R1+0xfd8] ;  /* 0x000fd80001127983 */ /* 0x000ea80000300a00 */
[----:B------:R-:W2:Y:S04]  /*2bed0*/  LDL.LU.64 R16, [R1+0xfd0] ;  /* 0x000fd00001107983 */ /* 0x000ea80000300a00 */
[----:B---3--:R-:W-:Y:S04]  /*2bee0*/  STL.64 [R1+0xfa8], R6 ;  /* 0x000fa80601007387 */ /* 0x008fe80000100a00 */
        /* <DEDUP_REMOVED lines=20> */
[----:B------:R-:W4:Y:S04]  /*2c030*/  LDL.LU.64 R10, [R1+0xfc0] ;  /* 0x000fc000010a7983 */ /* 0x000f280000300a00 */
[----:B------:R-:W4:-:S12]  /*2c040*/  LDL.LU.64 R8, [R1+0xfb8] ;  /* 0x000fb80001087983 */ /* 0x000f180000300a00 */
[----:B------:R-:W-:Y:S04]  /*2c050*/  STL.64 [R1+0x220], R16 ;  /* 0x0002201001007387 */ /* 0x000fe80000100a00 */
[----:B------:R-:W-:Y:S04]  /*2c060*/  STL.64 [R1+0x228], R18 ;  /* 0x0002281201007387 */ /* 0x000fe80000100a00 */
[----:B------:R-:W0:Y:S04]  /*2c070*/  LDSM.16.MT88.4 R16, [R0+0x1c200] ;  /* 0x01c200000010783b */ /* 0x000e280000004200 */
[----:B0-----:R0:W-:Y:S04]  /*2c080*/  STL.64 [R1+0xf28], R18 ;  /* 0x000f281201007387 */ /* 0x0011e80000100a00 */
[----:B------:R-:W-:Y:S01]  /*2c090*/  STL.64 [R1+0xf20], R16 ;  /* 0x000f201001007387 */ /* 0x000fe20000100a00 */
[----:B0-----:R-:W-:-:S02]  /*2c0a0*/  IMAD.MOV.U32 R18, RZ, RZ, R13 ;  /* 0x000000ffff127224 */ /* 0x001fc400078e000d */
[----:B------:R-:W-:Y:S02]  /*2c0b0*/  IMAD.MOV.U32 R19, RZ, RZ, R12 ;  /* 0x000000ffff137224 */ /* 0x000fe400078e000c */
[----:B----4-:R-:W-:Y:S01]  /*2c0c0*/  HMMA.16816.F32.BF16 R12, R24, R14, R8 ;  /* 0x0000000e180c723c */ /* 0x010fe20000041808 */
[----:B------:R-:W3:-:S15]  /*2c0d0*/  LDL.LU.64 R10, [R1+0xfb0] ;  /* 0x000fb000010a7983 */ /* 0x000ede0000300a00 */
[----:B------:R-:W-:-:S03]  /*2c0e0*/  NOP ;  /* 0x0000000000007918 */ /* 0x000fc60000000000 */
        /* <DEDUP_REMOVED lines=14> */
[----:B------:R-:W-:Y:S02]  /*2c1d0*/  IMAD.MOV.U32 R29, RZ, RZ, R10 ;  /* 0x000000ffff1d7224 */ /* 0x000fe400078e000a */
[----:B------:R-:W-:Y:S01]  /*2c1e0*/  IMAD.MOV.U32 R28, RZ, RZ, R11 ;  /* 0x000000ffff1c7224 */ /* 0x000fe200078e000b */
[----:B------:R-:W4:Y:S04]  /*2c1f0*/  LDL.LU.64 R4, [R1+0xfa0] ;  /* 0x000fa00001047983 */ /* 0x000f280000300a00 */
[----:B------:R-:W0:Y:S04]  /*2c200*/  LDSM.16.MT88.4 R8, [R0+0x1c300] ;  /* 0x01c300000008783b */ /* 0x000e280000004200 */
[----:B0-----:R0:W-:Y:S04]  /*2c210*/  STL.64 [R1+0xe30], R10 ;  /* 0x000e300a01007387 */ /* 0x0011e80000100a00 */
[----:B------:R-:W-:Y:S04]  /*2c220*/  STL.64 [R1+0xe28], R8 ;  /* 0x000e280801007387 */ /* 0x000fe80000100a00 */
[----:B0-----:R-:W2:Y:S04]  /*2c230*/  LDL R10, [R1+0x68] ;  /* 0x00006800010a7983 */ /* 0x001ea80000100800 */
[----:B------:R-:W2:Y:S01]  /*2c240*/  LDL R11, [R1+0x6c] ;  /* 0x00006c00010b7983 */ /* 0x000ea20000100800 */
[----:B---3--:R-:W-:Y:S03]  /*2c250*/  HMMA.16816.F32.BF16 R24, R24, R6, R20 ;  /* 0x000000061818723c */ /* 0x008fe60000041814 */
[----:B------:R-:W2:Y:S04]  /*2c260*/  LDL.LU.64 R22, [R1+0xf98] ;  /* 0x000f980001167983 */ /* 0x000ea80000300a00 */
[----:B------:R-:W2:Y:S04]  /*2c270*/  LDL.LU.64 R20, [R1+0xf90] ;  /* 0x000f900001147983 */ /* 0x000ea80000300a00 */
[----:B------:R-:W-:Y:S08]  /*2c280*/  STL.64 [R1+0xf30], R6 ;  /* 0x000f300601007387 */ /* 0x000ff00000100a00 */
[----:B------:R-:W-:Y:S04]  /*2c290*/  STL.64 [R1+0x470], R24 ;  /* 0x0004701801007387 */ /* 0x000fe80000100a00 */
[----:B------:R-:W-:Y:S04]  /*2c2a0*/  STL.64 [R1+0x478], R26 ;  /* 0x0004781a01007387 */ /* 0x000fe80000100a00 */
[----:B------:R-:W0:Y:S04]  /*2c2b0*/  LDSM.16.MT88.4 R24, [R0+0x1c380] ;  /* 0x01c380000018783b */ /* 0x000e280000004200 */
[----:B0-----:R0:W-:Y:S04]  /*2c2c0*/  STL.64 [R1+0xdc8], R26 ;  /* 0x000dc81a01007387 */ /* 0x0011e80000100a00 */
[----:B------:R1:W-:Y:S04]  /*2c2d0*/  STL.64 [R1+0xdc0], R24 ;  /* 0x000dc01801007387 */ /* 0x0003e80000100a00 */
[----:B0-----:R-:W3:Y:S04]  /*2c2e0*/  LDL.LU.64 R26, [R1+0x28] ;  /* 0x00002800011a7983 */ /* 0x001ee80000300a00 */
[----:B---3--:R0:W-:Y:S04]  /*2c2f0*/  STL.64 [R1+0xf68], R26 ;  /* 0x000f681a01007387 */ /* 0x0081e80000100a00 */
[----:B-1----:R-:W2:Y:S04]  /*2c300*/  LDL.LU R24, [R1+0x460] ;  /* 0x0004600001187983 */ /* 0x002ea80000300800 */
[----:B------:R-:W2:Y:S04]  /*2c310*/  LDL.LU R25, [R1+0x464] ;  /* 0x0004640001197983 */ /* 0x000ea80000300800 */
[----:B0-----:R-:W2:Y:S04]  /*2c320*/  LDL.LU R26, [R1+0x468] ;  /* 0x00046800011a7983 */ /* 0x001ea80000300800 */
[----:B------:R-:W2:Y:S02]  /*2c330*/  LDL.LU R27, [R1+0x46c] ;  /* 0x00046c00011b7983 */ /* 0x000ea40000300800 */
[C---:B--2---:R-:W-:Y:S08]  /*2c340*/  HMMA.16816.F32.BF16 R24, R20.reuse, R10, R24 ;  /* 0x0000000a1418723c */ /* 0x044ff00000041818 */
[----:B------:R-:W-:Y:S01]  /*2c350*/  HMMA.16816.F32.BF16 R8, R20, R18, R12 ;  /* 0x000000121408723c */ /* 0x000fe2000004180c */
[----:B------:R-:W2:Y:S10]  /*2c360*/  LDL.LU R12, [R1+0x380] ;  /* 0x00038000010c7983 */ /* 0x000eb40000300800 */
[----:B------:R-:W-:Y:S04]  /*2c370*/  STL.64 [R1+0x460], R24 ;  /* 0x0004601801007387 */ /* 0x000fe80000100a00 */
[----:B------:R-:W-:Y:S04]  /*2c380*/  STL.64 [R1+0x468], R26 ;  /* 0x0004681a01007387 */ /* 0x000fe80000100a00 */
        /* <DEDUP_REMOVED lines=16> */
[----:B------:R-:W-:Y:S04]  /*2c490*/  STL.64 [R1+0xf38], R16 ;  /* 0x000f381001007387 */ /* 0x000fe80000100a00 */
[----:B------:R-:W2:Y:S04]  /*2c4a0*/  LDL.LU R24, [R1+0x430] ;  /* 0x0004300001187983 */ /* 0x000ea80000300800 */
[----:B------:R-:W2:Y:S04]  /*2c4b0*/  LDL.LU R25, [R1+0x434] ;  /* 0x0004340001197983 */ /* 0x000ea80000300800 */
[----:B------:R-:W2:Y:S04]  /*2c4c0*/  LDL.LU R26, [R1+0x438] ;  /* 0x00043800011a7983 */ /* 0x000ea80000300800 */
[----:B------:R-:W2:Y:S01]  /*2c4d0*/  LDL.LU R27, [R1+0x43c] ;  /* 0x00043c00011b7983 */ /* 0x000ea20000300800 */
[----:B------:R-:W-:-:S02]  /*2c4e0*/  IMAD.MOV.U32 R6, RZ, RZ, R29 ;  /* 0x000000ffff067224 */ /* 0x000fc400078e001d */
[----:B------:R-:W-:Y:S01]  /*2c4f0*/  IMAD.MOV.U32 R7, RZ, RZ, R28 ;  /* 0x000000ffff077224 */ /* 0x000fe200078e001c */
[----:B--2---:R-:W-:Y:S04]  /*2c500*/  STL.64 [R1+0xf78], R26 ;  /* 0x000f781a01007387 */ /* 0x004fe80000100a00 */
[----:B------:R-:W-:Y:S04]  /*2c510*/  STL.64 [R1+0xf70], R24 ;  /* 0x000f701801007387 */ /* 0x000fe80000100a00 */
[----:B------:R0:W-:Y:S04]  /*2c520*/  STL.64 [R1+0xf48], R6 ;  /* 0x000f480601007387 */ /* 0x0001e80000100a00 */
[----:B0-----:R-:W2:Y:S01]  /*2c530*/  LDL.LU.64 R6, [R1+0x18] ;  /* 0x0000180001067983 */ /* 0x001ea20000300a00 */
[----:B----4-:R-:W-:-:S02]  /*2c540*/  IMAD.MOV.U32 R27, RZ, RZ, R4 ;  /* 0x000000ffff1b7224 */ /* 0x010fc400078e0004 */
[----:B------:R-:W-:Y:S01]  /*2c550*/  IMAD.MOV.U32 R26, RZ, RZ, R5 ;  /* 0x000000ffff1a7224 */ /* 0x000fe200078e0005 */
[----:B--2---:R0:W-:Y:S04]  /*2c560*/  STL.64 [R1+0xf60], R6 ;  /* 0x000f600601007387 */ /* 0x0041e80000100a00 */
[----:B------:R-:W2:Y:S04]  /*2c570*/  LDL.LU R16, [R1+0x400] ;  /* 0x0004000001107983 */ /* 0x000ea80000300800 */
[----:B------:R-:W2:Y:S04]  /*2c580*/  LDL.LU R17, [R1+0x404] ;  /* 0x0004040001117983 */ /* 0x000ea80000300800 */
[----:B------:R-:W4:Y:S04]  /*2c590*/  LDL.LU R18, [R1+0x408] ;  /* 0x0004080001127983 */ /* 0x000f280000300800 */
[----:B------:R-:W4:Y:S04]  /*2c5a0*/  LDL.LU R19, [R1+0x40c] ;  /* 0x00040c0001137983 */ /* 0x000f280000300800 */
        /* <DEDUP_REMOVED lines=9> */
[----:B------:R-:W2:Y:S04]  /*2c640*/  LDL.LU R7, [R1+0x44c] ;  /* 0x00044c0001077983 */ /* 0x000ea80000300800 */
[----:B----4-:R-:W-:Y:S04]  /*2c650*/  STL.64 [R1+0xf58], R18 ;  /* 0x000f581201007387 */ /* 0x010fe80000100a00 */
[----:B------:R0:W-:Y:S04]  /*2c660*/  STL.64 [R1+0xf50], R16 ;  /* 0x000f501001007387 */ /* 0x0001e80000100a00 */
[----:B0-----:R-:W4:Y:S04]  /*2c670*/  LDL.LU R16, [R1+0x410] ;  /* 0x0004100001107983 */ /* 0x001f280000300800 */
[----:B------:R-:W4:Y:S04]  /*2c680*/  LDL.LU R17, [R1+0x414] ;  /* 0x0004140001117983 */ /* 0x000f280000300800 */
[----:B------:R-:W4:Y:S04]  /*2c690*/  LDL.LU R18, [R1+0x418] ;  /* 0x0004180001127983 */ /* 0x000f280000300800 */
[----:B------:R-:W4:Y:S04]  /*2c6a0*/  LDL.LU R19, [R1+0x41c] ;  /* 0x00041c0001137983 */ /* 0x000f280000300800 */
[----:B---3--:R0:W-:Y:S04]  /*2c6b0*/  STL.64 [R1+0xef8], R14 ;  /* 0x000ef80e01007387 */ /* 0x0081e80000100a00 */
[----:B------:R-:W-:Y:S04]  /*2c6c0*/  STL.64 [R1+0xef0], R12 ;  /* 0x000ef00c01007387 */ /* 0x000fe80000100a00 */
[----:B0-----:R-:W3:Y:S04]  /*2c6d0*/  LDL.64 R14, [R1+0x58] ;  /* 0x00005800010e7983 */ /* 0x001ee80000100a00 */
[----:B---3--:R0:W-:Y:S04]  /*2c6e0*/  STL.64 [R1+0xf08], R14 ;  /* 0x000f080e01007387 */ /* 0x0081e80000100a00 */
[----:B0-----:R-:W3:Y:S04]  /*2c6f0*/  LDL.64 R14, [R1+0x68] ;  /* 0x00006800010e7983 */ /* 0x001ee80000100a00 */
[----:B------:R-:W3:Y:S04]  /*2c700*/  LDL.LU R8, [R1+0x330] ;  /* 0x0003300001087983 */ /* 0x000ee80000300800 */
[----:B------:R-:W3:Y:S04]  /*2c710*/  LDL.LU R9, [R1+0x334] ;  /* 0x0003340001097983 */ /* 0x000ee80000300800 */
[----:B------:R-:W3:Y:S04]  /*2c720*/  LDL.LU R10, [R1+0x338] ;  /* 0x00033800010a7983 */ /* 0x000ee80000300800 */
[----:B------:R-:W3:Y:S01]  /*2c730*/  LDL.LU R11, [R1+0x33c] ;  /* 0x00033c00010b7983 */ /* 0x000ee20000300800 */
[----:B--2---:R-:W-:Y:S03]  /*2c740*/  HMMA.16816.F32.BF16 R24, R20, R26, R4 ;  /* 0x0000001a1418723c */ /* 0x004fe60000041804 */
[----:B---3--:R-:W-:Y:S04]  /*2c750*/  STL.64 [R1+0xe58], R10 ;  /* 0x000e580a01007387 */ /* 0x008fe80000100a00 */
[----:B------:R-:W-:Y:S04]  /*2c760*/  STL.64 [R1+0xe50], R8 ;  /* 0x000e500801007387 */ /* 0x000fe80000100a00 */
[----:B------:R-:W2:Y:S04]  /*2c770*/  LDL.LU.64 R6, [R1+0xf88] ;  /* 0x000f880001067983 */ /* 0x000ea80000300a00 */
[----:B------:R-:W2:Y:S04]  /*2c780*/  LDL.LU.64 R4, [R1+0xf80] ;  /* 0x000f800001047983 */ /* 0x000ea80000300a00 */
        /* <DEDUP_REMOVED lines=8> */
[----:B------:R-:W-:Y:S04]  /*2c810*/  STL.64 [R1+0x3e0], R24 ;  /* 0x0003e01801007387 */ /* 0x000fe80000100a00 */
[----:B------:R0:W-:Y:S04]  /*2c820*/  STL.64 [R1+0x3e8], R26 ;  /* 0x0003e81a01007387 */ /* 0x0001e80000100a00 */
[----:B0-----:R-:W2:Y:S04]  /*2c830*/  LDL.LU.64 R26, [R1+0xf68] ;  /* 0x000f6800011a7983 */ /* 0x001ea80000300a00 */
[----:B------:R0:W-:Y:S04]  /*2c840*/  STL.64 [R1+0xf00], R10 ;  /* 0x000f000a01007387 */ /* 0x0001e80000100a00 */
[----:B------:R-:W3:Y:S04]  /*2c850*/  LDL.LU R8, [R1+0x3a0] ;  /* 0x0003a00001087983 */ /* 0x000ee80000300800 */
[----:B------:R-:W3:Y:S04]  /*2c860*/  LDL.LU R9, [R1+0x3a4] ;  /* 0x0003a40001097983 */ /* 0x000ee80000300800 */
[----:B0-----:R-:W3:Y:S04]  /*2c870*/  LDL.LU R10, [R1+0x3a8] ;  /* 0x0003a800010a7983 */ /* 0x001ee80000300800 */
        /* <DEDUP_REMOVED lines=10> */
[----:B0-----:R-:W4:Y:S02]  /*2c920*/  LDL.LU.64 R6, [R1+0xf60] ;  /* 0x000f600001067983 */ /* 0x001f240000300a00 */
[----:B----4-:R-:W-:Y:S01]  /*2c930*/  HMMA.16816.F32.BF16 R16, R20, R6, R16 ;  /* 0x000000061410723c */ /* 0x010fe20000041810 */
        /* <DEDUP_REMOVED lines=10> */
[----:B------:R-:W3:-:S13]  /*2c9e0*/  LDL.LU.64 R16, [R1+0xf38] ;  /* 0x000f380001107983 */ /* 0x000eda0000300a00 */
[----:B------:R-:W-:Y:S04]  /*2c9f0*/  STL.64 [R1+0x2e0], R4 ;  /* 0x0002e00401007387 */ /* 0x000fe80000100a00 */
[----:B------:R0:W-:Y:S04]  /*2ca00*/  STL.64 [R1+0x2e8], R6 ;  /* 0x0002e80601007387 */ /* 0x0001e80000100a00 */
[----:B0-----:R-:W3:Y:S02]  /*2ca10*/  LDL.LU.64 R6, [R1+0xf30] ;  /* 0x000f300001067983 */ /* 0x001ee40000300a00 */
[----:B---3--:R-:W-:Y:S02]  /*2ca20*/  HMMA.16816.F32.BF16 R20, R20, R6, R16 ;  /* 0x000000061414723c */ /* 0x008fe40000041810 */
[----:B------:R-:W2:Y:S04]  /*2ca30*/  LDL.LU.64 R18, [R1+0xf28] ;  /* 0x000f280001127983 */ /* 0x000ea80000300a00 */
[----:B------:R-:W2:Y:S04]  /*2ca40*/  LDL.LU.64 R16, [R1+0xf20] ;  /* 0x000f200001107983 */ /* 0x000ea80000300a00 */
[----:B------:R0:W-:Y:S04]  /*2ca50*/  STL.64 [R1+0xec0], R6 ;  /* 0x000ec00601007387 */ /* 0x0001e80000100a00 */
[----:B0-----:R-:W3:Y:S05]  /*2ca60*/  LDL.64 R6, [R1+0x48] ;  /* 0x0000480001067983 */ /* 0x001eea0000100a00 */
[----:B------:R-:W-:Y:S04]  /*2ca70*/  STL.64 [R1+0x210], R20 ;  /* 0x0002101401007387 */ /* 0x000fe80000100a00 */
[----:B------:R0:W-:Y:S02]  /*2ca80*/  STL.64 [R1+0x218], R22 ;  /* 0x0002181601007387 */ /* 0x0001e40000100a00 */
[----:B0-----:R-:W-:-:S02]  /*2ca90*/  IMAD.MOV.U32 R22, RZ, RZ, R2 ;  /* 0x000000ffff167224 */ /* 0x001fc400078e0002 */
[----:B------:R-:W-:-:S05]  /*2caa0*/  IMAD.MOV.U32 R23, RZ, RZ, R0 ;  /* 0x000000ffff177224 */ /* 0x000fca00078e0000 */
[----:B------:R0:W-:Y:S04]  /*2cab0*/  STL.64 [R1+0xed8], R22 ;  /* 0x000ed81601007387 */ /* 0x0001e80000100a00 */
[----:B------:R-:W4:Y:S04]  /*2cac0*/  LDL.LU R20, [R1+0x370] ;  /* 0x0003700001147983 */ /* 0x000f280000300800 */
[----:B------:R-:W4:Y:S01]  /*2cad0*/  LDL.LU R21, [R1+0x374] ;  /* 0x0003740001157983 */ /* 0x000f220000300800 */
[----:B------:R-:W-:Y:S02]  /*2cae0*/  IMAD.MOV.U32 R2, RZ, RZ, R14 ;  /* 0x000000ffff027224 */ /* 0x000fe400078e000e */
[----:B------:R-:W-:Y:S01]  /*2caf0*/  IMAD.MOV.U32 R0, RZ, RZ, R15 ;  /* 0x000000ffff007224 */ /* 0x000fe200078e000f */
        /* <DEDUP_REMOVED lines=12> */
[----:B------:R0:W-:Y:S04]  /*2cbc0*/  STL.64 [R1+0x3a0], R8 ;  /* 0x0003a00801007387 */ /* 0x0001e80000100a00 */
[----:B------:R1:W-:Y:S01]  /*2cbd0*/  STL.64 [R1+0x3a8], R10 ;  /* 0x0003a80a01007387 */ /* 0x0003e20000100a00 */
[----:B0-----:R-:W-:-:S03]  /*2cbe0*/  IMAD.MOV.U32 R8, RZ, RZ, R14 ;  /* 0x000000ffff087224 */ /* 0x001fc600078e000e */
[----:B-1----:R-:W2:Y:S04]  /*2cbf0*/  LDL.LU.64 R10, [R1+0xf00] ;  /* 0x000f0000010a7983 */ /* 0x002ea80000300a00 */
[----:B------:R-:W3:Y:S04]  /*2cc00*/  LDL.LU.64 R14, [R1+0xef8] ;  /* 0x000ef800010e7983 */ /* 0x000ee80000300a00 */
[----:B------:R-:W3:Y:S02]  /*2cc10*/  LDL.LU.64 R12, [R1+0xef0] ;  /* 0x000ef000010c7983 */ /* 0x000ee40000300a00 */
[----:B---3--:R-:W-:-:S15]  /*2cc20*/  HMMA.16816.F32.BF16 R12, R16, R6, R12 ;  /* 0x00000006100c723c */ /* 0x008fde000004180c */
[----:B------:R-:W-:-:S04]  /*2cc30*/  NOP ;  /* 0x0000000000007918 */ /* 0x000fc80000000000 */
[----:B------:R-:W-:Y:S04]  /*2cc40*/  STL.64 [R1+0x390], R12 ;  /* 0x0003900c01007387 */ /* 0x000fe80000100a00 */
[----:B------:R0:W-:Y:S04]  /*2cc50*/  STL.64 [R1+0x398], R14 ;  /* 0x0003980e01007387 */ /* 0x0001e80000100a00 */
[----:B0-----:R-:W2:Y:S04]  /*2cc60*/  LDL.LU.64 R14, [R1+0xee8] ;  /* 0x000ee800010e7983 */ /* 0x001ea80000300a00 */
[----:B------:R-:W2:Y:S01]  /*2cc70*/  LDL.LU.64 R12, [R1+0xee0] ;  /* 0x000ee000010c7983 */ /* 0x000ea20000300a00 */
[----:B------:R-:W-:-:S02]  /*2cc80*/  IMAD.MOV.U32 R24, RZ, RZ, R6 ;  /* 0x000000ffff187224 */ /* 0x000fc400078e0006 */
[----:B------:R-:W-:Y:S02]  /*2cc90*/  IMAD.MOV.U32 R9, RZ, RZ, R7 ;  /* 0x000000ffff097224 */ /* 0x000fe400078e0007 */
[----:B--2---:R-:W-:Y:S01]  /*2cca0*/  HMMA.16816.F32.BF16 R4, R16, R10, R12 ;  /* 0x0000000a1004723c */ /* 0x004fe2000004180c */
[----:B------:R-:W2:-:S15]  /*2ccb0*/  LDL.LU R12, [R1+0x270] ;  /* 0x00027000010c7983 */ /* 0x000e9e0000300800 */
[----:B------:R-:W-:-:S03]  /*2ccc0*/  NOP ;  /* 0x0000000000007918 */ /* 0x000fc60000000000 */
[----:B------:R0:W-:Y:S04]  /*2ccd0*/  STL.64 [R1+0x200], R4 ;  /* 0x0002000401007387 */ /* 0x0001e80000100a00 */
[----:B------:R1:W-:Y:S04]  /*2cce0*/  STL.64 [R1+0x208], R6 ;  /* 0x0002080601007387 */ /* 0x0003e80000100a00 */
[----:B------:R-:W2:Y:S04]  /*2ccf0*/  LDL.LU R13, [R1+0x274] ;  /* 0x00027400010d7983 */ /* 0x000ea80000300800 */
[----:B------:R-:W3:Y:S04]  /*2cd00*/  LDL.LU R14, [R1+0x278] ;  /* 0x00027800010e7983 */ /* 0x000ee80000300800 */
[----:B------:R-:W3:Y:S04]  /*2cd10*/  LDL.LU R15, [R1+0x27c] ;  /* 0x00027c00010f7983 */ /* 0x000ee80000300800 */
[----:B0-----:R-:W2:Y:S04]  /*2cd20*/  LDL.LU R4, [R1+0x350] ;  /* 0x0003500001047983 */ /* 0x001ea80000300800 */
[----:B------:R-:W2:Y:S04]  /*2cd30*/  LDL.LU R5, [R1+0x354] ;  /* 0x0003540001057983 */ /* 0x000ea80000300800 */
[----:B-1----:R-:W2:Y:S04]  /*2cd40*/  LDL.LU R6, [R1+0x358] ;  /* 0x0003580001067983 */ /* 0x002ea80000300800 */
[----:B------:R-:W2:Y:S01]  /*2cd50*/  LDL.LU R7, [R1+0x35c] ;  /* 0x00035c0001077983 */ /* 0x000ea20000300800 */
[----:B----4-:R-:W-:Y:S03]  /*2cd60*/  HMMA.16816.F32.BF16 R20, R16, R26, R20 ;  /* 0x0000001a1014723c */ /* 0x010fe60000041814 */
[----:B--2---:R-:W-:Y:S04]  /*2cd70*/  STL.64 [R1+0xed0], R6 ;  /* 0x000ed00601007387 */ /* 0x004fe80000100a00 */
[----:B------:R0:W-:Y:S04]  /*2cd80*/  STL.64 [R1+0xec8], R4 ;  /* 0x000ec80401007387 */ /* 0x0001e80000100a00 */
[----:B0-----:R-:W2:Y:S04]  /*2cd90*/  LDL.LU R4, [R1+0x360] ;  /* 0x0003600001047983 */ /* 0x001ea80000300800 */
[----:B------:R-:W2:Y:S04]  /*2cda0*/  LDL.LU R5, [R1+0x364] ;  /* 0x0003640001057983 */ /* 0x000ea80000300800 */
[----:B------:R-:W2:Y:S04]  /*2cdb0*/  LDL.LU R6, [R1+0x368] ;  /* 0x0003680001067983 */ /* 0x000ea80000300800 */
[----:B------:R-:W2:Y:S04]  /*2cdc0*/  LDL.LU R7, [R1+0x36c] ;  /* 0x00036c0001077983 */ /* 0x000ea80000300800 */
[----:B---3--:R0:W-:Y:S04]  /*2cdd0*/  STL.64 [R1+0xeb8], R14 ;  /* 0x000eb80e01007387 */ /* 0x0081e80000100a00 */
[----:B------:R-:W-:Y:S04]  /*2cde0*/  STL.64 [R1+0xeb0], R12 ;  /* 0x000eb00c01007387 */ /* 0x000fe80000100a00 */
[----:B0-----:R-:W3:Y:S04]  /*2cdf0*/  LDL.64 R14, [R1+0x8] ;  /* 0x00000800010e7983 */ /* 0x001ee80000100a00 */
[----:B------:R0:W-:Y:S02]  /*2ce00*/  STL.64 [R1+0xe68], R10 ;  /* 0x000e680a01007387 */ /* 0x0001e40000100a00 */
[----:B0-----:R-:W-:-:S02]  /*2ce10*/  IMAD.MOV.U32 R10, RZ, RZ, R24 ;  /* 0x000000ffff0a7224 */ /* 0x001fc400078e0018 */
[----:B------:R-:W-:-:S05]  /*2ce20*/  IMAD.MOV.U32 R11, RZ, RZ, R9 ;  /* 0x000000ffff0b7224 */ /* 0x000fca00078e0009 */
[----:B------:R0:W-:Y:S02]  /*2ce30*/  STL.64 [R1+0xe80], R10 ;  /* 0x000e800a01007387 */ /* 0x0001e40000100a00 */
[----:B0-----:R-:W-:Y:S02]  /*2ce40*/  IMAD.MOV.U32 R10, RZ, RZ, R8 ;  /* 0x000000ffff0a7224 */ /* 0x001fe400078e0008 */
[----:B------:R-:W-:-:S05]  /*2ce50*/  IMAD.MOV.U32 R11, RZ, RZ, R3 ;  /* 0x000000ffff0b7224 */ /* 0x000fca00078e0003 */
[----:B------:R-:W-:Y:S04]  /*2ce60*/  STL.64 [R1+0xe98], R10 ;  /* 0x000e980a01007387 */ /* 0x000fe80000100a00 */
[----:B------:R-:W-:Y:S04]  /*2ce70*/  STL.64 [R1+0x1f0], R20 ;  /* 0x0001f01401007387 */ /* 0x000fe80000100a00 */
[----:B------:R0:W-:Y:S04]  /*2ce80*/  STL.64 [R1+0x1f8], R22 ;  /* 0x0001f81601007387 */ /* 0x0001e80000100a00 */
[----:B0-----:R-:W2:Y:S04]  /*2ce90*/  LDL.LU.64 R22, [R1+0xed8] ;  /* 0x000ed80001167983 */ /* 0x001ea80000300a00 */
[----:B------:R0:W-:Y:S04]  /*2cea0*/  STL.64 [R1+0xe60], R26 ;  /* 0x000e601a01007387 */ /* 0x0001e80000100a00 */
[----:B------:R-:W4:Y:S04]  /*2ceb0*/  LDL.LU R24, [R1+0x230] ;  /* 0x0002300001187983 */ /* 0x000f280000300800 */
[----:B------:R-:W4:Y:S04]  /*2cec0*/  LDL.LU R25, [R1+0x234] ;  /* 0x0002340001197983 */ /* 0x000f280000300800 */
[----:B0-----:R-:W2:Y:S04]  /*2ced0*/  LDL.LU R26, [R1+0x238] ;  /* 0x00023800011a7983 */ /* 0x001ea80000300800 */
[----:B------:R-:W2:Y:S04]  /*2cee0*/  LDL.LU R27, [R1+0x23c] ;  /* 0x00023c00011b7983 */ /* 0x000ea80000300800 */
[----:B--2---:R-:W-:Y:S04]  /*2cef0*/  STL.64 [R1+0xe78], R26 ;  /* 0x000e781a01007387 */ /* 0x004fe80000100a00 */
[----:B----4-:R0:W-:Y:S04]  /*2cf00*/  STL.64 [R1+0xe70], R24 ;  /* 0x000e701801007387 */ /* 0x0101e80000100a00 */
[----:B0-----:R-:W2:Y:S04]  /*2cf10*/  LDL.LU R24, [R1+0x240] ;  /* 0x0002400001187983 */ /* 0x001ea80000300800 */
[----:B------:R-:W2:Y:S04]  /*2cf20*/  LDL.LU R25, [R1+0x244] ;  /* 0x0002440001197983 */ /* 0x000ea80000300800 */
[----:B------:R-:W4:Y:S04]  /*2cf30*/  LDL.LU R26, [R1+0x248] ;  /* 0x00024800011a7983 */ /* 0x000f280000300800 */
[----:B------:R-:W4:Y:S01]  /*2cf40*/  LDL.LU R27, [R1+0x24c] ;  /* 0x00024c00011b7983 */ /* 0x000f220000300800 */
[C---:B------:R-:W-:Y:S03]  /*2cf50*/  HMMA.16816.F32.BF16 R4, R16.reuse, R22, R4 ;  /* 0x000000161004723c */ /* 0x040fe60000041804 */
        /* <DEDUP_REMOVED lines=8> */
[----:B0-----:R-:W4:Y:S04]  /*2cfe0*/  LDL.LU.64 R6, [R1+0xed0] ;  /* 0x000ed00001067983 */ /* 0x001f280000300a00 */
[----:B------:R-:W4:Y:S01]  /*2cff0*/  LDL.LU.64 R4, [R1+0xec8] ;  /* 0x000ec80001047983 */ /* 0x000f220000300a00 */
[----:B---3--:R-:W-:Y:S01]  /*2d000*/  IMAD.MOV.U32 R3, RZ, RZ, R15 ;  /* 0x000000ffff037224 */ /* 0x008fe200078e000f */
[----:B----4-:R-:W-:-:S15]  /*2d010*/  HMMA.16816.F32.BF16 R4, R16, R14, R4 ;  /* 0x0000000e1004723c */ /* 0x010fde0000041804 */
[----:B------:R-:W-:-:S04]  /*2d020*/  NOP ;  /* 0x0000000000007918 */ /* 0x000fc80000000000 */
[----:B------:R0:W-:Y:S04]  /*2d030*/  STL.64 [R1+0x1d0], R4 ;  /* 0x0001d00401007387 */ /* 0x0001e80000100a00 */
[----:B------:R1:W-:Y:S01]  /*2d040*/  STL.64 [R1+0x1d8], R6 ;  /* 0x0001d80601007387 */ /* 0x0003e20000100a00 */
[----:B0-----:R-:W-:-:S03]  /*2d050*/  IMAD.MOV.U32 R4, RZ, RZ, R14 ;  /* 0x000000ffff047224 */ /* 0x001fc600078e000e */
[----:B-1----:R-:W3:Y:S04]  /*2d060*/  LDL.LU.64 R6, [R1+0xec0] ;  /* 0x000ec00001067983 */ /* 0x002ee80000300a00 */
[----:B------:R-:W3:Y:S04]  /*2d070*/  LDL.LU.64 R14, [R1+0xeb8] ;  /* 0x000eb800010e7983 */ /* 0x000ee80000300a00 */
[----:B------:R-:W3:Y:S02]  /*2d080*/  LDL.LU.64 R12, [R1+0xeb0] ;  /* 0x000eb000010c7983 */ /* 0x000ee40000300a00 */
[----:B---3--:R-:W-:Y:S02]  /*2d090*/  HMMA.16816.F32.BF16 R16, R16, R6, R12 ;  /* 0x000000061010723c */ /* 0x008fe4000004180c */
[----:B------:R-:W3:Y:S04]  /*2d0a0*/  LDL.LU.64 R14, [R1+0xea8] ;  /* 0x000ea800010e7983 */ /* 0x000ee80000300a00 */
[----:B------:R-:W3:-:S13]  /*2d0b0*/  LDL.LU.64 R12, [R1+0xea0] ;  /* 0x000ea000010c7983 */ /* 0x000eda0000300a00 */
[----:B------:R0:W-:Y:S04]  /*2d0c0*/  STL.64 [R1+0x1b0], R16 ;  /* 0x0001b01001007387 */ /* 0x0001e80000100a00 */
[----:B------:R1:W-:Y:S04]  /*2d0d0*/  STL.64 [R1+0x1b8], R18 ;  /* 0x0001b81201007387 */ /* 0x0003e80000100a00 */
[----:B0-----:R-:W3:Y:S04]  /*2d0e0*/  LDL.LU R16, [R1+0x260] ;  /* 0x0002600001107983 */ /* 0x001ee80000300800 */
[----:B------:R-:W3:Y:S04]  /*2d0f0*/  LDL.LU R17, [R1+0x264] ;  /* 0x0002640001117983 */ /* 0x000ee80000300800 */
[----:B-1----:R-:W3:Y:S04]  /*2d100*/  LDL.LU R18, [R1+0x268] ;  /* 0x0002680001127983 */ /* 0x002ee80000300800 */
[----:B------:R-:W3:Y:S01]  /*2d110*/  LDL.LU R19, [R1+0x26c] ;  /* 0x00026c0001137983 */ /* 0x000ee20000300800 */
[----:B------:R-:W-:-:S02]  /*2d120*/  IMAD.MOV.U32 R10, RZ, RZ, R2 ;  /* 0x000000ffff0a7224 */ /* 0x000fc400078e0002 */
[----:B------:R-:W-:Y:S01]  /*2d130*/  IMAD.MOV.U32 R11, RZ, RZ, R0 ;  /* 0x000000ffff0b7224 */ /* 0x000fe200078e0000 */
[----:B------:R-:W-:Y:S06]  /*2d140*/  STL.64 [R1+0xe38], R6 ;  /* 0x000e380601007387 */ /* 0x000fec0000100a00 */
[----:B---3--:R-:W-:-:S15]  /*2d150*/  HMMA.16816.F32.BF16 R8, R12, R10, R16 ;  /* 0x0000000a0c08723c */ /* 0x008fde0000041810 */
[----:B------:R-:W-:-:S04]  /*2d160*/  NOP ;  /* 0x0000000000007918 */ /* 0x000fc80000000000 */
[----:B------:R-:W-:Y:S01]  /*2d170*/  STL.64 [R1+0x5e0], R8 ;  /* 0x0005e00801007387 */ /* 0x000fe20000100a00 */
[----:B------:R-:W-:-:S03]  /*2d180*/  IMAD.MOV.U32 R19, RZ, RZ, R10 ;  /* 0x000000ffff137224 */ /* 0x000fc600078e000a */
[----:B------:R0:W-:Y:S04]  /*2d190*/  STL.64 [R1+0x5e8], R10 ;  /* 0x0005e80a01007387 */ /* 0x0001e80000100a00 */
[----:B0-----:R-:W2:Y:S01]  /*2d1a0*/  LDL.LU.64 R10, [R1+0xe98] ;  /* 0x000e9800010a7983 */ /* 0x001ea20000300a00 */
[----:B------:R-:W-:-:S05]  /*2d1b0*/  IMAD.MOV.U32 R18, RZ, RZ, R8 ;  /* 0x000000ffff127224 */ /* 0x000fca00078e0008 */
[----:B------:R0:W-:Y:S04]  /*2d1c0*/  STL [R1+0xcdc], R18 ;  /* 0x000cdc1201007387 */ /* 0x0001e80000100800 */
[----:B------:R1:W-:Y:S04]  /*2d1d0*/  STL [R1+0xcd8], R19 ;  /* 0x000cd81301007387 */ /* 0x0003e80000100800 */
[----:B------:R-:W3:Y:S04]  /*2d1e0*/  LDL.LU R16, [R1+0x340] ;  /* 0x0003400001107983 */ /* 0x000ee80000300800 */
[----:B------:R-:W3:Y:S04]  /*2d1f0*/  LDL.LU R17, [R1+0x344] ;  /* 0x0003440001117983 */ /* 0x000ee80000300800 */
[----:B0-----:R-:W3:Y:S04]  /*2d200*/  LDL.LU R18, [R1+0x348] ;  /* 0x0003480001127983 */ /* 0x001ee80000300800 */
[----:B-1----:R-:W3:Y:S01]  /*2d210*/  LDL.LU R19, [R1+0x34c] ;  /* 0x00034c0001137983 */ /* 0x002ee20000300800 */
        /* <DEDUP_REMOVED lines=13> */
[----:B------:R-:W3:-:S15]  /*2d2f0*/  LDL.LU.64 R26, [R1+0xe60] ;  /* 0x000e6000011a7983 */ /* 0x000ede0000300a00 */
[----:B------:R-:W-:Y:S02]  /*2d300*/  NOP ;  /* 0x0000000000007918 */ /* 0x000fe40000000000 */
[----:B------:R-:W-:Y:S04]  /*2d310*/  STL.64 [R1+0x1a0], R8 ;  /* 0x0001a00801007387 */ /* 0x000fe80000100a00 */
[----:B------:R0:W-:Y:S04]  /*2d320*/  STL.64 [R1+0x1a8], R10 ;  /* 0x0001a80a01007387 */ /* 0x0001e80000100a00 */
[----:B0-----:R-:W2:Y:S04]  /*2d330*/  LDL.LU.64 R10, [R1+0xe58] ;  /* 0x000e5800010a7983 */ /* 0x001ea80000300a00 */
[----:B------:R-:W2:Y:S01]  /*2d340*/  LDL.LU.64 R8, [R1+0xe50] ;  /* 0x000e500001087983 */ /* 0x000ea20000300a00 */
[----:B---3--:R-:W-:-:S15]  /*2d350*/  HMMA.16816.F32.BF16 R16, R12, R26, R16 ;  /* 0x0000001a0c10723c */ /* 0x008fde0000041810 */
[----:B------:R-:W-:-:S04]  /*2d360*/  NOP ;  /* 0x0000000000007918 */ /* 0x000fc80000000000 */
[----:B------:R-:W-:Y:S04]  /*2d370*/  STL.64 [R1+0x1c0], R16 ;  /* 0x0001c01001007387 */ /* 0x000fe80000100a00 */
[----:B------:R2:W-:Y:S02]  /*2d380*/  STL.64 [R1+0x1c8], R18 ;  /* 0x0001c81201007387 */ /* 0x0005e40000100a00 */
[----:B--2---:R-:W-:Y:S02]  /*2d390*/  HMMA.16816.F32.BF16 R16, R12, R22, R8 ;  /* 0x000000160c10723c */ /* 0x004fe40000041808 */
        /* <DEDUP_REMOVED lines=18> */
[----:B------:R-:W4:Y:S04]  /*2d4c0*/  LDL.LU R20, [R1+0x140] ;  /* 0x0001400001147983 */ /* 0x000f280000300800 */
[----:B------:R-:W4:Y:S04]  /*2d4d0*/  LDL.LU R21, [R1+0x144] ;  /* 0x0001440001157983 */ /* 0x000f280000300800 */
[----:B0-----:R-:W2:Y:S04]  /*2d4e0*/  LDL.LU R22, [R1+0x148] ;  /* 0x0001480001167983 */ /* 0x001ea80000300800 */
[----:B------:R-:W2:Y:S04]  /*2d4f0*/  LDL.LU R23, [R1+0x14c] ;  /* 0x00014c0001177983 */ /* 0x000ea80000300800 */
[----:B--2---:R0:W-:Y:S04]  /*2d500*/  STL.64 [R1+0xdf0], R22 ;  /* 0x000df01601007387 */ /* 0x0041e80000100a00 */
[----:B----4-:R-:W-:Y:S04]  /*2d510*/  STL.64 [R1+0xde8], R20 ;  /* 0x000de81401007387 */ /* 0x010fe80000100a00 */
[----:B0-----:R-:W2:Y:S04]  /*2d520*/  LDL.LU.64 R22, [R1+0x38] ;  /* 0x0000380001167983 */ /* 0x001ea80000300a00 */
[----:B--2---:R0:W-:Y:S04]  /*2d530*/  STL.64 [R1+0xdf8], R22 ;  /* 0x000df81601007387 */ /* 0x0041e80000100a00 */
[----:B0-----:R-:W2:Y:S01]  /*2d540*/  LDL.LU.64 R22, [R1+0x48] ;  /* 0x0000480001167983 */ /* 0x001ea20000300a00 */
[----:B------:R-:W-:-:S02]  /*2d550*/  IMAD.MOV.U32 R2, RZ, RZ, R26 ;  /* 0x000000ffff027224 */ /* 0x000fc400078e001a */
[----:B------:R-:W-:Y:S01]  /*2d560*/  IMAD.MOV.U32 R0, RZ, RZ, R27 ;  /* 0x000000ffff007224 */ /* 0x000fe200078e001b */
[----:B--2---:R0:W-:Y:S04]  /*2d570*/  STL.64 [R1+0xe10], R22 ;  /* 0x000e101601007387 */ /* 0x0041e80000100a00 */
[----:B0-----:R-:W2:Y:S04]  /*2d580*/  LDL.LU.64 R22, [R1+0x58] ;  /* 0x0000580001167983 */ /* 0x001ea80000300a00 */
[----:B------:R-:W4:Y:S04]  /*2d590*/  LDL.LU R24, [R1+0x130] ;  /* 0x0001300001187983 */ /* 0x000f280000300800 */
[----:B------:R-:W4:Y:S04]  /*2d5a0*/  LDL.LU R25, [R1+0x134] ;  /* 0x0001340001197983 */ /* 0x000f280000300800 */
[----:B------:R-:W2:Y:S04]  /*2d5b0*/  LDL.LU R26, [R1+0x138] ;  /* 0x00013800011a7983 */ /* 0x000ea80000300800 */
[----:B------:R-:W2:Y:S01]  /*2d5c0*/  LDL.LU R27, [R1+0x13c] ;  /* 0x00013c00011b7983 */ /* 0x000ea20000300800 */
[----:B------:R-:W-:-:S02]  /*2d5d0*/  IMAD.MOV.U32 R6, RZ, RZ, R4 ;  /* 0x000000ffff067224 */ /* 0x000fc400078e0004 */
[----:B------:R-:W-:Y:S01]  /*2d5e0*/  IMAD.MOV.U32 R7, RZ, RZ, R3 ;  /* 0x000000ffff077224 */ /* 0x000fe200078e0003 */
        /* <DEDUP_REMOVED lines=13> */
[----:B------:R-:W4:Y:S04]  /*2d6c0*/  LDL.LU.64 R10, [R1+0xe48] ;  /* 0x000e4800010a7983 */ /* 0x000f280000300a00 */
[----:B------:R-:W4:Y:S04]  /*2d6d0*/  LDL.LU.64 R8, [R1+0xe40] ;  /* 0x000e400001087983 */ /* 0x000f280000300a00 */
[----:B------:R-:W-:Y:S04]  /*2d6e0*/  STL.64 [R1+0x4b0], R4 ;  /* 0x0004b00401007387 */ /* 0x000fe80000100a00 */
[----:B------:R0:W-:Y:S04]  /*2d6f0*/  STL.64 [R1+0x4b8], R6 ;  /* 0x0004b80601007387 */ /* 0x0001e80000100a00 */
[----:B0-----:R-:W4:Y:S02]  /*2d700*/  LDL.LU.64 R6, [R1+0xe38] ;  /* 0x000e380001067983 */ /* 0x001f240000300a00 */
[----:B----4-:R-:W-:Y:S02]  /*2d710*/  HMMA.16816.F32.BF16 R12, R12, R6, R8 ;  /* 0x000000060c0c723c */ /* 0x010fe40000041808 */
[----:B------:R-:W3:Y:S04]  /*2d720*/  LDL.LU.64 R10, [R1+0xe30] ;  /* 0x000e3000010a7983 */ /* 0x000ee80000300a00 */
[----:B------:R-:W3:-:S13]  /*2d730*/  LDL.LU.64 R8, [R1+0xe28] ;  /* 0x000e280001087983 */ /* 0x000eda0000300a00 */
[----:B------:R-:W-:Y:S04]  /*2d740*/  STL.64 [R1+0x190], R12 ;  /* 0x0001900c01007387 */ /* 0x000fe80000100a00 */
[----:B------:R0:W-:Y:S04]  /*2d750*/  STL.64 [R1+0x198], R14 ;  /* 0x0001980e01007387 */ /* 0x0001e80000100a00 */
[----:B0-----:R-:W3:Y:S04]  /*2d760*/  LDL.LU.64 R14, [R1+0x68] ;  /* 0x00006800010e7983 */ /* 0x001ee80000300a00 */
[----:B------:R-:W-:Y:S01]  /*2d770*/  STL.64 [R1+0xdd0], R6 ;  /* 0x000dd00601007387 */ /* 0x000fe20000100a00 */
[----:B---3--:R-:W-:-:S15]  /*2d780*/  HMMA.16816.F32.BF16 R16, R8, R14, R16 ;  /* 0x0000000e0810723c */ /* 0x008fde0000041810 */
[----:B------:R-:W-:-:S04]  /*2d790*/  NOP ;  /* 0x0000000000007918 */ /* 0x000fc80000000000 */
[----:B------:R0:W-:Y:S04]  /*2d7a0*/  STL.64 [R1+0x630], R16 ;  /* 0x0006301001007387 */ /* 0x0001e80000100a00 */
[----:B------:R1:W-:Y:S01]  /*2d7b0*/  STL.64 [R1+0x638], R18 ;  /* 0x0006381201007387 */ /* 0x0003e20000100a00 */
[----:B------:R-:W-:Y:S02]  /*2d7c0*/  IMAD.MOV.U32 R12, RZ, RZ, R16 ;  /* 0x000000ffff0c7224 */ /* 0x000fe400078e0010 */
[----:B------:R-:W-:Y:S01]  /*2d7d0*/  IMAD.MOV.U32 R13, RZ, RZ, R18 ;  /* 0x000000ffff0d7224 */ /* 0x000fe200078e0012 */
[----:B0-----:R-:W3:Y:S04]  /*2d7e0*/  LDL.LU R16, [R1+0x310] ;  /* 0x0003100001107983 */ /* 0x001ee80000300800 */
[----:B------:R-:W3:Y:S04]  /*2d7f0*/  LDL.LU R17, [R1+0x314] ;  /* 0x0003140001117983 */ /* 0x000ee80000300800 */
[----:B-1----:R-:W4:Y:S04]  /*2d800*/  LDL.LU R18, [R1+0x318] ;  /* 0x0003180001127983 */ /* 0x002f280000300800 */
[----:B------:R-:W4:Y:S01]  /*2d810*/  LDL.LU R19, [R1+0x31c] ;  /* 0x00031c0001137983 */ /* 0x000f220000300800 */
[----:B--2---:R-:W-:Y:S01]  /*2d820*/  HMMA.16816.F32.BF16 R24, R8, R22, R24 ;  /* 0x000000160818723c */ /* 0x004fe20000041818 */
[----:B------:R-:W-:-:S02]  /*2d830*/  IMAD.MOV.U32 R4, RZ, RZ, R14 ;  /* 0x000000ffff047224 */ /* 0x000fc400078e000e */
[----:B------:R-:W-:Y:S01]  /*2d840*/  IMAD.MOV.U32 R3, RZ, RZ, R15 ;  /* 0x000000ffff037224 */ /* 0x000fe200078e000f */
[----:B----4-:R-:W-:Y:S04]  /*2d850*/  STL.64 [R1+0xd60], R18 ;  /* 0x000d601201007387 */ /* 0x010fe80000100a00 */
[----:B---3--:R-:W-:Y:S04]  /*2d860*/  STL.64 [R1+0xd58], R16 ;  /* 0x000d581001007387 */ /* 0x008fe80000100a00 */
[----:B------:R0:W-:Y:S04]  /*2d870*/  STL [R1+0xce4], R12 ;  /* 0x000ce40c01007387 */ /* 0x0001e80000100800 */
[----:B------:R1:W-:Y:S04]  /*2d880*/  STL [R1+0xce0], R13 ;  /* 0x000ce00d01007387 */ /* 0x0003e80000100800 */
[----:B0-----:R-:W2:Y:S04]  /*2d890*/  LDL.LU R12, [R1+0x150] ;  /* 0x00015000010c7983 */ /* 0x001ea80000300800 */
[----:B-1----:R-:W2:Y:S04]  /*2d8a0*/  LDL.LU R13, [R1+0x154] ;  /* 0x00015400010d7983 */ /* 0x002ea80000300800 */
[----:B------:R-:W2:Y:S04]  /*2d8b0*/  LDL.LU R14, [R1+0x158] ;  /* 0x00015800010e7983 */ /* 0x000ea80000300800 */
[----:B------:R-:W2:Y:S04]  /*2d8c0*/  LDL.LU R15, [R1+0x15c] ;  /* 0x00015c00010f7983 */ /* 0x000ea80000300800 */
[----:B------:R-:W-:Y:S04]  /*2d8d0*/  STL.64 [R1+0x5d0], R24 ;  /* 0x0005d01801007387 */ /* 0x000fe80000100a00 */
[----:B------:R0:W-:Y:S01]  /*2d8e0*/  STL.64 [R1+0x5d8], R26 ;  /* 0x0005d81a01007387 */ /* 0x0001e20000100a00 */
[----:B------:R-:W-:-:S02]  /*2d8f0*/  IMAD.MOV.U32 R18, RZ, RZ, R2 ;  /* 0x000000ffff127224 */ /* 0x000fc400078e0002 */
[----:B------:R-:W-:Y:S02]  /*2d900*/  IMAD.MOV.U32 R19, RZ, RZ, R0 ;  /* 0x000000ffff137224 */ /* 0x000fe400078e0000 */
[----:B------:R-:W-:Y:S02]  /*2d910*/  IMAD.MOV.U32 R2, RZ, RZ, R22 ;  /* 0x000000ffff027224 */ /* 0x000fe400078e0016 */
[----:B------:R-:W-:Y:S01]  /*2d920*/  IMAD.MOV.U32 R0, RZ, RZ, R23 ;  /* 0x000000ffff007224 */ /* 0x000fe200078e0017 */
        /* <DEDUP_REMOVED lines=11> */
[----:B------:R-:W2:Y:S02]  /*2d9e0*/  LDL.LU.64 R22, [R1+0xdf8] ;  /* 0x000df80001167983 */ /* 0x000ea40000300a00 */
[----:B--2---:R-:W-:Y:S01]  /*2d9f0*/  HMMA.16816.F32.BF16 R12, R8, R22, R12 ;  /* 0x00000016080c723c */ /* 0x004fe2000004180c */
[----:B------:R-:W-:-:S15]  /*2da00*/  IMAD.MOV.U32 R7, RZ, RZ, R23 ;  /* 0x000000ffff077224 */ /* 0x000fde00078e0017 */
[----:B------:R-:W-:-:S03]  /*2da10*/  NOP ;  /* 0x0000000000007918 */ /* 0x000fc60000000000 */
[----:B------:R0:W-:Y:S04]  /*2da20*/  STL.64 [R1+0x510], R12 ;  /* 0x0005100c01007387 */ /* 0x0001e80000100a00 */
[----:B------:R-:W-:Y:S01]  /*2da30*/  STL.64 [R1+0x518], R14 ;  /* 0x0005180e01007387 */ /* 0x000fe20000100a00 */
[----:B0-----:R-:W-:-:S03]  /*2da40*/  IMAD.MOV.U32 R12, RZ, RZ, R22 ;  /* 0x000000ffff0c7224 */ /* 0x001fc600078e0016 */
[----:B------:R-:W2:Y:S04]  /*2da50*/  LDL.LU.64 R22, [R1+0xdf0] ;  /* 0x000df00001167983 */ /* 0x000ea80000300a00 */
[----:B------:R-:W2:Y:S02]  /*2da60*/  LDL.LU.64 R20, [R1+0xde8] ;  /* 0x000de80001147983 */ /* 0x000ea40000300a00 */
[----:B--2---:R-:W-:-:S15]  /*2da70*/  HMMA.16816.F32.BF16 R20, R8, R18, R20 ;  /* 0x000000120814723c */ /* 0x004fde0000041814 */
[----:B------:R-:W-:-:S04]  /*2da80*/  NOP ;  /* 0x0000000000007918 */ /* 0x000fc80000000000 */
[----:B------:R-:W-:Y:S04]  /*2da90*/  STL.64 [R1+0x180], R20 ;  /* 0x0001801401007387 */ /* 0x000fe80000100a00 */
[----:B------:R0:W-:Y:S04]  /*2daa0*/  STL.64 [R1+0x188], R22 ;  /* 0x0001881601007387 */ /* 0x0001e80000100a00 */
[----:B0-----:R-:W3:Y:S04]  /*2dab0*/  LDL.LU.64 R22, [R1+0xde0] ;  /* 0x000de00001167983 */ /* 0x001ee80000300a00 */
[----:B------:R0:W-:Y:S02]  /*2dac0*/  STL.64 [R1+0xd70], R18 ;  /* 0x000d701201007387 */ /* 0x0001e40000100a00 */
[----:B0-----:R-:W-:-:S02]  /*2dad0*/  IMAD.MOV.U32 R18, RZ, RZ, R12 ;  /* 0x000000ffff127224 */ /* 0x001fc400078e000c */
[----:B------:R-:W-:-:S05]  /*2dae0*/  IMAD.MOV.U32 R19, RZ, RZ, R7 ;  /* 0x000000ffff137224 */ /* 0x000fca00078e0007 */
[----:B------:R0:W-:Y:S02]  /*2daf0*/  STL.64 [R1+0xd88], R18 ;  /* 0x000d881201007387 */ /* 0x0001e40000100a00 */
[----:B0-----:R-:W-:Y:S02]  /*2db00*/  IMAD.MOV.U32 R18, RZ, RZ, R6 ;  /* 0x000000ffff127224 */ /* 0x001fe400078e0006 */
[----:B------:R-:W-:Y:S01]  /*2db10*/  IMAD.MOV.U32 R19, RZ, RZ, R5 ;  /* 0x000000ffff137224 */ /* 0x000fe200078e0005 */
[----:B---3--:R-:W-:-:S15]  /*2db20*/  HMMA.16816.F32.BF16 R12, R8, R22, R24 ;  /* 0x00000016080c723c */ /* 0x008fde0000041818 */
[----:B------:R-:W-:-:S04]  /*2db30*/  NOP ;  /* 0x0000000000007918 */ /* 0x000fc80000000000 */
[----:B------:R-:W-:Y:S04]  /*2db40*/  STL.64 [R1+0x170], R12 ;  /* 0x0001700c01007387 */ /* 0x000fe80000100a00 */
[----:B------:R0:W-:Y:S02]  /*2db50*/  STL.64 [R1+0x178], R14 ;  /* 0x0001780e01007387 */ /* 0x0001e40000100a00 */
[----:B0-----:R-:W-:Y:S02]  /*2db60*/  IMAD.MOV.U32 R14, RZ, RZ, R4 ;  /* 0x000000ffff0e7224 */ /* 0x001fe400078e0004 */
[----:B------:R-:W-:-:S05]  /*2db70*/  IMAD.MOV.U32 R15, RZ, RZ, R3 ;  /* 0x000000ffff0f7224 */ /* 0x000fca00078e0003 */
        /* <DEDUP_REMOVED lines=9> */
[----:B------:R-:W3:Y:S04]  /*2dc10*/  LDL.LU.64 R6, [R1+0x8] ;  /* 0x0000080001067983 */ /* 0x000ee80000300a00 */
[----:B------:R-:W-:Y:S04]  /*2dc20*/  STL.64 [R1+0xda0], R18 ;  /* 0x000da01201007387 */ /* 0x000fe80000100a00 */
[----:B------:R0:W-:Y:S04]  /*2dc30*/  STL.64 [R1+0xd68], R22 ;  /* 0x000d681601007387 */ /* 0x0001e80000100a00 */
[----:B------:R-:W4:Y:S04]  /*2dc40*/  LDL.LU R20, [R1+0x70] ;  /* 0x0000700001147983 */ /* 0x000f280000300800 */
[----:B------:R-:W4:Y:S04]  /*2dc50*/  LDL.LU R21, [R1+0x74] ;  /* 0x0000740001157983 */ /* 0x000f280000300800 */
        /* <DEDUP_REMOVED lines=10> */
[----:B----4-:R0:W-:Y:S04]  /*2dd00*/  STL.64 [R1+0xd78], R20 ;  /* 0x000d781401007387 */ /* 0x0101e80000100a00 */
        /* <DEDUP_REMOVED lines=23> */
[----:B----4-:R-:W-:Y:S02]  /*2de80*/  HMMA.16816.F32.BF16 R8, R8, R6, R24 ;  /* 0x000000060808723c */ /* 0x010fe40000041818 */
[----:B------:R-:W3:Y:S04]  /*2de90*/  LDL.LU.64 R26, [R1+0xdc8] ;  /* 0x000dc800011a7983 */ /* 0x000ee80000300a00 */
[----:B------:R-:W3:-:S13]  /*2dea0*/  LDL.LU.64 R24, [R1+0xdc0] ;  /* 0x000dc00001187983 */ /* 0x000eda0000300a00 */
[----:B------:R-:W-:Y:S04]  /*2deb0*/  STL.64 [R1+0x4a0], R8 ;  /* 0x0004a00801007387 */ /* 0x000fe80000100a00 */
[----:B------:R0:W-:Y:S04]  /*2dec0*/  STL.64 [R1+0x4a8], R10 ;  /* 0x0004a80a01007387 */ /* 0x0001e80000100a00 */
[----:B0-----:R-:W4:Y:S01]  /*2ded0*/  LDL.LU R11, [R1+0x6bc] ;  /* 0x0006bc00010b7983 */ /* 0x001f220000300800 */
[----:B---3--:R-:W-:-:S15]  /*2dee0*/  HMMA.16816.F32.BF16 R16, R24, R14, R16 ;  /* 0x0000000e1810723c */ /* 0x008fde0000041810 */
[----:B------:R-:W-:-:S04]  /*2def0*/  NOP ;  /* 0x0000000000007918 */ /* 0x000fc80000000000 */
[----:B------:R-:W-:Y:S02]  /*2df00*/  IMAD.MOV.U32 R15, RZ, RZ, R18 ;  /* 0x000000ffff0f7224 */ /* 0x000fe400078e0012 */
[----:B------:R-:W-:Y:S01]  /*2df10*/  IMAD.MOV.U32 R14, RZ, RZ, R16 ;  /* 0x000000ffff0e7224 */ /* 0x000fe200078e0010 */
[----:B----4-:R-:W-:Y:S04]  /*2df20*/  STL [R1+0xd44], R11 ;  /* 0x000d440b01007387 */ /* 0x010fe80000100800 */
[----:B------:R-:W-:Y:S04]  /*2df30*/  STL.64 [R1+0x5f0], R16 ;  /* 0x0005f01001007387 */ /* 0x000fe80000100a00 */
[----:B------:R0:W-:Y:S04]  /*2df40*/  STL.64 [R1+0x5f8], R18 ;  /* 0x0005f81201007387 */ /* 0x0001e80000100a00 */
[----:B0-----:R-:W2:Y:S04]  /*2df50*/  LDL.LU.64 R18, [R1+0xdb8] ;  /* 0x000db80001127983 */ /* 0x001ea80000300a00 */
[----:B------:R0:W-:Y:S04]  /*2df60*/  STL [R1+0xcec], R14 ;  /* 0x000cec0e01007387 */ /* 0x0001e80000100800 */
[----:B------:R1:W-:Y:S04]  /*2df70*/  STL [R1+0xce8], R15 ;  /* 0x000ce80f01007387 */ /* 0x0003e80000100800 */
[----:B------:R-:W3:Y:S04]  /*2df80*/  LDL.LU R12, [R1+0x300] ;  /* 0x00030000010c7983 */ /* 0x000ee80000300800 */
[----:B------:R-:W3:Y:S04]  /*2df90*/  LDL.LU R13, [R1+0x304] ;  /* 0x00030400010d7983 */ /* 0x000ee80000300800 */
[----:B0-----:R-:W4:Y:S04]  /*2dfa0*/  LDL.LU R14, [R1+0x308] ;  /* 0x00030800010e7983 */ /* 0x001f280000300800 */
[----:B-1----:R-:W4:Y:S01]  /*2dfb0*/  LDL.LU R15, [R1+0x30c] ;  /* 0x00030c00010f7983 */ /* 0x002f220000300800 */
[C---:B--2---:R-:W-:Y:S03]  /*2dfc0*/  HMMA.16816.F32.BF16 R16, R24.reuse, R18, R20 ;  /* 0x000000121810723c */ /* 0x044fe60000041814 */
[----:B----4-:R-:W-:Y:S04]  /*2dfd0*/  STL.64 [R1+0xd50], R14 ;  /* 0x000d500e01007387 */ /* 0x010fe80000100a00 */
        /* <DEDUP_REMOVED lines=28> */
[----:B------:R-:W3:Y:S01]  /*2e1a0*/  LDL.LU.64 R16, [R1+0xd58] ;  /* 0x000d580001107983 */ /* 0x000ee20000300a00 */
[----:B------:R-:W-:-:S02]  /*2e1b0*/  IMAD.MOV.U32 R10, RZ, RZ, R2 ;  /* 0x000000ffff0a7224 */ /* 0x000fc400078e0002 */
[----:B------:R-:W-:-:S07]  /*2e1c0*/  IMAD.MOV.U32 R11, RZ, RZ, R0 ;  /* 0x000000ffff0b7224 */ /* 0x000fce00078e0000 */
[C---:B--2---:R-:W-:Y:S08]  /*2e1d0*/  HMMA.16816.F32.BF16 R8, R24.reuse, R10, R12 ;  /* 0x0000000a1808723c */ /* 0x044ff0000004180c */
[----:B---3--:R-:W-:Y:S01]  /*2e1e0*/  HMMA.16816.F32.BF16 R20, R24, R22, R16 ;  /* 0x000000161814723c */ /* 0x008fe20000041810 */
[----:B------:R-:W2:Y:S04]  /*2e1f0*/  LDL.LU R16, [R1+0x6b8] ;  /* 0x0006b80001107983 */ /* 0x000ea80000300800 */
[----:B------:R-:W3:-:S14]  /*2e200*/  LDL.LU R17, [R1+0xab8] ;  /* 0x000ab80001117983 */ /* 0x000edc0000300800 */
[----:B------:R0:W-:Y:S04]  /*2e210*/  STL.64 [R1+0x130], R20 ;  /* 0x0001301401007387 */ /* 0x0001e80000100a00 */
[----:B------:R1:W-:Y:S04]  /*2e220*/  STL.64 [R1+0x138], R22 ;  /* 0x0001381601007387 */ /* 0x0003e80000100a00 */
[----:B0-----:R-:W4:Y:S04]  /*2e230*/  LDL.LU R20, [R1+0xab0] ;  /* 0x000ab00001147983 */ /* 0x001f280000300800 */
[----:B------:R-:W4:Y:S04]  /*2e240*/  LDL.LU R21, [R1+0xaa8] ;  /* 0x000aa80001157983 */ /* 0x000f280000300800 */
[----:B-1----:R-:W4:Y:S04]  /*2e250*/  LDL.LU R22, [R1+0xaa0] ;  /* 0x000aa00001167983 */ /* 0x002f280000300800 */
[----:B------:R-:W4:Y:S04]  /*2e260*/  LDL.LU R23, [R1+0xa98] ;  /* 0x000a980001177983 */ /* 0x000f280000300800 */
[----:B------:R-:W4:Y:S04]  /*2e270*/  LDL.LU R5, [R1+0xa90] ;  /* 0x000a900001057983 */ /* 0x000f280000300800 */
[----:B------:R-:W4:Y:S04]  /*2e280*/  LDL.LU R4, [R1+0x6b4] ;  /* 0x0006b40001047983 */ /* 0x000f280000300800 */
[----:B------:R-:W4:Y:S04]  /*2e290*/  LDL.LU R29, [R1+0xa88] ;  /* 0x000a8800011d7983 */ /* 0x000f280000300800 */
[----:B------:R-:W4:Y:S04]  /*2e2a0*/  LDL.LU R28, [R1+0xab4] ;  /* 0x000ab400011c7983 */ /* 0x000f280000300800 */
[----:B------:R-:W4:Y:S04]  /*2e2b0*/  LDL.LU R3, [R1+0xa80] ;  /* 0x000a800001037983 */ /* 0x000f280000300800 */
[----:B------:R-:W4:Y:S04]  /*2e2c0*/  LDL.LU R2, [R1+0xaac] ;  /* 0x000aac0001027983 */ /* 0x000f280000300800 */
[----:B------:R-:W4:Y:S04]  /*2e2d0*/  LDL.LU.64 R14, [R1+0xd50] ;  /* 0x000d5000010e7983 */ /* 0x000f280000300a00 */
[----:B------:R-:W4:Y:S04]  /*2e2e0*/  LDL.LU.64 R12, [R1+0xd48] ;  /* 0x000d4800010c7983 */ /* 0x000f280000300a00 */
[----:B------:R-:W-:Y:S04]  /*2e2f0*/  STL.64 [R1+0x120], R8 ;  /* 0x0001200801007387 */ /* 0x000fe80000100a00 */
[----:B------:R0:W-:Y:S04]  /*2e300*/  STL.64 [R1+0x128], R10 ;  /* 0x0001280a01007387 */ /* 0x0001e80000100a00 */
[----:B0-----:R-:W4:Y:S01]  /*2e310*/  LDL.LU R11, [R1+0xd44] ;  /* 0x000d4400010b7983 */ /* 0x001f220000300800 */
[----:B------:R-:W-:-:S04]  /*2e320*/  USHF.L.U32 UR7, UR13, 0x7, URZ ;  /* 0x000000070d077899 */ /* 0x000fc800080006ff */
[----:B------:R-:W-:Y:S02]  /*2e330*/  USHF.L.U32 UR15, UR7, 0x1, URZ ;  /* 0x00000001070f7899 */ /* 0x000fe400080006ff */
[----:B------:R-:W-:-:S04]  /*2e340*/  USHF.R.S32.HI UR8, URZ, 0x1f, UR7 ;  /* 0x0000001fff087899 */ /* 0x000fc80008011407 */
[----:B------:R-:W-:Y:S01]  /*2e350*/  USHF.L.U64.HI UR8, UR7, 0x1, UR8 ;  /* 0x0000000107087899 */ /* 0x000fe20008010208 */
[----:B--2---:R-:W-:Y:S02]  /*2e360*/  IADD3 R16, P3, PT, R16, UR15, RZ ;  /* 0x0000000f10107c10 */ /* 0x004fe4000ff7e0ff */
[----:B---3--:R-:W-:Y:S01]  /*2e370*/  IADD3 R17, P2, PT, R17, UR15, RZ ;  /* 0x0000000f11117c10 */ /* 0x008fe2000ff5e0ff */
[----:B----4-:R-:W-:Y:S01]  /*2e380*/  HMMA.16816.F32.BF16 R12, R24, R6, R12 ;  /* 0x00000006180c723c */ /* 0x010fe2000004180c */
[----:B------:R-:W-:Y:S02]  /*2e390*/  IADD3 R20, P6, PT, R20, UR15, RZ ;  /* 0x0000000f14147c10 */ /* 0x000fe4000ffde0ff */
[----:B------:R-:W-:Y:S02]  /*2e3a0*/  IADD3 R21, P5, PT, R21, UR15, RZ ;  /* 0x0000000f15157c10 */ /* 0x000fe4000ffbe0ff */
[----:B------:R-:W-:Y:S02]  /*2e3b0*/  IADD3 R22, P1, PT, R22, UR15, RZ ;  /* 0x0000000f16167c10 */ /* 0x000fe4000ff3e0ff */
[----:B------:R-:W-:-:S02]  /*2e3c0*/  IADD3 R23, P0, PT, R23, UR15, RZ ;  /* 0x0000000f17177c10 */ /* 0x000fc4000ff1e0ff */
[----:B------:R-:W-:Y:S01]  /*2e3d0*/  IADD3 R5, P4, PT, R5, UR15, RZ ;  /* 0x0000000f05057c10 */ /* 0x000fe2000ff9e0ff */
[----:B------:R-:W-:-:S09]  /*2e3e0*/  VIADD R11, R11, 0x1 ;  /* 0x000000010b0b7836 */ /* 0x000fd20000000000 */
[----:B------:R-:W-:Y:S02]  /*2e3f0*/  IMAD.MOV.U32 R0, RZ, RZ, R15 ;  /* 0x000000ffff007224 */ /* 0x000fe400078e000f */
[----:B------:R-:W-:Y:S01]  /*2e400*/  IMAD.MOV.U32 R6, RZ, RZ, R14 ;  /* 0x000000ffff067224 */ /* 0x000fe200078e000e */
[----:B------:R-:W-:Y:S04]  /*2e410*/  STL.64 [R1+0x110], R12 ;  /* 0x0001100c01007387 */ /* 0x000fe80000100a00 */
[----:B------:R-:W-:Y:S04]  /*2e420*/  STL.64 [R1+0x118], R14 ;  /* 0x0001180e01007387 */ /* 0x000fe80000100a00 */
[----:B------:R-:W-:Y:S04]  /*2e430*/  STL [R1+0xcf4], R0 ;  /* 0x000cf40001007387 */ /* 0x000fe80000100800 */
[----:B------:R-:W-:Y:S04]  /*2e440*/  STL [R1+0xcf0], R6 ;  /* 0x000cf00601007387 */ /* 0x000fe80000100800 */
[----:B------:R-:W-:Y:S04]  /*2e450*/  STL [R1+0x6bc], R11 ;  /* 0x0006bc0b01007387 */ /* 0x000fe80000100800 */
[----:B------:R0:W-:Y:S04]  /*2e460*/  STL [R1+0xcf8], R11 ;  /* 0x000cf80b01007387 */ /* 0x0001e80000100800 */
[----:B------:R-:W-:Y:S04]  /*2e470*/  STL [R1+0x6b8], R16 ;  /* 0x0006b81001007387 */ /* 0x000fe80000100800 */
[----:B------:R-:W-:Y:S04]  /*2e480*/  STL [R1+0xab8], R17 ;  /* 0x000ab81101007387 */ /* 0x000fe80000100800 */
[----:B------:R-:W-:Y:S01]  /*2e490*/  STL [R1+0xab0], R20 ;  /* 0x000ab01401007387 */ /* 0x000fe20000100800 */
[----:B------:R-:W-:-:S03]  /*2e4a0*/  IADD3.X R4, PT, PT, R4, UR8, RZ, P3, !PT ;  /* 0x0000000804047c10 */ /* 0x000fc60009ffe4ff */
[----:B------:R-:W-:Y:S01]  /*2e4b0*/  STL [R1+0xaa8], R21 ;  /* 0x000aa81501007387 */ /* 0x000fe20000100800 */
[----:B------:R-:W-:-:S03]  /*2e4c0*/  IADD3 R29, P3, PT, R29, UR15, RZ ;  /* 0x0000000f1d1d7c10 */ /* 0x000fc6000ff7e0ff */
[----:B------:R-:W-:Y:S04]  /*2e4d0*/  STL [R1+0xaa0], R22 ;  /* 0x000aa01601007387 */ /* 0x000fe80000100800 */
[----:B------:R-:W-:Y:S04]  /*2e4e0*/  STL [R1+0xa98], R23 ;  /* 0x000a981701007387 */ /* 0x000fe80000100800 */
[----:B------:R-:W-:Y:S04]  /*2e4f0*/  STL [R1+0xa90], R5 ;  /* 0x000a900501007387 */ /* 0x000fe80000100800 */
[----:B------:R-:W-:Y:S04]  /*2e500*/  STL [R1+0x6b4], R4 ;  /* 0x0006b40401007387 */ /* 0x000fe80000100800 */
[----:B------:R-:W-:Y:S04]  /*2e510*/  STL [R1+0xa88], R29 ;  /* 0x000a881d01007387 */ /* 0x000fe80000100800 */
[----:B0-----:R-:W2:Y:S01]  /*2e520*/  LDL.LU R11, [R1+0xa70] ;  /* 0x000a7000010b7983 */ /* 0x001ea20000300800 */
[----:B------:R-:W-:-:S02]  /*2e530*/  IADD3.X R28, PT, PT, R28, UR8, RZ, P2, !PT ;  /* 0x000000081c1c7c10 */ /* 0x000fc400097fe4ff */
[----:B------:R-:W-:-:S03]  /*2e540*/  IADD3 R3, P2, PT, R3, UR15, RZ ;  /* 0x0000000f03037c10 */ /* 0x000fc6000ff5e0ff */
[----:B------:R-:W-:Y:S04]  /*2e550*/  STL [R1+0xab4], R28 ;  /* 0x000ab41c01007387 */ /* 0x000fe80000100800 */
[----:B--2---:R0:W-:Y:S04]  /*2e560*/  STL [R1+0xd3c], R11 ;  /* 0x000d3c0b01007387 */ /* 0x0041e80000100800 */
[----:B------:R-:W-:Y:S04]  /*2e570*/  STL [R1+0xa80], R3 ;  /* 0x000a800301007387 */ /* 0x000fe80000100800 */
[----:B0-----:R-:W2:Y:S01]  /*2e580*/  LDL.LU R11, [R1+0xaa4] ;  /* 0x000aa400010b7983 */ /* 0x001ea20000300800 */
[----:B------:R-:W-:-:S05]  /*2e590*/  IADD3.X R2, PT, PT, R2, UR8, RZ, P6, !PT ;  /* 0x0000000802027c10 */ /* 0x000fca000b7fe4ff */
[----:B------:R-:W-:Y:S04]  /*2e5a0*/  STL [R1+0xaac], R2 ;  /* 0x000aac0201007387 */ /* 0x000fe80000100800 */
[----:B--2---:R0:W-:Y:S04]  /*2e5b0*/  STL [R1+0xd40], R11 ;  /* 0x000d400b01007387 */ /* 0x0041e80000100800 */
[----:B0-----:R-:W2:Y:S04]  /*2e5c0*/  LDL.LU R11, [R1+0xa78] ;  /* 0x000a7800010b7983 */ /* 0x001ea80000300800 */
[----:B------:R-:W3:Y:S04]  /*2e5d0*/  LDL.LU R6, [R1+0xa9c] ;  /* 0x000a9c0001067983 */ /* 0x000ee80000300800 */
[----:B------:R-:W4:Y:S04]  /*2e5e0*/  LDL.LU R0, [R1+0xa68] ;  /* 0x000a680001007983 */ /* 0x000f280000300800 */
        /* <DEDUP_REMOVED lines=26> */
[----:B--2---:R-:W-:-:S05]  /*2e790*/  IADD3 R11, P6, PT, R11, UR15, RZ ;  /* 0x0000000f0b0b7c10 */ /* 0x004fca000ffde0ff */
[----:B------:R0:W-:Y:S04]  /*2e7a0*/  STL [R1+0xa78], R11 ;  /* 0x000a780b01007387 */ /* 0x0001e80000100800 */
[----:B0-----:R-:W2:Y:S02]  /*2e7b0*/  LDL.LU R11, [R1+0xd40] ;  /* 0x000d4000010b7983 */ /* 0x001ea40000300800 */
[----:B--2---:R-:W-:-:S05]  /*2e7c0*/  IADD3.X R11, PT, PT, R11, UR8, RZ, P5, !PT ;  /* 0x000000080b0b7c10 */ /* 0x004fca000affe4ff */
[----:B------:R0:W-:Y:S04]  /*2e7d0*/  STL [R1+0xaa4], R11 ;  /* 0x000aa40b01007387 */ /* 0x0001e80000100800 */
[----:B0-----:R-:W2:Y:S01]  /*2e7e0*/  LDL.LU R11, [R1+0xd3c] ;  /* 0x000d3c00010b7983 */ /* 0x001ea20000300800 */
[----:B---3--:R-:W-:Y:S02]  /*2e7f0*/  IADD3.X R6, PT, PT, R6, UR8, RZ, P1, !PT ;  /* 0x0000000806067c10 */ /* 0x008fe40008ffe4ff */
[----:B----4-:R-:W-:Y:S02]  /*2e800*/  IADD3 R0, P1, PT, R0, UR15, RZ ;  /* 0x0000000f00007c10 */ /* 0x010fe4000ff3e0ff */
[----:B------:R-:W-:Y:S02]  /*2e810*/  IADD3.X R24, PT, PT, R24, UR8, RZ, P0, !PT ;  /* 0x0000000818187c10 */ /* 0x000fe400087fe4ff */
[----:B------:R-:W-:-:S02]  /*2e820*/  IADD3 R25, P0, PT, R25, UR15, RZ ;  /* 0x0000000f19197c10 */ /* 0x000fc4000ff1e0ff */
[----:B------:R-:W-:Y:S02]  /*2e830*/  IADD3.X R26, PT, PT, R26, UR8, RZ, P4, !PT ;  /* 0x000000081a1a7c10 */ /* 0x000fe4000a7fe4ff */
[----:B------:R-:W-:Y:S02]  /*2e840*/  IADD3 R27, P4, PT, R27, UR15, RZ ;  /* 0x0000000f1b1b7c10 */ /* 0x000fe4000ff9e0ff */
[----:B------:R-:W-:Y:S02]  /*2e850*/  IADD3.X R7, PT, PT, R7, UR8, RZ, P3, !PT ;  /* 0x0000000807077c10 */ /* 0x000fe40009ffe4ff */
[----:B------:R-:W-:Y:S02]  /*2e860*/  IADD3 R15, P3, PT, R15, UR15, RZ ;  /* 0x0000000f0f0f7c10 */ /* 0x000fe4000ff7e0ff */
        /* <DEDUP_REMOVED lines=15> */
[----:B--2---:R-:W-:-:S05]  /*2e960*/  IADD3 R11, P5, PT, R11, UR15, RZ ;  /* 0x0000000f0b0b7c10 */ /* 0x004fca000ffbe0ff */
        /* <DEDUP_REMOVED lines=28> */
[----:B0-----:R-:W2:Y:S01]  /*2eb30*/  LDL.LU R11, [R1+0xa24] ;  /* 0x000a2400010b7983 */ /* 0x001ea20000300800 */
[----:B------:R-:W-:-:S02]  /*2eb40*/  IADD3 R28, P6, PT, R28, UR15, RZ ;  /* 0x0000000f1c1c7c10 */ /* 0x000fc4000ffde0ff */
[----:B------:R-:W-:-:S03]  /*2eb50*/  IADD3.X R3, PT, PT, R3, UR8, RZ, P5, !PT ;  /* 0x0000000803037c10 */ /* 0x000fc6000affe4ff */
[----:B------:R-:W-:Y:S04]  /*2eb60*/  STL [R1+0xa08], R28 ;  /* 0x000a081c01007387 */ /* 0x000fe80000100800 */
[----:B--2---:R0:W-:Y:S04]  /*2eb70*/  STL [R1+0xd34], R11 ;  /* 0x000d340b01007387 */ /* 0x0041e80000100800 */
[----:B------:R-:W-:Y:S04]  /*2eb80*/  STL [R1+0xa34], R3 ;  /* 0x000a340301007387 */ /* 0x000fe80000100800 */
[----:B0-----:R-:W2:Y:S01]  /*2eb90*/  LDL.LU R11, [R1+0x9f8] ;  /* 0x0009f800010b7983 */ /* 0x001ea20000300800 */
[----:B------:R-:W-:-:S05]  /*2eba0*/  IADD3 R2, P5, PT, R2, UR15, RZ ;  /* 0x0000000f02027c10 */ /* 0x000fca000ffbe0ff */
        /* <DEDUP_REMOVED lines=31> */
[----:B--2---:R-:W-:-:S05]  /*2eda0*/  IADD3.X R11, PT, PT, R11, UR8, RZ, P1, !PT ;  /* 0x000000080b0b7c10 */ /* 0x004fca0008ffe4ff */
[----:B------:R0:W-:Y:S04]  /*2edb0*/  STL [R1+0xa2c], R11 ;  /* 0x000a2c0b01007387 */ /* 0x0001e80000100800 */
[----:B0-----:R-:W2:Y:S02]  /*2edc0*/  LDL.LU R11, [R1+0xd38] ;  /* 0x000d3800010b7983 */ /* 0x001ea40000300800 */
[----:B--2---:R-:W-:-:S05]  /*2edd0*/  IADD3 R11, P1, PT, R11, UR15, RZ ;  /* 0x0000000f0b0b7c10 */ /* 0x004fca000ff3e0ff */
[----:B------:R0:W-:Y:S04]  /*2ede0*/  STL [R1+0x9f8], R11 ;  /* 0x0009f80b01007387 */ /* 0x0001e80000100800 */
[----:B0-----:R-:W2:Y:S01]  /*2edf0*/  LDL.LU R11, [R1+0xd34] ;  /* 0x000d3400010b7983 */ /* 0x001ea20000300800 */
[----:B----4-:R-:W-:Y:S02]  /*2ee00*/  IADD3.X R0, PT, PT, R0, UR8, RZ, P4, !PT ;  /* 0x0000000800007c10 */ /* 0x010fe4000a7fe4ff */
[----:B---3--:R-:W-:Y:S02]  /*2ee10*/  IADD3 R24, P4, PT, R24, UR15, RZ ;  /* 0x0000000f18187c10 */ /* 0x008fe4000ff9e0ff */
        /* <DEDUP_REMOVED lines=20> */
[----:B--2---:R-:W-:Y:S02]  /*2ef60*/  IADD3.X R11, PT, PT, R11, UR8, RZ, P0, !PT ;  /* 0x000000080b0b7c10 */ /* 0x004fe400087fe4ff */
[----:B------:R-:W-:-:S03]  /*2ef70*/  IADD3 R6, P0, PT, R6, UR15, RZ ;  /* 0x0000000f06067c10 */ /* 0x000fc6000ff1e0ff */
        /* <DEDUP_REMOVED lines=388> */
[----:B--2---:R-:W-:Y:S02]  /*307c0*/  IADD3.X R11, PT, PT, R11, UR8, RZ, P1, !PT ;  /* 0x000000080b0b7c10 */ /* 0x004fe40008ffe4ff */
        /* <DEDUP_REMOVED lines=26> */
[----:B------:R-:W-:Y:S04]  /*30970*/  STL [R1+0x7dc], R23 ;  /* 0x0007dc1701007387 */ /* 0x000fe80000100800 */
[----:B------:R-:W-:Y:S04]  /*30980*/  STL [R1+0x7a8], R5 ;  /* 0x0007a80501007387 */ /* 0x000fe80000100800 */
[----:B------:R-:W-:Y:S04]  /*30990*/  STL [R1+0x7d4], R4 ;  /* 0x0007d40401007387 */ /* 0x000fe80000100800 */
[----:B------:R-:W-:Y:S04]  /*309a0*/  STL [R1+0x7a0], R29 ;  /* 0x0007a01d01007387 */ /* 0x000fe80000100800 */
[----:B------:R0:W-:Y:S04]  /*309b0*/  STL [R1+0x7c4], R2 ;  /* 0x0007c40201007387 */ /* 0x0001e80000100800 */
[----:B------:R-:W-:Y:S04]  /*309c0*/  STL [R1+0x7cc], R28 ;  /* 0x0007cc1c01007387 */ /* 0x000fe80000100800 */
[----:B0-----:R-:W2:Y:S04]  /*309d0*/  LDL.LU R2, [R1+0x790] ;  /* 0x0007900001027983 */ /* 0x001ea80000300800 */
[----:B------:R-:W-:Y:S04]  /*309e0*/  STL [R1+0x798], R3 ;  /* 0x0007980301007387 */ /* 0x000fe80000100800 */
[----:B------:R-:W3:Y:S04]  /*309f0*/  LDL.LU R11, [R1+0x788] ;  /* 0x00078800010b7983 */ /* 0x000ee80000300800 */
[----:B---3--:R0:W-:Y:S04]  /*30a00*/  STL [R1+0xd10], R11 ;  /* 0x000d100b01007387 */ /* 0x0081e80000100800 */
[----:B0-----:R-:W3:Y:S04]  /*30a10*/  LDL.LU R11, [R1+0x7bc] ;  /* 0x0007bc00010b7983 */ /* 0x001ee80000300800 */
        /* <DEDUP_REMOVED lines=22> */
[----:B------:R-:W4:Y:S01]  /*30b80*/  LDL.LU R5, [R1+0x75c] ;  /* 0x00075c0001057983 */ /* 0x000f220000300800 */
[----:B--2---:R-:W-:-:S03]  /*30b90*/  IADD3 R2, P1, PT, R2, UR15, RZ ;  /* 0x0000000f02027c10 */ /* 0x004fc6000ff3e0ff */
[----:B------:R-:W2:Y:S04]  /*30ba0*/  LDL.LU R4, [R1+0x728] ;  /* 0x0007280001047983 */ /* 0x000ea80000300800 */
[----:B------:R-:W2:Y:S04]  /*30bb0*/  LDL.LU R29, [R1+0x754] ;  /* 0x00075400011d7983 */ /* 0x000ea80000300800 */
[----:B------:R-:W2:Y:S04]  /*30bc0*/  LDL.LU R28, [R1+0x720] ;  /* 0x00072000011c7983 */ /* 0x000ea80000300800 */
[----:B------:R-:W2:Y:S04]  /*30bd0*/  LDL.LU R3, [R1+0x74c] ;  /* 0x00074c0001037983 */ /* 0x000ea80000300800 */
[----:B------:R0:W-:Y:S04]  /*30be0*/  STL [R1+0x790], R2 ;  /* 0x0007900201007387 */ /* 0x0001e80000100800 */
[----:B0-----:R-:W2:Y:S01]  /*30bf0*/  LDL.LU R2, [R1+0x718] ;  /* 0x0007180001027983 */ /* 0x001ea20000300800 */
[----:B---3--:R-:W-:-:S05]  /*30c00*/  IADD3.X R11, PT, PT, R11, UR8, RZ, P0, !PT ;  /* 0x000000080b0b7c10 */ /* 0x008fca00087fe4ff */
[----:B------:R0:W-:Y:S04]  /*30c10*/  STL [R1+0x7bc], R11 ;  /* 0x0007bc0b01007387 */ /* 0x0001e80000100800 */
[----:B0-----:R-:W3:Y:S01]  /*30c20*/  LDL.LU R11, [R1+0xd10] ;  /* 0x000d1000010b7983 */ /* 0x001ee20000300800 */
[----:B----4-:R-:W-:Y:S02]  /*30c30*/  IADD3.X R6, PT, PT, R6, UR8, RZ, P4, !PT ;  /* 0x0000000806067c10 */ /* 0x010fe4000a7fe4ff */
        /* <DEDUP_REMOVED lines=20> */
[----:B--2---:R-:W-:-:S02]  /*30d80*/  IADD3 R4, P5, PT, R4, UR15, RZ ;  /* 0x0000000f04047c10 */ /* 0x004fc4000ffbe0ff */
[----:B------:R-:W-:Y:S02]  /*30d90*/  IADD3.X R29, PT, PT, R29, UR8, RZ, P1, !PT ;  /* 0x000000081d1d7c10 */ /* 0x000fe40008ffe4ff */
[----:B------:R-:W-:Y:S02]  /*30da0*/  IADD3 R28, P1, PT, R28, UR15, RZ ;  /* 0x0000000f1c1c7c10 */ /* 0x000fe4000ff3e0ff */
[----:B---3--:R-:W-:-:S05]  /*30db0*/  IADD3 R11, P0, PT, R11, UR15, RZ ;  /* 0x0000000f0b0b7c10 */ /* 0x008fca000ff1e0ff */
        /* <DEDUP_REMOVED lines=32> */
[----:B------:R-:W3:Y:S01]  /*30fc0*/  LDL.LU R11, [R1+0x73c] ;  /* 0x00073c00010b7983 */ /* 0x000ee20000300800 */
[----:B------:R-:W-:-:S03]  /*30fd0*/  IADD3 R2, P0, PT, R2, UR15, RZ ;  /* 0x0000000f02027c10 */ /* 0x000fc6000ff1e0ff */
[----:B---3--:R0:W-:Y:S04]  /*30fe0*/  STL [R1+0xd0c], R11 ;  /* 0x000d0c0b01007387 */ /* 0x0081e80000100800 */
[----:B0-----:R-:W3:Y:S04]  /*30ff0*/  LDL.LU R11, [R1+0x710] ;  /* 0x00071000010b7983 */ /* 0x001ee80000300800 */
[----:B------:R0:W-:Y:S04]  /*31000*/  STL [R1+0x718], R2 ;  /* 0x0007180201007387 */ /* 0x0001e80000100800 */
        /* <DEDUP_REMOVED lines=23> */
[----:B--2---:R-:W-:-:S03]  /*31180*/  IADD3.X R3, PT, PT, R3, UR8, RZ, P4, !PT ;  /* 0x0000000803037c10 */ /* 0x004fc6000a7fe4ff */
[----:B------:R-:W2:Y:S04]  /*31190*/  LDL.LU R4, [R1+0x6dc] ;  /* 0x0006dc0001047983 */ /* 0x000ea80000300800 */
[----:B------:R-:W2:Y:S04]  /*311a0*/  LDL.LU R29, [R1+0xba4] ;  /* 0x000ba400011d7983 */ /* 0x000ea80000300800 */
[----:B0-----:R-:W2:Y:S04]  /*311b0*/  LDL.LU R2, [R1+0x6d4] ;  /* 0x0006d40001027983 */ /* 0x001ea80000300800 */
[----:B------:R-:W2:Y:S04]  /*311c0*/  LDL.LU R28, [R1+0xba0] ;  /* 0x000ba000011c7983 */ /* 0x000ea80000300800 */
[----:B------:R0:W-:Y:S04]  /*311d0*/  STL [R1+0x744], R3 ;  /* 0x0007440301007387 */ /* 0x0001e80000100800 */
[----:B0-----:R-:W2:Y:S01]  /*311e0*/  LDL.LU R3, [R1+0x6cc] ;  /* 0x0006cc0001037983 */ /* 0x001ea20000300800 */
[----:B---3--:R-:W-:-:S05]  /*311f0*/  IADD3 R11, P4, PT, R11, UR15, RZ ;  /* 0x0000000f0b0b7c10 */ /* 0x008fca000ff9e0ff */
        /* <DEDUP_REMOVED lines=8> */
[----:B------:R-:W-:Y:S01]  /*31280*/  IADD3.X R15, PT, PT, R15, UR8, RZ, P1, !PT ;  /* 0x000000080f0f7c10 */ /* 0x000fe20008ffe4ff */
[----:B------:R-:W-:Y:S01]  /*31290*/  USHF.L.U32 UR6, UR14, 0x7, URZ ;  /* 0x000000070e067899 */ /* 0x000fe200080006ff */
[----:B------:R-:W-:Y:S02]  /*312a0*/  IADD3 R14, P1, PT, R14, UR15, RZ ;  /* 0x0000000f0e0e7c10 */ /* 0x000fe4000ff3e0ff */
[----:B------:R-:W-:Y:S02]  /*312b0*/  IADD3.X R8, PT, PT, R8, UR8, RZ, P0, !PT ;  /* 0x0000000808087c10 */ /* 0x000fe400087fe4ff */
[----:B------:R-:W-:-:S02]  /*312c0*/  IADD3 R9, P0, PT, R9, UR15, RZ ;  /* 0x0000000f09097c10 */ /* 0x000fc4000ff1e0ff */
[----:B------:R-:W-:Y:S01]  /*312d0*/  IADD3.X R10, PT, PT, R10, UR8, RZ, P4, !PT ;  /* 0x000000080a0a7c10 */ /* 0x000fe2000a7fe4ff */
[----:B------:R-:W-:Y:S01]  /*312e0*/  USHF.L.U32 UR12, UR6, 0x1, URZ ;  /* 0x00000001060c7899 */ /* 0x000fe200080006ff */
[----:B------:R-:W-:Y:S02]  /*312f0*/  IADD3 R13, P4, PT, R13, UR15, RZ ;  /* 0x0000000f0d0d7c10 */ /* 0x000fe4000ff9e0ff */
[----:B------:R-:W-:Y:S02]  /*31300*/  IADD3.X R18, PT, PT, R18, UR8, RZ, P2, !PT ;  /* 0x0000000812127c10 */ /* 0x000fe400097fe4ff */
[----:B------:R-:W-:Y:S02]  /*31310*/  IADD3 R16, P2, PT, R16, UR15, RZ ;  /* 0x0000000f10107c10 */ /* 0x000fe4000ff5e0ff */
[----:B------:R-:W-:Y:S02]  /*31320*/  IADD3.X R17, PT, PT, R17, UR8, RZ, P6, !PT ;  /* 0x0000000811117c10 */ /* 0x000fe4000b7fe4ff */
[----:B------:R-:W-:-:S02]  /*31330*/  IADD3.X R21, PT, PT, R21, UR8, RZ, P5, !PT ;  /* 0x0000000815157c10 */ /* 0x000fc4000affe4ff */
[----:B------:R-:W-:Y:S02]  /*31340*/  IADD3 R20, P6, PT, R20, UR12, RZ ;  /* 0x0000000c14147c10 */ /* 0x000fe4000ffde0ff */
[----:B------:R-:W-:Y:S02]  /*31350*/  IADD3 R22, P5, PT, R22, UR12, RZ ;  /* 0x0000000c16167c10 */ /* 0x000fe4000ffbe0ff */
[----:B------:R-:W-:Y:S02]  /*31360*/  IADD3.X R23, PT, PT, R23, UR8, RZ, P1, !PT ;  /* 0x0000000817177c10 */ /* 0x000fe40008ffe4ff */
[----:B------:R-:W-:Y:S02]  /*31370*/  IADD3 R5, P1, PT, R5, UR12, RZ ;  /* 0x0000000c05057c10 */ /* 0x000fe4000ff3e0ff */
[----:B--2---:R-:W-:Y:S02]  /*31380*/  IADD3.X R2, PT, PT, R2, UR8, RZ, P4, !PT ;  /* 0x0000000802027c10 */ /* 0x004fe4000a7fe4ff */
[----:B------:R-:W-:-:S02]  /*31390*/  IADD3.X R4, PT, PT, R4, UR8, RZ, P0, !PT ;  /* 0x0000000804047c10 */ /* 0x000fc400087fe4ff */
[----:B------:R-:W-:Y:S02]  /*313a0*/  IADD3 R29, P0, PT, R29, UR12, RZ ;  /* 0x0000000c1d1d7c10 */ /* 0x000fe4000ff1e0ff */
[----:B---3--:R-:W-:Y:S02]  /*313b0*/  IADD3.X R11, PT, PT, R11, UR8, RZ, P3, !PT ;  /* 0x000000080b0b7c10 */ /* 0x008fe40009ffe4ff */
        /* <DEDUP_REMOVED lines=32> */
[----:B------:R-:W-:-:S02]  /*315c0*/  IADD3 R28, P4, PT, R28, UR12, RZ ;  /* 0x0000000c1c1c7c10 */ /* 0x000fc4000ff9e0ff */
[----:B------:R-:W-:Y:S01]  /*315d0*/  IADD3.X R3, PT, PT, R3, UR8, RZ, P3, !PT ;  /* 0x0000000803037c10 */ /* 0x000fe20009ffe4ff */
[----:B---3--:R0:W-:Y:S04]  /*315e0*/  STL [R1+0xd08], R11 ;  /* 0x000d080b01007387 */ /* 0x0081e80000100800 */
[----:B------:R-:W-:Y:S04]  /*315f0*/  STL [R1+0xba0], R28 ;  /* 0x000ba01c01007387 */ /* 0x000fe80000100800 */
        /* <DEDUP_REMOVED lines=27> */
[----:B0-----:R-:W2:Y:S04]  /*317b0*/  LDL.LU R3, [R1+0xb64] ;  /* 0x000b640001037983 */ /* 0x001ea80000300800 */
[----:B------:R-:W2:Y:S04]  /*317c0*/  LDL.LU R29, [R1+0xb30] ;  /* 0x000b3000011d7983 */ /* 0x000ea80000300800 */
[----:B------:R-:W2:Y:S04]  /*317d0*/  LDL.LU R28, [R1+0xb5c] ;  /* 0x000b5c00011c7983 */ /* 0x000ea80000300800 */
[----:B------:R0:W-:Y:S04]  /*317e0*/  STL [R1+0xb9c], R2 ;  /* 0x000b9c0201007387 */ /* 0x0001e80000100800 */
[----:B0-----:R-:W2:Y:S01]  /*317f0*/  LDL.LU R2, [R1+0xb28] ;  /* 0x000b280001027983 */ /* 0x001ea20000300800 */
[----:B---3--:R-:W-:-:S05]  /*31800*/  IADD3.X R11, PT, PT, R11, UR8, RZ, P2, !PT ;  /* 0x000000080b0b7c10 */ /* 0x008fca00097fe4ff */
[----:B------:R0:W-:Y:S04]  /*31810*/  STL [R1+0x6c4], R11 ;  /* 0x0006c40b01007387 */ /* 0x0001e80000100800 */
[----:B0-----:R-:W3:Y:S01]  /*31820*/  LDL.LU R11, [R1+0xd08] ;  /* 0x000d0800010b7983 */ /* 0x001ee20000300800 */
[----:B------:R-:W-:-:S04]  /*31830*/  USHF.R.S32.HI UR9, URZ, 0x1f, UR6 ;  /* 0x0000001fff097899 */ /* 0x000fc80008011406 */
[----:B------:R-:W-:-:S06]  /*31840*/  USHF.L.U64.HI UR9, UR6, 0x1, UR9 ;  /* 0x0000000106097899 */ /* 0x000fcc0008010209 */
[----:B----4-:R-:W-:Y:S02]  /*31850*/  IADD3.X R6, PT, PT, R6, UR9, RZ, P6, !PT ;  /* 0x0000000906067c10 */ /* 0x010fe4000b7fe4ff */
        /* <DEDUP_REMOVED lines=54> */
[----:B------:R-:W-:-:S03]  /*31bc0*/  IADD3.X R28, PT, PT, R28, UR9, RZ, P2, !PT ;  /* 0x000000091c1c7c10 */ /* 0x000fc600097fe4ff */
[----:B------:R-:W-:Y:S01]  /*31bd0*/  STL [R1+0xb30], R29 ;  /* 0x000b301d01007387 */ /* 0x000fe20000100800 */
[----:B------:R-:W-:-:S03]  /*31be0*/  IADD3 R2, P2, PT, R2, UR12, RZ ;  /* 0x0000000c02027c10 */ /* 0x000fc6000ff5e0ff */
        /* <DEDUP_REMOVED lines=28> */
[----:B0-----:R-:W2:Y:S04]  /*31db0*/  LDL.LU R2, [R1+0xaec] ;  /* 0x000aec0001027983 */ /* 0x001ea80000300800 */
[----:B------:R-:W2:Y:S04]  /*31dc0*/  LDL.LU R4, [R1+0xbe4] ;  /* 0x000be40001047983 */ /* 0x000ea80000300800 */
[----:B------:R-:W2:Y:S04]  /*31dd0*/  LDL.LU R29, [R1+0xae8] ;  /* 0x000ae800011d7983 */ /* 0x000ea80000300800 */
        /* <DEDUP_REMOVED lines=27> */
[----:B------:R-:W-:-:S02]  /*31f90*/  IADD3 R4, P2, PT, R4, UR12, RZ ;  /* 0x0000000c04047c10 */ /* 0x000fc4000ff5e0ff */
        /* <DEDUP_REMOVED lines=30> */
[----:B------:R-:W-:Y:S04]  /*32180*/  STL [R1+0xbe4], R4 ;  /* 0x000be40401007387 */ /* 0x000fe80000100800 */
[----:B------:R-:W3:Y:S01]  /*32190*/  LDL.LU R11, [R1+0xbfc] ;  /* 0x000bfc00010b7983 */ /* 0x000ee20000300800 */
[----:B------:R-:W-:-:S02]  /*321a0*/  IADD3.X R29, PT, PT, R29, UR9, RZ, P6, !PT ;  /* 0x000000091d1d7c10 */ /* 0x000fc4000b7fe4ff */
[----:B------:R-:W-:-:S03]  /*321b0*/  IADD3 R28, P6, PT, R28, UR12, RZ ;  /* 0x0000000c1c1c7c10 */ /* 0x000fc6000ffde0ff */
[----:B------:R-:W-:Y:S01]  /*321c0*/  STL [R1+0xae8], R29 ;  /* 0x000ae81d01007387 */ /* 0x000fe20000100800 */
[----:B------:R-:W-:-:S03]  /*321d0*/  IADD3.X R3, PT, PT, R3, UR9, RZ, P5, !PT ;  /* 0x0000000903037c10 */ /* 0x000fc6000affe4ff */
[----:B---3--:R0:W-:Y:S04]  /*321e0*/  STL [R1+0xd00], R11 ;  /* 0x000d000b01007387 */ /* 0x0081e80000100800 */
[----:B------:R1:W-:Y:S04]  /*321f0*/  STL [R1+0xbec], R28 ;  /* 0x000bec1c01007387 */ /* 0x0003e80000100800 */
        /* <DEDUP_REMOVED lines=28> */
[----:B-1----:R-:W2:Y:S04]  /*323c0*/  LDL.LU R28, [R1+0xc64] ;  /* 0x000c6400011c7983 */ /* 0x002ea80000300800 */
[----:B------:R1:W-:Y:S04]  /*323d0*/  STL [R1+0xbf4], R2 ;  /* 0x000bf40201007387 */ /* 0x0003e80000100800 */
[----:B0-----:R-:W2:Y:S04]  /*323e0*/  LDL.LU R3, [R1+0xc00] ;  /* 0x000c000001037983 */ /* 0x001ea80000300800 */
[----:B-1----:R-:W2:Y:S01]  /*323f0*/  LDL.LU R2, [R1+0xc6c] ;  /* 0x000c6c0001027983 */ /* 0x002ea20000300800 */
        /* <DEDUP_REMOVED lines=23> */
[----:B--2---:R-:W-:Y:S02]  /*32570*/  IADD3.X R5, PT, PT, R5, UR9, RZ, P6, !PT ;  /* 0x0000000905057c10 */ /* 0x004fe4000b7fe4ff */
[----:B------:R-:W-:-:S02]  /*32580*/  IADD3 R4, P6, PT, R4, UR12, RZ ;  /* 0x0000000c04047c10 */ /* 0x000fc4000ffde0ff */
[----:B------:R-:W-:Y:S02]  /*32590*/  IADD3.X R29, PT, PT, R29, UR9, RZ, P5, !PT ;  /* 0x000000091d1d7c10 */ /* 0x000fe4000affe4ff */
        /* <DEDUP_REMOVED lines=63> */
[----:B------:R-:W2:Y:S04]  /*32990*/  LDL.LU R17, [R1+0xc78] ;  /* 0x000c780001117983 */ /* 0x000ea80000300800 */
[----:B------:R-:W2:Y:S04]  /*329a0*/  LDL.LU R20, [R1+0xc80] ;  /* 0x000c800001147983 */ /* 0x000ea80000300800 */
[----:B------:R0:W-:Y:S04]  /*329b0*/  STL [R1+0xc08], R23 ;  /* 0x000c081701007387 */ /* 0x0001e80000100800 */
[----:B------:R-:W2:Y:S04]  /*329c0*/  LDL.LU R21, [R1+0xc88] ;  /* 0x000c880001157983 */ /* 0x000ea80000300800 */
[----:B------:R-:W2:Y:S04]  /*329d0*/  LDL.LU R22, [R1+0xc90] ;  /* 0x000c900001167983 */ /* 0x000ea80000300800 */
        /* <DEDUP_REMOVED lines=18> */
[----:B---3--:R-:W-:-:S05]  /*32b00*/  IADD3.X R11, PT, PT, R11, UR9, RZ, P4, !PT ;  /* 0x000000090b0b7c10 */ /* 0x008fca000a7fe4ff */
[----:B------:R0:W-:Y:S04]  /*32b10*/  STL [R1+0xc10], R11 ;  /* 0x000c100b01007387 */ /* 0x0001e80000100800 */
[----:B0-----:R-:W3:Y:S01]  /*32b20*/  LDL.LU R11, [R1+0xcf8] ;  /* 0x000cf800010b7983 */ /* 0x001ee20000300800 */
[----:B------:R-:W-:-:S05]  /*32b30*/  IADD3 R0, P4, PT, R0, UR12, RZ ;  /* 0x0000000c00007c10 */ /* 0x000fca000ff9e0ff */
[----:B------:R0:W-:Y:S04]  /*32b40*/  STL [R1+0xc7c], R0 ;  /* 0x000c7c0001007387 */ /* 0x0001e80000100800 */
[----:B0-----:R1:W5:Y:S04]  /*32b50*/  LDL.LU R0, [R1+0xcf4] ;  /* 0x000cf40001007983 */ /* 0x0013680000300800 */
        /* <DEDUP_REMOVED lines=10> */
[----:B------:R0:W-:Y:S01]  /*32c00*/  STL [R1+0xc94], R18 ;  /* 0x000c941201007387 */ /* 0x0001e20000100800 */
[----:B------:R-:W-:-:S03]  /*32c10*/  IADD3.X R29, PT, PT, R29, UR9, RZ, P4, !PT ;  /* 0x000000091d1d7c10 */ /* 0x000fc6000a7fe4ff */
[----:B0-----:R1:W5:Y:S04]  /*32c20*/  LDL.LU R18, [R1+0xcdc] ;  /* 0x000cdc0001127983 */ /* 0x0013680000300800 */
[----:B------:R0:W-:Y:S01]  /*32c30*/  STL [R1+0xc30], R19 ;  /* 0x000c301301007387 */ /* 0x0001e20000100800 */
[----:B------:R-:W-:-:S03]  /*32c40*/  IADD3 R24, P4, PT, R24, UR12, RZ ;  /* 0x0000000c18187c10 */ /* 0x000fc6000ff9e0ff */
        /* <DEDUP_REMOVED lines=8> */
[----:B------:R-:W-:Y:S01]  /*32cd0*/  UIADD3 UR4, UPT, UPT, UR16, 0x7f, URZ ;  /* 0x0000007f10047890 */ /* 0x000fe2000fffe0ff */
[----:B------:R-:W-:Y:S02]  /*32ce0*/  IADD3.X R8, PT, PT, R8, UR9, RZ, P6, !PT ;  /* 0x0000000908087c10 */ /* 0x000fe4000b7fe4ff */
[----:B0-----:R1:W5:Y:S04]  /*32cf0*/  LDL.LU R2, [R1+0xccc] ;  /* 0x000ccc0001027983 */ /* 0x0013680000300800 */
[----:B------:R0:W-:Y:S01]  /*32d00*/  STL [R1+0xc40], R3 ;  /* 0x000c400301007387 */ /* 0x0001e20000100800 */
[----:B------:R-:W-:-:S02]  /*32d10*/  IADD3 R9, P6, PT, R9, UR12, RZ ;  /* 0x0000000c09097c10 */ /* 0x000fc4000ffde0ff */
[----:B--2---:R-:W-:Y:S01]  /*32d20*/  IADD3.X R10, PT, PT, R10, UR9, RZ, P5, !PT ;  /* 0x000000090a0a7c10 */ /* 0x004fe2000affe4ff */
[----:B0-----:R1:W5:Y:S04]  /*32d30*/  LDL.LU R3, [R1+0xcc8] ;  /* 0x000cc80001037983 */ /* 0x0013680000300800 */
[----:B------:R0:W-:Y:S01]  /*32d40*/  STL [R1+0xcb0], R28 ;  /* 0x000cb01c01007387 */ /* 0x0001e20000100800 */
[----:B------:R-:W-:Y:S01]  /*32d50*/  IADD3.X R16, PT, PT, R16, UR9, RZ, P1, !PT ;  /* 0x0000000910107c10 */ /* 0x000fe20008ffe4ff */
[----:B------:R-:W-:Y:S01]  /*32d60*/  USHF.R.S32.HI UR5, URZ, 0x1f, UR4 ;  /* 0x0000001fff057899 */ /* 0x000fe20008011404 */
[----:B------:R-:W-:Y:S01]  /*32d70*/  IADD3.X R17, PT, PT, R17, UR9, RZ, P0, !PT ;  /* 0x0000000911117c10 */ /* 0x000fe200087fe4ff */
[----:B0-----:R1:W5:Y:S04]  /*32d80*/  LDL.LU R28, [R1+0xcc4] ;  /* 0x000cc400011c7983 */ /* 0x0013680000300800 */
[----:B------:R0:W-:Y:S01]  /*32d90*/  STL [R1+0xc48], R29 ;  /* 0x000c481d01007387 */ /* 0x0001e20000100800 */
[----:B------:R-:W-:-:S02]  /*32da0*/  IADD3.X R20, PT, PT, R20, UR9, RZ, P4, !PT ;  /* 0x0000000914147c10 */ /* 0x000fc4000a7fe4ff */
[----:B------:R-:W-:Y:S01]  /*32db0*/  IADD3.X R23, PT, PT, R23, UR9, RZ, P6, !PT ;  /* 0x0000000917177c10 */ /* 0x000fe2000b7fe4ff */
[----:B0-----:R1:W5:Y:S04]  /*32dc0*/  LDL.LU R29, [R1+0xcc0] ;  /* 0x000cc000011d7983 */ /* 0x0013680000300800 */
[----:B------:R1:W-:Y:S04]  /*32dd0*/  STL [R1+0xcac], R24 ;  /* 0x000cac1801007387 */ /* 0x0003e80000100800 */
[----:B------:R1:W-:Y:S04]  /*32de0*/  STL [R1+0xc50], R25 ;  /* 0x000c501901007387 */ /* 0x0003e80000100800 */
[----:B------:R1:W-:Y:S04]  /*32df0*/  STL [R1+0xca8], R26 ;  /* 0x000ca81a01007387 */ /* 0x0003e80000100800 */
[----:B------:R1:W-:Y:S04]  /*32e00*/  STL [R1+0xc58], R27 ;  /* 0x000c581b01007387 */ /* 0x0003e80000100800 */
[----:B------:R1:W-:Y:S04]  /*32e10*/  STL [R1+0xca4], R7 ;  /* 0x000ca40701007387 */ /* 0x0003e80000100800 */
[----:B------:R1:W-:Y:S04]  /*32e20*/  STL [R1+0xc60], R8 ;  /* 0x000c600801007387 */ /* 0x0003e80000100800 */
[----:B------:R1:W-:Y:S04]  /*32e30*/  STL [R1+0xca0], R9 ;  /* 0x000ca00901007387 */ /* 0x0003e80000100800 */
[----:B------:R1:W-:Y:S01]  /*32e40*/  STL [R1+0xc68], R10 ;  /* 0x000c680a01007387 */ /* 0x0003e20000100800 */
[----:B------:R-:W-:Y:S01]  /*32e50*/  IADD3.X R21, PT, PT, R21, UR9, RZ, P3, !PT ;  /* 0x0000000915157c10 */ /* 0x000fe20009ffe4ff */
[----:B------:R-:W-:-:S02]  /*32e60*/  ULEA.HI UR5, UR5, UR4, URZ, 0x7 ;  /* 0x0000000405057291 */ /* 0x000fc4000f8f38ff */
[----:B------:R1:W-:Y:S01]  /*32e70*/  STL [R1+0xc70], R16 ;  /* 0x000c701001007387 */ /* 0x0003e20000100800 */
[----:B------:R-:W-:-:S03]  /*32e80*/  IADD3.X R22, PT, PT, R22, UR9, RZ, P2, !PT ;  /* 0x0000000916167c10 */ /* 0x000fc600097fe4ff */
[----:B------:R1:W-:Y:S04]  /*32e90*/  STL [R1+0xc78], R17 ;  /* 0x000c781101007387 */ /* 0x0003e80000100800 */
[----:B------:R1:W-:Y:S04]  /*32ea0*/  STL [R1+0xc80], R20 ;  /* 0x000c801401007387 */ /* 0x0003e80000100800 */
[----:B------:R1:W-:Y:S01]  /*32eb0*/  STL [R1+0xc98], R23 ;  /* 0x000c981701007387 */ /* 0x0003e20000100800 */
[----:B------:R-:W-:-:S03]  /*32ec0*/  USHF.R.S32.HI UR5, URZ, 0x7, UR5 ;  /* 0x00000007ff057899 */ /* 0x000fc60008011405 */
[----:B------:R1:W-:Y:S04]  /*32ed0*/  STL [R1+0xc88], R21 ;  /* 0x000c881501007387 */ /* 0x0003e80000100800 */
[----:B------:R1:W-:Y:S01]  /*32ee0*/  STL [R1+0xc90], R22 ;  /* 0x000c901601007387 */ /* 0x0003e20000100800 */
[----:B---3--:R-:W-:-:S13]  /*32ef0*/  ISETP.NE.U32.AND P5, PT, R11, UR5, PT ;  /* 0x000000050b007c0c */ /* 0x008fda000bfa5070 */
[----:B-1----:R-:W-:Y:S05]  /*32f00*/  @P5 BRA `(.L_x_2) ;  /* 0xfffffd8000285947 */ /* 0x002fea000383ffff */
[----:B------:R-:W2:Y:S04]  /*32f10*/  LDL.LU R24, [R1+0x4b0] ;  /* 0x0004b00001187983 */ /* 0x000ea80000300800 */
[----:B--2---:R0:W-:Y:S04]  /*32f20*/  STL [R1+0xe74], R24 ;  /* 0x000e741801007387 */ /* 0x0041e80000100800 */
[----:B0-----:R-:W2:Y:S04]  /*32f30*/  LDL.LU R24, [R1+0x294] ;  /* 0x0002940001187983 */ /* 0x001ea80000300800 */
        /* <DEDUP_REMOVED lines=29> */
[----:B------:R-:W2:Y:S01]  /*33110*/  LDL.LU R25, [R1+0x1dc] ;  /* 0x0001dc0001197983 */ /* 0x000ea20000300800 */
[----:B0----5:R-:W-:-:S03]  /*33120*/  IMAD.MOV.U32 R24, RZ, RZ, R6 ;  /* 0x000000ffff187224 */ /* 0x021fc600078e0006 */
        /* <DEDUP_REMOVED lines=29> */
[----:B------:R-:W2:Y:S04]  /*33300*/  LDL.LU R26, [R1+0x1d8] ;  /* 0x0001d800011a7983 */ /* 0x000ea80000300800 */
[----:B------:R-:W3:Y:S04]  /*33310*/  LDL.LU R27, [R1+0x1d4] ;  /* 0x0001d400011b7983 */ /* 0x000ee80000300800 */
[----:B------:R-:W3:Y:S04]  /*33320*/  LDL.LU R6, [R1+0x1d0] ;  /* 0x0001d00001067983 */ /* 0x000ee80000300800 */
[----:B------:R-:W4:Y:S04]  /*33330*/  LDL.LU R7, [R1+0x2ec] ;  /* 0x0002ec0001077983 */ /* 0x000f280000300800 */
[----:B------:R-:W4:Y:S04]  /*33340*/  LDL.LU R8, [R1+0x2e8] ;  /* 0x0002e80001087983 */ /* 0x000f280000300800 */
[----:B------:R-:W2:Y:S04]  /*33350*/  LDL.LU R9, [R1+0x2e4] ;  /* 0x0002e40001097983 */ /* 0x000ea80000300800 */
[----:B------:R-:W2:Y:S04]  /*33360*/  LDL.LU R10, [R1+0x2e0] ;  /* 0x0002e000010a7983 */ /* 0x000ea80000300800 */
[----:B------:R-:W2:Y:S04]  /*33370*/  LDL.LU R11, [R1+0x4cc] ;  /* 0x0004cc00010b7983 */ /* 0x000ea80000300800 */
[----:B------:R-:W2:Y:S04]  /*33380*/  LDL.LU R16, [R1+0x4c8] ;  /* 0x0004c80001107983 */ /* 0x000ea80000300800 */
[----:B------:R-:W2:Y:S01]  /*33390*/  LDL.LU R17, [R1+0x4c4] ;  /* 0x0004c40001117983 */ /* 0x000ea20000300800 */
[----:B0-----:R-:W-:-:S03]  /*333a0*/  IMAD.MOV.U32 R25, RZ, RZ, R0 ;  /* 0x000000ffff197224 */ /* 0x001fc600078e0000 */
[----:B------:R-:W2:Y:S04]  /*333b0*/  LDL.LU R20, [R1+0x4c0] ;  /* 0x0004c00001147983 */ /* 0x000ea80000300800 */
[----:B------:R-:W2:Y:S04]  /*333c0*/  LDL.LU R21, [R1+0x52c] ;  /* 0x00052c0001157983 */ /* 0x000ea80000300800 */
[----:B------:R-:W2:Y:S04]  /*333d0*/  LDL.LU R22, [R1+0x528] ;  /* 0x0005280001167983 */ /* 0x000ea80000300800 */
[----:B------:R-:W2:Y:S04]  /*333e0*/  LDL.LU R23, [R1+0x524] ;  /* 0x0005240001177983 */ /* 0x000ea80000300800 */
[----:B------:R-:W2:Y:S04]  /*333f0*/  LDL.LU R0, [R1+0x520] ;  /* 0x0005200001007983 */ /* 0x000ea80000300800 */
        /* <DEDUP_REMOVED lines=10> */
[----:B------:R0:W-:Y:S01]  /*334a0*/  STL [R1+0xce0], R12 ;  /* 0x000ce00c01007387 */ /* 0x0001e20000100800 */
[----:B------:R-:W-:-:S03]  /*334b0*/  F2FP.BF16.F32.PACK_AB R24, R25, R24 ;  /* 0x000000181918723e */ /* 0x000fc600000010ff */
        /* <DEDUP_REMOVED lines=13> */
[----:B------:R-:W2:Y:S04]  /*33590*/  LDL.LU R25, [R1+0xeec] ;  /* 0x000eec0001197983 */ /* 0x000ea80000300800 */
[----:B------:R0:W-:Y:S04]  /*335a0*/  STL [R1+0x25c], R24 ;  /* 0x00025c1801007387 */ /* 0x0001e80000100800 */
[----:B0-----:R-:W2:Y:S02]  /*335b0*/  LDL.LU R24, [R1+0xee8] ;  /* 0x000ee80001187983 */ /* 0x001ea40000300800 */
[----:B--2---:R-:W-:-:S02]  /*335c0*/  F2FP.BF16.F32.PACK_AB R24, R25, R24 ;  /* 0x000000181918723e */ /* 0x004fc400000010ff */
        /* <DEDUP_REMOVED lines=54> */
[----:B0-----:R-:W2:Y:S01]  /*33930*/  LDL.LU R24, [R1+0xe78] ;  /* 0x000e780001187983 */ /* 0x001ea20000300800 */
[----:B------:R-:W-:Y:S02]  /*33940*/  F2FP.BF16.F32.PACK_AB R2, R2, R29 ;  /* 0x0000001d0202723e */ /* 0x000fe400000010ff */
[----:B------:R-:W-:-:S02]  /*33950*/  F2FP.BF16.F32.PACK_AB R18, R28, R18 ;  /* 0x000000121c12723e */ /* 0x000fc400000010ff */
[----:B--2---:R-:W-:Y:S02]  /*33960*/  F2FP.BF16.F32.PACK_AB R3, R24, R3 ;  /* 0x000000031803723e */ /* 0x004fe400000010ff */
[----:B------:R-:W2:Y:S04]  /*33970*/  LDL.LU R24, [R1+0xe74] ;  /* 0x000e740001187983 */ /* 0x000ea80000300800 */
[----:B------:R0:W-:Y:S01]  /*33980*/  STL [R1+0x210], R3 ;  /* 0x0002100301007387 */ /* 0x0001e20000100800 */
[----:B------:R-:W-:-:S03]  /*33990*/  F2FP.BF16.F32.PACK_AB R4, R15, R4 ;  /* 0x000000040f04723e */ /* 0x000fc600000010ff */
[----:B------:R1:W-:Y:S01]  /*339a0*/  STL [R1+0x1bc], R2 ;  /* 0x0001bc0201007387 */ /* 0x0003e20000100800 */
[----:B0-----:R-:W-:-:S03]  /*339b0*/  F2FP.BF16.F32.PACK_AB R3, R19, R12 ;  /* 0x0000000c1303723e */ /* 0x001fc600000010ff */
[----:B------:R-:W-:Y:S01]  /*339c0*/  STL [R1+0x1b8], R18 ;  /* 0x0001b81201007387 */ /* 0x000fe20000100800 */
[----:B-1----:R-:W-:-:S03]  /*339d0*/  F2FP.BF16.F32.PACK_AB R2, R13, R14 ;  /* 0x0000000e0d02723e */ /* 0x002fc600000010ff */
[----:B------:R-:W-:Y:S04]  /*339e0*/  STL [R1+0x1b4], R3 ;  /* 0x0001b40301007387 */ /* 0x000fe80000100800 */
[----:B------:R0:W-:Y:S04]  /*339f0*/  STL [R1+0x1b0], R2 ;  /* 0x0001b00201007387 */ /* 0x0001e80000100800 */
[----:B------:R3:W-:Y:S01]  /*33a00*/  STL [R1+0x19c], R4 ;  /* 0x00019c0401007387 */ /* 0x0007e20000100800 */
[----:B0-----:R-:W-:Y:S02]  /*33a10*/  F2FP.BF16.F32.PACK_AB R2, R25, R26 ;  /* 0x0000001a1902723e */ /* 0x001fe400000010ff */
[----:B---3--:R-:W-:-:S02]  /*33a20*/  F2FP.BF16.F32.PACK_AB R4, R27, R6 ;  /* 0x000000061b04723e */ /* 0x008fc400000010ff */
[----:B--2---:R-:W-:-:S05]  /*33a30*/  F2FP.BF16.F32.PACK_AB R3, R5, R24 ;  /* 0x000000180503723e */ /* 0x004fca00000010ff */
[----:B------:R4:W-:Y:S04]  /*33a40*/  STL [R1+0x198], R3 ;  /* 0x0001980301007387 */ /* 0x0009e80000100800 */
[----:B------:R0:W-:Y:S01]  /*33a50*/  STL [R1+0x194], R2 ;  /* 0x0001940201007387 */ /* 0x0001e20000100800 */
[----:B----4-:R-:W-:-:S03]  /*33a60*/  F2FP.BF16.F32.PACK_AB R3, R7, R8 ;  /* 0x000000080703723e */ /* 0x010fc600000010ff */
[----:B------:R1:W-:Y:S01]  /*33a70*/  STL [R1+0x190], R4 ;  /* 0x0001900401007387 */ /* 0x0003e20000100800 */
[----:B0-----:R-:W-:-:S03]  /*33a80*/  F2FP.BF16.F32.PACK_AB R2, R9, R10 ;  /* 0x0000000a0902723e */ /* 0x001fc600000010ff */
[----:B------:R0:W-:Y:S01]  /*33a90*/  STL [R1+0x16c], R3 ;  /* 0x00016c0301007387 */ /* 0x0001e20000100800 */
[----:B-1----:R-:W-:-:S03]  /*33aa0*/  F2FP.BF16.F32.PACK_AB R4, R11, R16 ;  /* 0x000000100b04723e */ /* 0x002fc600000010ff */
[----:B------:R-:W-:Y:S01]  /*33ab0*/  STL [R1+0x168], R2 ;  /* 0x0001680201007387 */ /* 0x000fe20000100800 */
[----:B0-----:R-:W-:-:S03]  /*33ac0*/  F2FP.BF16.F32.PACK_AB R3, R17, R20 ;  /* 0x000000141103723e */ /* 0x001fc600000010ff */
[----:B------:R-:W-:Y:S04]  /*33ad0*/  STL [R1+0x164], R4 ;  /* 0x0001640401007387 */ /* 0x000fe80000100800 */
[----:B------:R0:W-:Y:S04]  /*33ae0*/  STL [R1+0x160], R3 ;  /* 0x0001600301007387 */ /* 0x0001e80000100800 */
[----:B0-----:R-:W2:Y:S01]  /*33af0*/  LDL.LU R3, [R1+0x2a0] ;  /* 0x0002a00001037983 */ /* 0x001ea20000300800 */
[----:B------:R-:W-:Y:S02]  /*33b00*/  F2FP.BF16.F32.PACK_AB R2, R21, R22 ;  /* 0x000000161502723e */ /* 0x000fe400000010ff */
[----:B------:R-:W-:-:S03]  /*33b10*/  F2FP.BF16.F32.PACK_AB R0, R23, R0 ;  /* 0x000000001700723e */ /* 0x000fc600000010ff */
[----:B------:R-:W-:Y:S04]  /*33b20*/  STL [R1+0x12c], R2 ;  /* 0x00012c0201007387 */ /* 0x000fe80000100800 */
[----:B--2---:R0:W-:Y:S04]  /*33b30*/  STL [R1+0xdec], R3 ;  /* 0x000dec0301007387 */ /* 0x0041e80000100800 */
[----:B------:R-:W-:Y:S04]  /*33b40*/  STL [R1+0x128], R0 ;  /* 0x0001280001007387 */ /* 0x000fe80000100800 */
        /* <DEDUP_REMOVED lines=33> */
[----:B------:R-:W3:Y:S04]  /*33d60*/  LDL.LU R2, [R1+0x14c] ;  /* 0x00014c0001027983 */ /* 0x000ee80000300800 */
[----:B---3--:R0:W-:Y:S04]  /*33d70*/  STL [R1+0xde8], R2 ;  /* 0x000de80201007387 */ /* 0x0081e80000100800 */
[----:B0-----:R-:W3:Y:S04]  /*33d80*/  LDL.LU R2, [R1+0x2a4] ;  /* 0x0002a40001027983 */ /* 0x001ee80000300800 */
        /* <DEDUP_REMOVED lines=33> */
[----:B0-----:R-:W2:Y:S04]  /*33fa0*/  LDL.LU R2, [R1+0x50c] ;  /* 0x00050c0001027983 */ /* 0x001ea80000300800 */
[----:B------:R-:W3:Y:S04]  /*33fb0*/  LDL.LU R29, [R1+0x148] ;  /* 0x00014800011d7983 */ /* 0x000ee80000300800 */
[----:B------:R-:W4:Y:S04]  /*33fc0*/  LDL.LU R28, [R1+0x144] ;  /* 0x00014400011c7983 */ /* 0x000f280000300800 */
        /* <DEDUP_REMOVED lines=25> */
[----:B--2---:R-:W-:-:S03]  /*34160*/  F2FP.BF16.F32.PACK_AB R3, R2, R3 ;  /* 0x000000030203723e */ /* 0x004fc600000010ff */
        /* <DEDUP_REMOVED lines=68> */
[----:B------:R-:W2:Y:S01]  /*345b0*/  LDL.LU R2, [R1+0xde8] ;  /* 0x000de80001027983 */ /* 0x000ea20000300800 */
[----:B----4-:R-:W-:-:S03]  /*345c0*/  F2FP.BF16.F32.PACK_AB R18, R28, R18 ;  /* 0x000000121c12723e */ /* 0x010fc600000010ff */
[----:B------:R0:W-:Y:S01]  /*345d0*/  STL [R1+0xe0], R3 ;  /* 0x0000e00301007387 */ /* 0x0001e20000100800 */
[----:B---3--:R-:W-:Y:S02]  /*345e0*/  F2FP.BF16.F32.PACK_AB R4, R15, R4 ;  /* 0x000000040f04723e */ /* 0x008fe400000010ff */
[----:B0-----:R-:W-:Y:S02]  /*345f0*/  F2FP.BF16.F32.PACK_AB R3, R19, R12 ;  /* 0x0000000c1303723e */ /* 0x001fe400000010ff */
[----:B--2---:R-:W-:-:S05]  /*34600*/  F2FP.BF16.F32.PACK_AB R2, R2, R29 ;  /* 0x0000001d0202723e */ /* 0x004fca00000010ff */
[----:B------:R0:W-:Y:S04]  /*34610*/  STL [R1+0xdc], R2 ;  /* 0x0000dc0201007387 */ /* 0x0001e80000100800 */
[----:B------:R-:W-:Y:S04]  /*34620*/  STL [R1+0xd8], R18 ;  /* 0x0000d81201007387 */ /* 0x000fe80000100800 */
[----:B------:R1:W-:Y:S01]  /*34630*/  STL [R1+0xd4], R3 ;  /* 0x0000d40301007387 */ /* 0x0003e20000100800 */
[----:B0-----:R-:W-:-:S05]  /*34640*/  F2FP.BF16.F32.PACK_AB R2, R13, R14 ;  /* 0x0000000e0d02723e */ /* 0x001fca00000010ff */
[----:B------:R0:W-:Y:S01]  /*34650*/  STL [R1+0xd0], R2 ;  /* 0x0000d00201007387 */ /* 0x0001e20000100800 */
[----:B-1----:R-:W-:-:S03]  /*34660*/  F2FP.BF16.F32.PACK_AB R3, R5, R24 ;  /* 0x000000180503723e */ /* 0x002fc600000010ff */
[----:B------:R1:W-:Y:S04]  /*34670*/  STL [R1+0xcc], R4 ;  /* 0x0000cc0401007387 */ /* 0x0003e80000100800 */
[----:B------:R2:W-:Y:S01]  /*34680*/  STL [R1+0xc8], R3 ;  /* 0x0000c80301007387 */ /* 0x0005e20000100800 */
[----:B0-----:R-:W-:Y:S02]  /*34690*/  F2FP.BF16.F32.PACK_AB R2, R25, R26 ;  /* 0x0000001a1902723e */ /* 0x001fe400000010ff */
[----:B-1----:R-:W-:-:S03]  /*346a0*/  F2FP.BF16.F32.PACK_AB R4, R27, R6 ;  /* 0x000000061b04723e */ /* 0x002fc600000010ff */
[----:B------:R0:W-:Y:S01]  /*346b0*/  STL [R1+0xc4], R2 ;  /* 0x0000c40201007387 */ /* 0x0001e20000100800 */
[----:B--2---:R-:W-:-:S03]  /*346c0*/  F2FP.BF16.F32.PACK_AB R3, R7, R8 ;  /* 0x000000080703723e */ /* 0x004fc600000010ff */
[----:B------:R1:W-:Y:S04]  /*346d0*/  STL [R1+0xc0], R4 ;  /* 0x0000c00401007387 */ /* 0x0003e80000100800 */
[----:B------:R2:W-:Y:S01]  /*346e0*/  STL [R1+0xbc], R3 ;  /* 0x0000bc0301007387 */ /* 0x0005e20000100800 */
[----:B0-----:R-:W-:Y:S02]  /*346f0*/  F2FP.BF16.F32.PACK_AB R2, R9, R10 ;  /* 0x0000000a0902723e */ /* 0x001fe400000010ff */
[----:B-1----:R-:W-:-:S03]  /*34700*/  F2FP.BF16.F32.PACK_AB R4, R11, R16 ;  /* 0x000000100b04723e */ /* 0x002fc600000010ff */
[----:B------:R-:W-:Y:S01]  /*34710*/  STL [R1+0xb8], R2 ;  /* 0x0000b80201007387 */ /* 0x000fe20000100800 */
[----:B--2---:R-:W-:-:S03]  /*34720*/  F2FP.BF16.F32.PACK_AB R3, R17, R20 ;  /* 0x000000141103723e */ /* 0x004fc600000010ff */
        /* <DEDUP_REMOVED lines=196> */
[----:B------:R0:W-:Y:S01]  /*35370*/  STL [R1+0x38], R2 ;  /* 0x0000380201007387 */ /* 0x0001e20000100800 */
[----:B--2---:R-:W-:-:S03]  /*35380*/  F2FP.BF16.F32.PACK_AB R3, R17, R20 ;  /* 0x000000141103723e */ /* 0x004fc600000010ff */
[----:B------:R-:W-:Y:S04]  /*35390*/  STL [R1+0x34], R4 ;  /* 0x0000340401007387 */ /* 0x000fe80000100800 */
[----:B------:R-:W-:Y:S04]  /*353a0*/  STL [R1+0x30], R3 ;  /* 0x0000300301007387 */ /* 0x000fe80000100800 */
[----:B------:R-:W2:Y:S01]  /*353b0*/  LDL.LU R7, [R1+0x458] ;  /* 0x0004580001077983 */ /* 0x000ea20000300800 */
[----:B0-----:R-:W-:Y:S02]  /*353c0*/  F2FP.BF16.F32.PACK_AB R2, R21, R22 ;  /* 0x000000161502723e */ /* 0x001fe400000010ff */
        /* <DEDUP_REMOVED lines=48> */
[----:B------:R-:W2:Y:S04]  /*356d0*/  LDL.LU R11, [R1+0x628] ;  /* 0x00062800010b7983 */ /* 0x000ea80000300800 */
[----:B--2---:R0:W-:Y:S04]  /*356e0*/  STL [R1+0xcfc], R11 ;  /* 0x000cfc0b01007387 */ /* 0x0041e80000100800 */
[----:B0-----:R-:W2:Y:S04]  /*356f0*/  LDL.LU R11, [R1+0x604] ;  /* 0x00060400010b7983 */ /* 0x001ea80000300800 */
        /* <DEDUP_REMOVED lines=16> */
[----:B--2---:R0:W-:Y:S04]  /*35800*/  STL [R1+0xcd4], R17 ;  /* 0x000cd41101007387 */ /* 0x0041e80000100800 */
[----:B0-----:R-:W2:Y:S04]  /*35810*/  LDL.LU R17, [R1+0x5e4] ;  /* 0x0005e40001117983 */ /* 0x001ea80000300800 */
[----:B------:R-:W2:Y:S01]  /*35820*/  LDL.LU R28, [R1+0x3b4] ;  /* 0x0003b400011c7983 */ /* 0x000ea20000300800 */
[----:B------:R-:W-:-:S03]  /*35830*/  F2FP.BF16.F32.PACK_AB R7, R5, R7 ;  /* 0x000000070507723e */ /* 0x000fc600000010ff */
        /* <DEDUP_REMOVED lines=52> */
[----:B------:R0:W-:Y:S04]  /*35b80*/  STL [R1], R7 ;  /* 0x0000000701007387 */ /* 0x0001e80000100800 */
[----:B0-----:R-:W2:Y:S02]  /*35b90*/  LDL.LU R7, [R1+0xd0c] ;  /* 0x000d0c0001077983 */ /* 0x001ea40000300800 */
[----:B--2---:R-:W-:-:S02]  /*35ba0*/  F2FP.BF16.F32.PACK_AB R7, R5, R7 ;  /* 0x000000070507723e */ /* 0x004fc400000010ff */
[----:B------:R-:W3:Y:S02]  /*35bb0*/  LDL.LU R5, [R1+0xd08] ;  /* 0x000d080001057983 */ /* 0x000ee40000300800 */
[----:B---3--:R-:W-:Y:S02]  /*35bc0*/  F2FP.BF16.F32.PACK_AB R6, R5, R6 ;  /* 0x000000060506723e */ /* 0x008fe400000010ff */
[----:B------:R-:W4:Y:S02]  /*35bd0*/  LDL.LU R5, [R1+0xd04] ;  /* 0x000d040001057983 */ /* 0x000f240000300800 */
[----:B----4-:R-:W-:Y:S02]  /*35be0*/  F2FP.BF16.F32.PACK_AB R5, R4, R5 ;  /* 0x000000050405723e */ /* 0x010fe400000010ff */
[----:B------:R-:W2:Y:S02]  /*35bf0*/  LDL.LU R4, [R1+0xd00] ;  /* 0x000d000001047983 */ /* 0x000ea40000300800 */
[----:B--2---:R-:W-:-:S02]  /*35c00*/  F2FP.BF16.F32.PACK_AB R4, R11, R4 ;  /* 0x000000040b04723e */ /* 0x004fc400000010ff */
[----:B------:R-:W2:Y:S02]  /*35c10*/  LDL.LU R11, [R1+0xcfc] ;  /* 0x000cfc00010b7983 */ /* 0x000ea40000300800 */
[----:B--2---:R-:W-:Y:S02]  /*35c20*/  F2FP.BF16.F32.PACK_AB R11, R10, R11 ;  /* 0x0000000b0a0b723e */ /* 0x004fe400000010ff */
[----:B------:R-:W2:Y:S02]  /*35c30*/  LDL.LU R10, [R1+0xcf8] ;  /* 0x000cf800010a7983 */ /* 0x000ea40000300800 */
[----:B--2---:R-:W-:Y:S02]  /*35c40*/  F2FP.BF16.F32.PACK_AB R10, R9, R10 ;  /* 0x0000000a090a723e */ /* 0x004fe400000010ff */
        /* <DEDUP_REMOVED lines=18> */
[----:B------:R-:W2:Y:S01]  /*35d70*/  LDL.LU R28, [R1+0xcd0] ;  /* 0x000cd000011c7983 */ /* 0x000ea20000300800 */
[----:B------:R-:W-:Y:S02]  /*35d80*/  F2FP.BF16.F32.PACK_AB R23, R29, R23 ;  /* 0x000000171d17723e */ /* 0x000fe400000010ff */
[----:B------:R-:W-:-:S02]  /*35d90*/  F2FP.BF16.F32.PACK_AB R22, R2, R22 ;  /* 0x000000160216723e */ /* 0x000fc400000010ff */
[----:B------:R-:W-:Y:S02]  /*35da0*/  F2FP.BF16.F32.PACK_AB R21, R3, R21 ;  /* 0x000000150315723e */ /* 0x000fe400000010ff */
[----:B--2---:R-:W-:Y:S02]  /*35db0*/  F2FP.BF16.F32.PACK_AB R16, R28, R16 ;  /* 0x000000101c10723e */ /* 0x004fe400000010ff */
[----:B------:R-:W2:Y:S04]  /*35dc0*/  LDL.LU R28, [R1+0xccc] ;  /* 0x000ccc00011c7983 */ /* 0x000ea80000300800 */
[----:B------:R-:W2:Y:S04]  /*35dd0*/  LDL.LU R29, [R1+0xcc8] ;  /* 0x000cc800011d7983 */ /* 0x000ea80000300800 */
[----:B------:R-:W3:Y:S04]  /*35de0*/  LDL.LU R2, [R1+0xcc4] ;  /* 0x000cc40001027983 */ /* 0x000ee80000300800 */
[----:B------:R-:W3:Y:S01]  /*35df0*/  LDL.LU R3, [R1+0xcc0] ;  /* 0x000cc00001037983 */ /* 0x000ee20000300800 */
[----:B------:R-:W-:-:S02]  /*35e00*/  F2FP.BF16.F32.PACK_AB R20, R24, R20 ;  /* 0x000000141814723e */ /* 0x000fc400000010ff */
[----:B------:R-:W-:Y:S02]  /*35e10*/  F2FP.BF16.F32.PACK_AB R27, R25, R27 ;  /* 0x0000001b191b723e */ /* 0x000fe400000010ff */
[----:B------:R-:W-:Y:S02]  /*35e20*/  F2FP.BF16.F32.PACK_AB R26, R26, R0 ;  /* 0x000000001a1a723e */ /* 0x000fe400000010ff */
[----:B--2---:R-:W-:Y:S02]  /*35e30*/  F2FP.BF16.F32.PACK_AB R25, R29, R28 ;  /* 0x0000001c1d19723e */ /* 0x004fe400000010ff */
[----:B---3--:R-:W-:-:S07]  /*35e40*/  F2FP.BF16.F32.PACK_AB R24, R3, R2 ;  /* 0x000000020318723e */ /* 0x008fce00000010ff */
.L_x_1:
[----:B0-----:R-:W2:Y:S01]  /*35e50*/  LDL.LU R0, [R1+0xcbc] ;  /* 0x000cbc0001007983 */ /* 0x001ea20000300800 */
[----:B------:R-:W0:Y:S01]  /*35e60*/  S2UR UR5, SR_CgaCtaId ;  /* 0x00000000000579c3 */ /* 0x000e220000008800 */
[----:B------:R-:W-:Y:S01]  /*35e70*/  UMOV UR4, 0x400 ;  /* 0x0000040000047882 */ /* 0x000fe20000000000 */
[----:B------:R-:W3:Y:S01]  /*35e80*/  LDCU UR42, c[0x0][0x3b4] ;  /* 0x00007680ff2a77ac */ /* 0x000ee20008000800 */
[----:B------:R-:W4:Y:S01]  /*35e90*/  S2R R2, SR_TID.X ;  /* 0x0000000000027919 */ /* 0x000f220000002100 */
[----:B------:R-:W5:Y:S01]  /*35ea0*/  LDCU.64 UR6, c[0x0][0x398] ;  /* 0x00007300ff0677ac */ /* 0x000f620008000a00 */
[----:B------:R-:W1:Y:S01]  /*35eb0*/  LDCU UR43, c[0x0][0x39c] ;  /* 0x00007380ff2b77ac */ /* 0x000e620008000800 */
[----:B------:R-:W0:Y:S01]  /*35ec0*/  LDCU UR77, c[0x0][0x3b8] ;  /* 0x00007700ff4d77ac */ /* 0x000e220008000800 */
[----:B------:R-:W1:Y:S01]  /*35ed0*/  LDCU UR53, c[0x0][0x39c] ;  /* 0x00007380ff3577ac */ /* 0x000e620008000800 */
[----:B------:R-:W1:Y:S01]  /*35ee0*/  LDCU UR67, c[0x0][0x3b8] ;  /* 0x00007700ff4377ac */ /* 0x000e620008000800 */
[----:B0-----:R-:W-:Y:S01]  /*35ef0*/  ULEA UR4, UR5, UR4, 0x18 ;  /* 0x0000000405047291 */ /* 0x001fe2000f8ec0ff */
[----:B------:R-:W0:Y:S01]  /*35f00*/  LDCU UR33, c[0x0][0x39c] ;  /* 0x00007380ff2177ac */ /* 0x000e220008000800 */
[----:B------:R-:W0:Y:S01]  /*35f10*/  LDCU UR41, c[0x0][0x39c] ;  /* 0x00007380ff2977ac */ /* 0x000e220008000800 */
[----:B----4-:R-:W-:Y:S01]  /*35f20*/  IMAD.SHL.U32 R3, R2, 0x100, RZ ;  /* 0x0000010002037824 */ /* 0x010fe200078e00ff */
[----:B------:R-:W4:Y:S04]  /*35f30*/  LDCU UR66, c[0x0][0x39c] ;  /* 0x00007380ff4277ac */ /* 0x000f280008000800 */
[----:B------:R-:W-:Y:S01]  /*35f40*/  LOP3.LUT R3, R3, 0x6000, RZ, 0xc0, !PT ;  /* 0x0000600003037812 */ /* 0x000fe200078ec0ff */
[----:B------:R-:W0:Y:S01]  /*35f50*/  LDCU UR23, c[0x0][0x3b8] ;  /* 0x00007700ff1777ac */ /* 0x000e220008000800 */
        /* <DEDUP_REMOVED lines=59> */
[----:B--2---:R-:W-:-:S04]  /*36310*/  LOP3.LUT R0, R0, 0x400, RZ, 0xc0, !PT ;  /* 0x0000040000007812 */ /* 0x004fc800078ec0ff */
[----:B------:R-:W-:Y:S01]  /*36320*/  IADD3 R0, PT, PT, R3, UR4, R0 ;  /* 0x0000000403007c10 */ /* 0x000fe2000fffe000 */
[----:B------:R-:W-:-:S05]  /*36330*/  IMAD.SHL.U32 R3, R2, 0x10, RZ ;  /* 0x0000001002037824 */ /* 0x000fca00078e00ff */
[----:B------:R-:W-:-:S05]  /*36340*/  LOP3.LUT R3, R3, 0xf0, RZ, 0xc0, !PT ;  /* 0x000000f003037812 */ /* 0x000fca00078ec0ff */
[----:B------:R-:W-:Y:S01]  /*36350*/  IMAD.IADD R0, R3, 0x1, R0 ;  /* 0x0000000103007824 */ /* 0x000fe200078e0200 */
[C---:B------:R-:W-:Y:S02]  /*36360*/  LOP3.LUT R3, R2.reuse, 0x180, RZ, 0xc0, !PT ;  /* 0x0000018002037812 */ /* 0x040fe400078ec0ff */
[----:B------:R-:W-:-:S03]  /*36370*/  LOP3.LUT R2, R2, 0x1ff, RZ, 0xc0, !PT ;  /* 0x000001ff02027812 */ /* 0x000fc600078ec0ff */
[----:B------:R-:W-:Y:S01]  /*36380*/  IMAD R0, R3, 0x2, R0 ;  /* 0x0000000203007824 */ /* 0x000fe200078e0200 */
[----:B------:R-:W-:Y:S01]  /*36390*/  BAR.SYNC.DEFER_BLOCKING 0x0 ;  /* 0x0000000000007b1d */ /* 0x000fe20000010000 */
[----:B------:R-:W-:-:S05]  /*363a0*/  LEA R2, R2, UR4, 0x4 ;  /* 0x0000000402027c11 */ /* 0x000fca000f8e20ff */
[----:B------:R-:W2:Y:S01]  /*363b0*/  LDCU.64 UR4, c[0x0][0x390] ;  /* 0x00007200ff0477ac */ /* 0x000ea20008000a00 */
[----:B------:R-:W-:Y:S04]  /*363c0*/  STSM.16.M88.4 [R0], R24 ;  /* 0x0000001800007844 */ /* 0x000fe80000000200 */
[----:B------:R-:W-:Y:S04]  /*363d0*/  STSM.16.M88.4 [R0+0x800], R20 ;  /* 0x0008001400007844 */ /* 0x000fe80000000200 */
[----:B------:R-:W-:Y:S04]  /*363e0*/  STSM.16.M88.4 [R0+0x1000], R16 ;  /* 0x0010001000007844 */ /* 0x000fe80000000200 */
[----:B------:R-:W-:Y:S01]  /*363f0*/  STSM.16.M88.4 [R0+0x1800], R12 ;  /* 0x0018000c00007844 */ /* 0x000fe20000000200 */
[----:B------:R-:W-:Y:S06]  /*36400*/  BAR.SYNC.DEFER_BLOCKING 0x0 ;  /* 0x0000000000007b1d */ /* 0x000fec0000010000 */
[----:B------:R-:W0:Y:S04]  /*36410*/  LDS.128 R24, [R2] ;  /* 0x0000000002187984 */ /* 0x000e280000000c00 */
[----:B------:R-:W1:Y:S04]  /*36420*/  LDS.128 R20, [R2+0x2000] ;  /* 0x0020000002147984 */ /* 0x000e680000000c00 */
[----:B------:R-:W1:Y:S04]  /*36430*/  LDS.128 R16, [R2+0x4000] ;  /* 0x0040000002107984 */ /* 0x000e680000000c00 */
[----:B------:R-:W2:Y:S01]  /*36440*/  LDS.128 R12, [R2+0x6000] ;  /* 0x00600000020c7984 */ /* 0x000ea20000000c00 */
[----:B------:R-:W-:Y:S06]  /*36450*/  BAR.SYNC.DEFER_BLOCKING 0x0 ;  /* 0x0000000000007b1d */ /* 0x000fec0000010000 */
[----:B0-----:R-:W-:Y:S04]  /*36460*/  STL.64 [R1+0xcd0], R26 ;  /* 0x000cd01a01007387 */ /* 0x001fe80000100a00 */
[----:B------:R0:W-:Y:S04]  /*36470*/  STL.64 [R1+0xcd8], R24 ;  /* 0x000cd81801007387 */ /* 0x0001e80000100a00 */
[----:B-1----:R1:W-:Y:S04]  /*36480*/  STL.64 [R1+0xcc8], R20 ;  /* 0x000cc81401007387 */ /* 0x0023e80000100a00 */
[----:B------:R-:W-:Y:S04]  /*36490*/  STL [R1+0xcc0], R23 ;  /* 0x000cc01701007387 */ /* 0x000fe80000100800 */
[----:B------:R1:W-:Y:S04]  /*364a0*/  STL [R1+0xce0], R22 ;  /* 0x000ce01601007387 */ /* 0x0003e80000100800 */
[----:B0-----:R-:W3:Y:S04]  /*364b0*/  LDL.LU R24, [R1+0x90] ;  /* 0x0000900001187983 */ /* 0x001ee80000300800 */
[----:B------:R-:W-:Y:S04]  /*364c0*/  STL.64 [R1+0x130], R16 ;  /* 0x0001301001007387 */ /* 0x000fe80000100a00 */
[----:B------:R-:W-:Y:S04]  /*364d0*/  STL.64 [R1+0x138], R18 ;  /* 0x0001381201007387 */ /* 0x000fe80000100a00 */
[----:B--2---:R-:W-:Y:S04]  /*364e0*/  STL.64 [R1+0x140], R12 ;  /* 0x0001400c01007387 */ /* 0x004fe80000100a00 */
[----:B------:R-:W-:Y:S04]  /*364f0*/  STL.64 [R1+0x148], R14 ;  /* 0x0001480e01007387 */ /* 0x000fe80000100a00 */
[----:B------:R-:W3:Y:S04]  /*36500*/  LDL.LU R25, [R1+0x94] ;  /* 0x0000940001197983 */ /* 0x000ee80000300800 */
[----:B------:R-:W2:Y:S04]  /*36510*/  LDL.LU R26, [R1+0x98] ;  /* 0x00009800011a7983 */ /* 0x000ea80000300800 */
[----:B------:R-:W2:Y:S04]  /*36520*/  LDL.LU R27, [R1+0x9c] ;  /* 0x00009c00011b7983 */ /* 0x000ea80000300800 */
[----:B--2---:R-:W-:Y:S04]  /*36530*/  STL.64 [R1+0xd60], R26 ;  /* 0x000d601a01007387 */ /* 0x004fe80000100a00 */
[----:B---3--:R-:W-:Y:S04]  /*36540*/  STL.64 [R1+0xd58], R24 ;  /* 0x000d581801007387 */ /* 0x008fe80000100a00 */
[----:B-1----:R-:W2:Y:S04]  /*36550*/  LDL.LU R20, [R1+0x80] ;  /* 0x0000800001147983 */ /* 0x002ea80000300800 */
        /* <DEDUP_REMOVED lines=29> */
[----:B0-----:R-:W2:Y:S04]  /*36730*/  LDL.LU R20, [R1] ;  /* 0x0000000001147983 */ /* 0x001ea80000300800 */
[----:B------:R-:W2:Y:S04]  /*36740*/  LDL.LU R21, [R1+0x4] ;  /* 0x0000040001157983 */ /* 0x000ea80000300800 */
[----:B------:R-:W2:Y:S04]  /*36750*/  LDL.LU R22, [R1+0x8] ;  /* 0x0000080001167983 */ /* 0x000ea80000300800 */
[----:B------:R-:W2:Y:S04]  /*36760*/  LDL.LU R23, [R1+0xc] ;  /* 0x00000c0001177983 */ /* 0x000ea80000300800 */
        /* <DEDUP_REMOVED lines=12> */
[----:B------:R0:W-:Y:S04]  /*36830*/  STSM.16.M88.4 [R0], R8 ;  /* 0x0000000800007844 */ /* 0x0001e80000000200 */
[----:B------:R1:W-:Y:S04]  /*36840*/  STSM.16.M88.4 [R0+0x800], R4 ;  /* 0x0008000400007844 */ /* 0x0003e80000000200 */
[----:B0-----:R-:W3:Y:S04]  /*36850*/  LDL.LU R8, [R1+0x70] ;  /* 0x0000700001087983 */ /* 0x001ee80000300800 */
[----:B------:R-:W3:Y:S04]  /*36860*/  LDL.LU R9, [R1+0x74] ;  /* 0x0000740001097983 */ /* 0x000ee80000300800 */
[----:B------:R-:W3:Y:S04]  /*36870*/  LDL.LU R10, [R1+0x78] ;  /* 0x00007800010a7983 */ /* 0x000ee80000300800 */
[----:B------:R-:W3:Y:S04]  /*36880*/  LDL.LU R11, [R1+0x7c] ;  /* 0x00007c00010b7983 */ /* 0x000ee80000300800 */
[----:B-1----:R-:W3:Y:S04]  /*36890*/  LDL.LU R4, [R1+0x60] ;  /* 0x0000600001047983 */ /* 0x002ee80000300800 */
[----:B------:R-:W3:Y:S04]  /*368a0*/  LDL.LU R5, [R1+0x64] ;  /* 0x0000640001057983 */ /* 0x000ee80000300800 */
[----:B------:R-:W3:Y:S04]  /*368b0*/  LDL.LU R6, [R1+0x68] ;  /* 0x0000680001067983 */ /* 0x000ee80000300800 */
[----:B------:R-:W3:Y:S04]  /*368c0*/  LDL.LU R7, [R1+0x6c] ;  /* 0x00006c0001077983 */ /* 0x000ee80000300800 */
[----:B--2---:R0:W-:Y:S04]  /*368d0*/  STSM.16.M88.4 [R0+0x1000], R20 ;  /* 0x0010001400007844 */ /* 0x0041e80000000200 */
[----:B0-----:R-:W2:Y:S04]  /*368e0*/  LDL.LU.64 R22, [R1+0xdb0] ;  /* 0x000db00001167983 */ /* 0x001ea80000300a00 */
[----:B------:R-:W2:Y:S04]  /*368f0*/  LDL.LU.64 R20, [R1+0xda8] ;  /* 0x000da80001147983 */ /* 0x000ea80000300a00 */
[----:B--2---:R-:W-:Y:S01]  /*36900*/  STSM.16.M88.4 [R0+0x1800], R20 ;  /* 0x0018001400007844 */ /* 0x004fe20000000200 */
[----:B------:R-:W-:Y:S06]  /*36910*/  BAR.SYNC.DEFER_BLOCKING 0x0 ;  /* 0x0000000000007b1d */ /* 0x000fec0000010000 */
[----:B------:R-:W0:Y:S04]  /*36920*/  LDS.128 R20, [R2] ;  /* 0x0000000002147984 */ /* 0x000e280000000c00 */
[----:B0-----:R-:W-:Y:S04]  /*36930*/  STL.64 [R1+0x10], R20 ;  /* 0x0000101401007387 */ /* 0x001fe80000100a00 */
[----:B------:R-:W-:Y:S04]  /*36940*/  STL.64 [R1+0x18], R22 ;  /* 0x0000181601007387 */ /* 0x000fe80000100a00 */
[----:B------:R-:W0:Y:S04]  /*36950*/  LDS.128 R20, [R2+0x2000] ;  /* 0x0020000002147984 */ /* 0x000e280000000c00 */
[----:B0-----:R-:W-:Y:S04]  /*36960*/  STL.64 [R1+0x150], R20 ;  /* 0x0001501401007387 */ /* 0x001fe80000100a00 */
[----:B------:R-:W-:Y:S04]  /*36970*/  STL.64 [R1+0x158], R22 ;  /* 0x0001581601007387 */ /* 0x000fe80000100a00 */
[----:B------:R-:W0:Y:S04]  /*36980*/  LDS.128 R20, [R2+0x4000] ;  /* 0x0040000002147984 */ /* 0x000e280000000c00 */
[----:B0-----:R-:W-:Y:S04]  /*36990*/  STL.64 [R1+0x170], R20 ;  /* 0x0001701401007387 */ /* 0x001fe80000100a00 */
[----:B------:R-:W-:Y:S04]  /*369a0*/  STL.64 [R1+0x178], R22 ;  /* 0x0001781601007387 */ /* 0x000fe80000100a00 */
[----:B------:R-:W0:Y:S04]  /*369b0*/  LDS.128 R20, [R2+0x6000] ;  /* 0x0060000002147984 */ /* 0x000e280000000c00 */
[----:B0-----:R-:W-:Y:S04]  /*369c0*/  STL.64 [R1+0x180], R20 ;  /* 0x0001801401007387 */ /* 0x001fe80000100a00 */
[----:B------:R0:W-:Y:S04]  /*369d0*/  STL.64 [R1+0x188], R22 ;  /* 0x0001881601007387 */ /* 0x0001e80000100a00 */
[----:B0-----:R-:W2:Y:S04]  /*369e0*/  LDL.LU.64 R22, [R1+0xda0] ;  /* 0x000da00001167983 */ /* 0x001ea80000300a00 */
[----:B------:R-:W2:Y:S01]  /*369f0*/  LDL.LU.64 R20, [R1+0xd98] ;  /* 0x000d980001147983 */ /* 0x000ea20000300a00 */
[----:B------:R-:W-:Y:S06]  /*36a00*/  BAR.SYNC.DEFER_BLOCKING 0x0 ;  /* 0x0000000000007b1d */ /* 0x000fec0000010000 */
[----:B--2---:R0:W-:Y:S04]  /*36a10*/  STSM.16.M88.4 [R0], R20 ;  /* 0x0000001400007844 */ /* 0x0041e80000000200 */
[----:B0-----:R-:W2:Y:S04]  /*36a20*/  LDL.LU.64 R22, [R1+0xd90] ;  /* 0x000d900001167983 */ /* 0x001ea80000300a00 */
[----:B------:R-:W2:Y:S04]  /*36a30*/  LDL.LU.64 R20, [R1+0xd88] ;  /* 0x000d880001147983 */ /* 0x000ea80000300a00 */
[----:B--2---:R0:W-:Y:S04]  /*36a40*/  STSM.16.M88.4 [R0+0x800], R20 ;  /* 0x0008001400007844 */ /* 0x0041e80000000200 */
[----:B0-----:R-:W2:Y:S04]  /*36a50*/  LDL.LU.64 R22, [R1+0xd80] ;  /* 0x000d800001167983 */ /* 0x001ea80000300a00 */
[----:B------:R-:W2:Y:S04]  /*36a60*/  LDL.LU.64 R20, [R1+0xd78] ;  /* 0x000d780001147983 */ /* 0x000ea80000300a00 */
[----:B--2---:R0:W-:Y:S04]  /*36a70*/  STSM.16.M88.4 [R0+0x1000], R20 ;  /* 0x0010001400007844 */ /* 0x0041e80000000200 */
[----:B---3--:R-:W-:Y:S01]  /*36a80*/  STSM.16.M88.4 [R0+0x1800], R24 ;  /* 0x0018001800007844 */ /* 0x008fe20000000200 */
[----:B------:R-:W-:Y:S06]  /*36a90*/  BAR.SYNC.DEFER_BLOCKING 0x0 ;  /* 0x0000000000007b1d */ /* 0x000fec0000010000 */
[----:B0-----:R-:W2:Y:S04]  /*36aa0*/  LDL.LU.64 R22, [R1+0xd70] ;  /* 0x000d700001167983 */ /* 0x001ea80000300a00 */
[----:B------:R-:W2:Y:S04]  /*36ab0*/  LDL.LU.64 R20, [R1+0xd68] ;  /* 0x000d680001147983 */ /* 0x000ea80000300a00 */
        /* <DEDUP_REMOVED lines=9> */
[----:B------:R-:W0:Y:S01]  /*36b50*/  LDS.128 R24, [R2+0x6000] ;  /* 0x0060000002187984 */ /* 0x000e220000000c00 */
[----:B------:R-:W-:Y:S06]  /*36b60*/  BAR.SYNC.DEFER_BLOCKING 0x0 ;  /* 0x0000000000007b1d */ /* 0x000fec0000010000 */
[----:B0-----:R-:W-:Y:S04]  /*36b70*/  STL.64 [R1+0x50], R24 ;  /* 0x0000501801007387 */ /* 0x001fe80000100a00 */
[----:B------:R0:W-:Y:S04]  /*36b80*/  STL.64 [R1+0x58], R26 ;  /* 0x0000581a01007387 */ /* 0x0001e80000100a00 */
[----:B0-----:R-:W3:Y:S04]  /*36b90*/  LDL.LU.64 R26, [R1+0xd60] ;  /* 0x000d6000011a7983 */ /* 0x001ee80000300a00 */
[----:B------:R-:W3:Y:S04]  /*36ba0*/  LDL.LU.64 R24, [R1+0xd58] ;  /* 0x000d580001187983 */ /* 0x000ee80000300a00 */
[----:B------:R-:W-:Y:S04]  /*36bb0*/  STSM.16.M88.4 [R0], R4 ;  /* 0x0000000400007844 */ /* 0x000fe80000000200 */
[----:B------:R-:W-:Y:S04]  /*36bc0*/  STSM.16.M88.4 [R0+0x800], R8 ;  /* 0x0008000800007844 */ /* 0x000fe80000000200 */
[----:B--2---:R-:W-:Y:S04]  /*36bd0*/  STSM.16.M88.4 [R0+0x1000], R20 ;  /* 0x0010001400007844 */ /* 0x004fe80000000200 */
[----:B---3--:R-:W-:Y:S01]  /*36be0*/  STSM.16.M88.4 [R0+0x1800], R24 ;  /* 0x0018001800007844 */ /* 0x008fe20000000200 */
[----:B------:R-:W-:Y:S06]  /*36bf0*/  BAR.SYNC.DEFER_BLOCKING 0x0 ;  /* 0x0000000000007b1d */ /* 0x000fec0000010000 */
[----:B------:R-:W0:Y:S04]  /*36c00*/  LDS.128 R4, [R2] ;  /* 0x0000000002047984 */ /* 0x000e280000000c00 */
[----:B------:R-:W1:Y:S04]  /*36c10*/  LDS.128 R20, [R2+0x2000] ;  /* 0x0020000002147984 */ /* 0x000e680000000c00 */
[----:B------:R-:W2:Y:S04]  /*36c20*/  LDS.128 R8, [R2+0x4000] ;  /* 0x0040000002087984 */ /* 0x000ea80000000c00 */
[----:B0-----:R-:W-:Y:S04]  /*36c30*/  STL.64 [R1+0x60], R4 ;  /* 0x0000600401007387 */ /* 0x001fe80000100a00 */
[----:B------:R-:W-:Y:S04]  /*36c40*/  STL.64 [R1+0x68], R6 ;  /* 0x0000680601007387 */ /* 0x000fe80000100a00 */
[----:B------:R-:W0:Y:S01]  /*36c50*/  LDS.128 R4, [R2+0x6000] ;  /* 0x0060000002047984 */ /* 0x000e220000000c00 */
[----:B------:R-:W-:Y:S06]  /*36c60*/  BAR.SYNC.DEFER_BLOCKING 0x0 ;  /* 0x0000000000007b1d */ /* 0x000fec0000010000 */
[----:B-1----:R1:W-:Y:S04]  /*36c70*/  STL.64 [R1+0x70], R20 ;  /* 0x0000701401007387 */ /* 0x0023e80000100a00 */
[----:B------:R3:W-:Y:S04]  /*36c80*/  STL.64 [R1+0x78], R22 ;  /* 0x0000781601007387 */ /* 0x0007e80000100a00 */
[----:B--2---:R-:W-:Y:S04]  /*36c90*/  STL.64 [R1+0x80], R8 ;  /* 0x0000800801007387 */ /* 0x004fe80000100a00 */
[----:B------:R-:W-:Y:S04]  /*36ca0*/  STL.64 [R1+0x88], R10 ;  /* 0x0000880a01007387 */ /* 0x000fe80000100a00 */
[----:B------:R-:W-:Y:S04]  /*36cb0*/  STSM.16.M88.4 [R0], R12 ;  /* 0x0000000c00007844 */ /* 0x000fe80000000200 */
[----:B------:R2:W-:Y:S04]  /*36cc0*/  STSM.16.M88.4 [R0+0x800], R16 ;  /* 0x0008001000007844 */ /* 0x0005e80000000200 */
[----:B0-----:R-:W-:Y:S04]  /*36cd0*/  STL.64 [R1+0x90], R4 ;  /* 0x0000900401007387 */ /* 0x001fe80000100a00 */
[----:B------:R-:W-:Y:S04]  /*36ce0*/  STL.64 [R1+0x98], R6 ;  /* 0x0000980601007387 */ /* 0x000fe80000100a00 */
[----:B-1----:R-:W4:Y:S04]  /*36cf0*/  LDL.LU R20, [R1+0x230] ;  /* 0x0002300001147983 */ /* 0x002f280000300800 */
[----:B------:R-:W4:Y:S04]  /*36d00*/  LDL.LU R21, [R1+0x234] ;  /* 0x0002340001157983 */ /* 0x000f280000300800 */
[----:B---3--:R-:W3:Y:S04]  /*36d10*/  LDL.LU R22, [R1+0x238] ;  /* 0x0002380001167983 */ /* 0x008ee80000300800 */
[----:B------:R-:W3:Y:S04]  /*36d20*/  LDL.LU R23, [R1+0x23c] ;  /* 0x00023c0001177983 */ /* 0x000ee80000300800 */
[----:B--2---:R-:W2:Y:S04]  /*36d30*/  LDL.LU R16, [R1+0x1b0] ;  /* 0x0001b00001107983 */ /* 0x004ea80000300800 */
        /* <DEDUP_REMOVED lines=51> */
[----:B---3--:R-:W-:Y:S04]  /*37070*/  STL.64 [R1+0xcf0], R22 ;  /* 0x000cf01601007387 */ /* 0x008fe80000100a00 */
[----:B----4-:R0:W-:Y:S04]  /*37080*/  STL.64 [R1+0xce8], R20 ;  /* 0x000ce81401007387 */ /* 0x0101e80000100a00 */
        /* <DEDUP_REMOVED lines=52> */
[----:B0-----:R-:W2:Y:S04]  /*373d0*/  LDL.LU.64 R18, [R1+0xd00] ;  /* 0x000d000001127983 */ /* 0x001ea80000300a00 */
[----:B------:R-:W2:Y:S04]  /*373e0*/  LDL.LU.64 R16, [R1+0xcf8] ;  /* 0x000cf80001107983 */ /* 0x000ea80000300a00 */
[----:B-----5:R-:W-:Y:S04]  /*373f0*/  STSM.16.M88.4 [R0], R4 ;  /* 0x0000000400007844 */ /* 0x020fe80000000200 */
[----:B------:R-:W-:Y:S04]  /*37400*/  STSM.16.M88.4 [R0+0x800], R8 ;  /* 0x0008000800007844 */ /* 0x000fe80000000200 */
[----:B------:R-:W-:Y:S04]  /*37410*/  STSM.16.M88.4 [R0+0x1000], R12 ;  /* 0x0010000c00007844 */ /* 0x000fe80000000200 */
[----:B--2---:R-:W-:Y:S01]  /*37420*/  STSM.16.M88.4 [R0+0x1800], R16 ;  /* 0x0018001000007844 */ /* 0x004fe20000000200 */
[----:B------:R-:W-:Y:S06]  /*37430*/  BAR.SYNC.DEFER_BLOCKING 0x0 ;  /* 0x0000000000007b1d */ /* 0x000fec0000010000 */
[----:B------:R-:W0:Y:S04]  /*37440*/  LDS.128 R4, [R2] ;  /* 0x0000000002047984 */ /* 0x000e280000000c00 */
[----:B------:R-:W1:Y:S04]  /*37450*/  LDS.128 R8, [R2+0x2000] ;  /* 0x0020000002087984 */ /* 0x000e680000000c00 */
[----:B------:R-:W2:Y:S04]  /*37460*/  LDS.128 R12, [R2+0x4000] ;  /* 0x00400000020c7984 */ /* 0x000ea80000000c00 */
[----:B------:R-:W5:Y:S01]  /*37470*/  LDS.128 R16, [R2+0x6000] ;  /* 0x0060000002107984 */ /* 0x000f620000000c00 */
[----:B------:R-:W-:Y:S06]  /*37480*/  BAR.SYNC.DEFER_BLOCKING 0x0 ;  /* 0x0000000000007b1d */ /* 0x000fec0000010000 */
[----:B---3--:R3:W-:Y:S04]  /*37490*/  STSM.16.M88.4 [R0], R20 ;  /* 0x0000001400007844 */ /* 0x0087e80000000200 */
[----:B---3--:R-:W3:Y:S04]  /*374a0*/  LDL.LU.64 R22, [R1+0xcf0] ;  /* 0x000cf00001167983 */ /* 0x008ee80000300a00 */
[----:B------:R-:W3:Y:S04]  /*374b0*/  LDL.LU.64 R20, [R1+0xce8] ;  /* 0x000ce80001147983 */ /* 0x000ee80000300a00 */
[----:B---3--:R3:W-:Y:S04]  /*374c0*/  STSM.16.M88.4 [R0+0x800], R20 ;  /* 0x0008001400007844 */ /* 0x0087e80000000200 */
[----:B----4-:R4:W-:Y:S04]  /*374d0*/  STSM.16.M88.4 [R0+0x1000], R24 ;  /* 0x0010001800007844 */ /* 0x0109e80000000200 */
[----:B---3--:R-:W3:Y:S04]  /*374e0*/  LDL.LU R22, [R1+0xce0] ;  /* 0x000ce00001167983 */ /* 0x008ee80000300800 */
[----:B----4-:R-:W4:Y:S04]  /*374f0*/  LDL.LU R24, [R1+0x250] ;  /* 0x0002500001187983 */ /* 0x010f280000300800 */
[----:B------:R-:W4:Y:S04]  /*37500*/  LDL.LU R25, [R1+0x254] ;  /* 0x0002540001197983 */ /* 0x000f280000300800 */
[----:B------:R-:W4:Y:S04]  /*37510*/  LDL.LU R26, [R1+0x258] ;  /* 0x00025800011a7983 */ /* 0x000f280000300800 */
[----:B------:R-:W4:Y:S04]  /*37520*/  LDL.LU R27, [R1+0x25c] ;  /* 0x00025c00011b7983 */ /* 0x000f280000300800 */
[----:B------:R-:W2:Y:S04]  /*37530*/  LDL.LU R20, [R1+0xcb8] ;  /* 0x000cb80001147983 */ /* 0x000ea80000300800 */
[----:B------:R-:W3:Y:S04]  /*37540*/  LDL R23, [R1+0x6b0] ;  /* 0x0006b00001177983 */ /* 0x000ee80000100800 */
[----:B----4-:R4:W-:Y:S01]  /*37550*/  STSM.16.M88.4 [R0+0x1800], R24 ;  /* 0x0018001800007844 */ /* 0x0109e20000000200 */
[----:B--2---:R-:W-:Y:S01]  /*37560*/  IMAD R3, R20, UR42, RZ ;  /* 0x0000002a14037c24 */ /* 0x004fe2000f8e02ff */
[----:B------:R-:W2:Y:S01]  /*37570*/  LDCU UR42, c[0x0][0x3b8] ;  /* 0x00007700ff2a77ac */ /* 0x000ea20008000800 */
[----:B---3--:R-:W-:Y:S01]  /*37580*/  VIADD R29, R23, 0x1 ;  /* 0x00000001171d7836 */ /* 0x008fe20000000000 */
[----:B------:R-:W-:Y:S02]  /*37590*/  BAR.SYNC.DEFER_BLOCKING 0x0 ;  /* 0x0000000000007b1d */ /* 0x000fe40000010000 */
[----:B------:R-:W-:-:S04]  /*375a0*/  LEA R28, P0, R3, UR4, 0x1 ;  /* 0x00000004031c7c11 */ /* 0x000fc8000f8008ff */
[----:B------:R-:W-:Y:S01]  /*375b0*/  LEA.HI.X.SX32 R3, R3, UR5, 0x1, P0 ;  /* 0x0000000503037c11 */ /* 0x000fe200080f0eff */
[----:B------:R-:W3:Y:S01]  /*375c0*/  LDCU UR4, c[0x0][0x39c] ;  /* 0x00007380ff0477ac */ /* 0x000ee20008000800 */
[----:B------:R-:W-:Y:S01]  /*375d0*/  ISETP.GE.AND P0, PT, R20, UR6, PT ;  /* 0x0000000614007c0c */ /* 0x000fe2000bf06270 */
[----:B----4-:R-:W4:Y:S01]  /*375e0*/  LDL.LU.64 R24, [R1+0xcd8] ;  /* 0x000cd80001187983 */ /* 0x010f220000300a00 */
[----:B------:R-:W-:Y:S01]  /*375f0*/  VIADD R20, R23, 0x2 ;  /* 0x0000000217147836 */ /* 0x000fe20000000000 */
[----:B------:R-:W0:Y:S01]  /*37600*/  LDCU UR6, c[0x0][0x39c] ;  /* 0x00007380ff0677ac */ /* 0x000e220008000800 */
[----:B------:R-:W-:Y:S01]  /*37610*/  ISETP.LT.AND P4, PT, R29, UR43, !P0 ;  /* 0x0000002b1d007c0c */ /* 0x000fe2000c781270 */
[C---:B------:R-:W-:Y:S01]  /*37620*/  IMAD R29, R23.reuse, UR77, RZ ;  /* 0x0000004d171d7c24 */ /* 0x040fe2000f8e02ff */
[C---:B------:R-:W-:Y:S01]  /*37630*/  ISETP.LT.AND P5, PT, R23.reuse, UR7, !P0 ;  /* 0x0000000717007c0c */ /* 0x040fe2000c7a1270 */
[C---:B------:R-:W-:Y:S01]  /*37640*/  VIADD R0, R23.reuse, 0x3 ;  /* 0x0000000317007836 */ /* 0x040fe20000000000 */
[----:B------:R-:W-:Y:S01]  /*37650*/  ISETP.LT.AND P3, PT, R20, UR53, !P0 ;  /* 0x0000003514007c0c */ /* 0x000fe2000c761270 */
[----:B------:R-:W-:Y:S01]  /*37660*/  VIADD R26, R23, 0x4 ;  /* 0x00000004171a7836 */ /* 0x000fe20000000000 */
[CC--:B------:R-:W-:Y:S01]  /*37670*/  LEA R20, P1, R29.reuse, R28.reuse, 0x1 ;  /* 0x0000001c1d147211 */ /* 0x0c0fe200078208ff */
[----:B------:R-:W0:Y:S03]  /*37680*/  LDCU UR77, c[0x0][0x39c] ;  /* 0x00007380ff4d77ac */ /* 0x000e260008000800 */
[CC--:B------:R-:W-:Y:S01]  /*37690*/  LEA.HI.X.SX32 R21, R29.reuse, R3.reuse, 0x1, P1 ;  /* 0x000000031d157211 */ /* 0x0c0fe200008f0eff */
[----:B------:R-:W-:Y:S01]  /*376a0*/  VIADD R29, R29, UR67 ;  /* 0x000000431d1d7c36 */ /* 0x000fe20008000000 */
[----:B------:R-:W-:Y:S01]  /*376b0*/  ISETP.LT.AND P2, PT, R0, UR33, !P0 ;  /* 0x0000002100007c0c */ /* 0x000fe2000c741270 */
[----:B------:R-:W-:Y:S01]  /*376c0*/  VIADD R0, R23, 0x5 ;  /* 0x0000000517007836 */ /* 0x000fe20000000000 */
[----:B------:R-:W-:Y:S01]  /*376d0*/  ISETP.LT.AND P1, PT, R26, UR41, !P0 ;  /* 0x000000291a007c0c */ /* 0x000fe2000c721270 */
[----:B------:R-:W0:Y:S01]  /*376e0*/  LDCU UR53, c[0x0][0x39c] ;  /* 0x00007380ff3577ac */ /* 0x000e220008000800 */
[CC--:B------:R-:W-:Y:S01]  /*376f0*/  LEA R26, P6, R29.reuse, R28.reuse, 0x1 ;  /* 0x0000001c1d1a7211 */ /* 0x0c0fe200078c08ff */
[----:B------:R-:W0:Y:S03]  /*37700*/  LDCU UR5, c[0x0][0x3b8] ;  /* 0x00007700ff0577ac */ /* 0x000e260008000800 */
[C---:B------:R-:W-:Y:S01]  /*37710*/  LEA.HI.X.SX32 R27, R29.reuse, R3, 0x1, P6 ;  /* 0x000000031d1b7211 */ /* 0x040fe200030f0eff */
[----:B------:R-:W0:Y:S01]  /*37720*/  LDCU UR41, c[0x0][0x39c] ;  /* 0x00007380ff2977ac */ /* 0x000e220008000800 */
[----:B------:R-:W0:Y:S01]  /*37730*/  LDCU UR7, c[0x0][0x3b8] ;  /* 0x00007700ff0777ac */ /* 0x000e220008000800 */
[----:B------:R-:W0:Y:S01]  /*37740*/  LDCU UR43, c[0x0][0x3b8] ;  /* 0x00007700ff2b77ac */ /* 0x000e220008000800 */
[----:B------:R-:W0:Y:S01]  /*37750*/  LDCU UR33, c[0x0][0x3b8] ;  /* 0x00007700ff2177ac */ /* 0x000e220008000800 */
[----:B------:R-:W0:Y:S01]  /*37760*/  LDCU UR67, c[0x0][0x3b8] ;  /* 0x00007700ff4377ac */ /* 0x000e220008000800 */
[----:B----4-:R-:W-:Y:S01]  /*37770*/  @P5 STG.E.U16 desc[UR10][R20.64], R24 ;  /* 0x0000001814005986 */ /* 0x010fe2000c10150a */
[----:B------:R-:W-:Y:S01]  /*37780*/  ISETP.LT.AND P5, PT, R0, UR66, !P0 ;  /* 0x0000004200007c0c */ /* 0x000fe2000c7a1270 */
[----:B------:R-:W-:Y:S01]  /*37790*/  VIADD R0, R29, UR23 ;  /* 0x000000171d007c36 */ /* 0x000fe20008000000 */
[----:B------:R-:W-:Y:S01]  /*377a0*/  PRMT R29, R24, 0x7632, R29 ;  /* 0x00007632181d7816 */ /* 0x000fe2000000001d */
[----:B------:R-:W4:Y:S04]  /*377b0*/  LDCU UR23, c[0x0][0x39c] ;  /* 0x00007380ff1777ac */ /* 0x000f280008000800 */
[----:B------:R0:W-:Y:S01]  /*377c0*/  @P4 STG.E.U16 desc[UR10][R26.64], R29 ;  /* 0x0000001d1a004986 */ /* 0x0001e2000c10150a */
[----:B------:R-:W1:Y:S03]  /*377d0*/  LDCU UR66, c[0x0][0x3b8] ;  /* 0x00007700ff4277ac */ /* 0x000e660008000800 */
[----:B0-----:R-:W2:Y:S01]  /*377e0*/  LDL.LU.64 R26, [R1+0xcd0] ;  /* 0x000cd000011a7983 */ /* 0x001ea20000300a00 */
[----:B------:R-:W-:Y:S01]  /*377f0*/  VIADD R24, R23, 0x6 ;  /* 0x0000000617187836 */ /* 0x000fe20000000000 */
[----:B------:R-:W-:-:S04]  /*37800*/  LEA R20, P6, R0, R28, 0x1 ;  /* 0x0000001c00147211 */ /* 0x000fc800078c08ff */
[----:B------:R-:W-:Y:S02]  /*37810*/  LEA.HI.X.SX32 R21, R0, R3, 0x1, P6 ;  /* 0x0000000300157211 */ /* 0x000fe400030f0eff */
[----:B------:R-:W-:Y:S01]  /*37820*/  ISETP.LT.AND P4, PT, R24, UR52, !P0 ;  /* 0x0000003418007c0c */ /* 0x000fe2000c781270 */
[----:B------:R-:W-:Y:S01]  /*37830*/  VIADD R24, R0, UR16 ;  /* 0x0000001000187c36 */ /* 0x000fe20008000000 */
[----:B------:R-:W0:Y:S01]  /*37840*/  LDCU UR16, c[0x0][0x39c] ;  /* 0x00007380ff1077ac */ /* 0x000e220008000800 */
[C---:B------:R-:W-:Y:S01]  /*37850*/  VIADD R0, R23.reuse, 0x7 ;  /* 0x0000000717007836 */ /* 0x040fe20000000000 */
[----:B------:R1:W-:Y:S01]  /*37860*/  @P3 STG.E.U16 desc[UR10][R20.64], R25 ;  /* 0x0000001914003986 */ /* 0x0003e2000c10150a */
[----:B------:R-:W-:Y:S01]  /*37870*/  VIADD R29, R23, 0x8 ;  /* 0x00000008171d7836 */ /* 0x000fe20000000000 */
[----:B------:R-:W0:Y:S02]  /*37880*/  LDCU UR52, c[0x0][0x3b8] ;  /* 0x00007700ff3477ac */ /* 0x000e240008000800 */
[----:B------:R-:W-:Y:S01]  /*37890*/  ISETP.LT.AND P3, PT, R0, UR65, !P0 ;  /* 0x0000004100007c0c */ /* 0x000fe2000c761270 */
[C---:B------:R-:W-:Y:S01]  /*378a0*/  VIADD R0, R24.reuse, UR34 ;  /* 0x0000002218007c36 */ /* 0x040fe20008000000 */
[----:B------:R-:W0:Y:S01]  /*378b0*/  LDCU UR65, c[0x0][0x39c] ;  /* 0x00007380ff4177ac */ /* 0x000e220008000800 */
[----:B------:R-:W0:Y:S01]  /*378c0*/  LDCU UR34, c[0x0][0x3b8] ;  /* 0x00007700ff2277ac */ /* 0x000e220008000800 */
[----:B-1----:R-:W-:-:S02]  /*378d0*/  LEA R20, P6, R24, R28, 0x1 ;  /* 0x0000001c18147211 */ /* 0x002fc400078c08ff */
[----:B------:R-:W-:Y:S02]  /*378e0*/  PRMT R25, R25, 0x7632, R25 ;  /* 0x0000763219197816 */ /* 0x000fe40000000019 */
[----:B------:R-:W-:Y:S02]  /*378f0*/  LEA.HI.X.SX32 R21, R24, R3, 0x1, P6 ;  /* 0x0000000318157211 */ /* 0x000fe400030f0eff */
[----:B------:R-:W-:-:S03]  /*37900*/  LEA R24, P6, R0, R28, 0x1 ;  /* 0x0000001c00187211 */ /* 0x000fc600078c08ff */
[----:B------:R1:W-:Y:S01]  /*37910*/  @P2 STG.E.U16 desc[UR10][R20.64], R25 ;  /* 0x0000001914002986 */ /* 0x0003e2000c10150a */
[----:B------:R-:W-:Y:S01]  /*37920*/  ISETP.LT.AND P2, PT, R29, UR22, !P0 ;  /* 0x000000161d007c0c */ /* 0x000fe2000c741270 */
[C---:B------:R-:W-:Y:S01]  /*37930*/  VIADD R29, R0.reuse, UR51 ;  /* 0x00000033001d7c36 */ /* 0x040fe20008000000 */
[----:B------:R-:W0:Y:S01]  /*37940*/  LDCU UR22, c[0x0][0x39c] ;  /* 0x00007380ff1677ac */ /* 0x000e220008000800 */
[----:B------:R-:W0:Y:S01]  /*37950*/  LDCU UR51, c[0x0][0x3b8] ;  /* 0x00007700ff3377ac */ /* 0x000e220008000800 */
[----:B-1----:R-:W-:Y:S01]  /*37960*/  LEA.HI.X.SX32 R25, R0, R3, 0x1, P6 ;  /* 0x0000000300197211 */ /* 0x002fe200030f0eff */
[----:B------:R-:W-:Y:S01]  /*37970*/  VIADD R0, R23, 0x9 ;  /* 0x0000000917007836 */ /* 0x000fe20000000000 */
[----:B------:R-:W-:-:S04]  /*37980*/  LEA R20, P6, R29, R28, 0x1 ;  /* 0x0000001c1d147211 */ /* 0x000fc800078c08ff */
[C---:B------:R-:W-:Y:S01]  /*37990*/  LEA.HI.X.SX32 R21, R29.reuse, R3, 0x1, P6 ;  /* 0x000000031d157211 */ /* 0x040fe200030f0eff */
[----:B--2---:R1:W-:Y:S01]  /*379a0*/  @P1 STG.E.U16 desc[UR10][R24.64], R26 ;  /* 0x0000001a18001986 */ /* 0x0043e2000c10150a */
[----:B------:R-:W-:Y:S01]  /*379b0*/  ISETP.LT.AND P1, PT, R0, UR64, !P0 ;  /* 0x0000004000007c0c */ /* 0x000fe2000c721270 */
[----:B------:R-:W-:Y:S01]  /*379c0*/  VIADD R0, R29, UR15 ;  /* 0x0000000f1d007c36 */ /* 0x000fe20008000000 */
[----:B------:R-:W2:Y:S01]  /*379d0*/  LDCU UR64, c[0x0][0x39c] ;  /* 0x00007380ff4077ac */ /* 0x000ea20008000800 */
[----:B------:R-:W0:Y:S01]  /*379e0*/  LDCU UR15, c[0x0][0x3b8] ;  /* 0x00007700ff0f77ac */ /* 0x000e220008000800 */
[----:B-1----:R-:W-:Y:S01]  /*379f0*/  PRMT R25, R26, 0x7632, R25 ;  /* 0x000076321a197816 */ /* 0x002fe20000000019 */
[----:B------:R-:W-:Y:S01]  /*37a00*/  VIADD R26, R23, 0xa ;  /* 0x0000000a171a7836 */ /* 0x000fe20000000000 */
[----:B------:R-:W-:-:S03]  /*37a10*/  LEA R24, P6, R0, R28, 0x1 ;  /* 0x0000001c00187211 */ /* 0x000fc600078c08ff */
[----:B------:R1:W-:Y:S01]  /*37a20*/  @P5 STG.E.U16 desc[UR10][R20.64], R25 ;  /* 0x0000001914005986 */ /* 0x0003e2000c10150a */
[----:B------:R-:W-:Y:S01]  /*37a30*/  ISETP.LT.AND P5, PT, R26, UR32, !P0 ;  /* 0x000000201a007c0c */ /* 0x000fe2000c7a1270 */
[C---:B------:R-:W-:Y:S01]  /*37a40*/  VIADD R26, R0.reuse, UR39 ;  /* 0x00000027001a7c36 */ /* 0x040fe20008000000 */
[----:B------:R-:W0:Y:S01]  /*37a50*/  LDCU UR32, c[0x0][0x39c] ;  /* 0x00007380ff2077ac */ /* 0x000e220008000800 */
[----:B------:R-:W0:Y:S01]  /*37a60*/  LDCU UR39, c[0x0][0x3b8] ;  /* 0x00007700ff2777ac */ /* 0x000e220008000800 */
[----:B-1----:R-:W-:Y:S02]  /*37a70*/  LEA.HI.X.SX32 R25, R0, R3, 0x1, P6 ;  /* 0x0000000300197211 */ /* 0x002fe400030f0eff */
[----:B------:R-:W-:-:S03]  /*37a80*/  LEA R20, P6, R26, R28, 0x1 ;  /* 0x0000001c1a147211 */ /* 0x000fc600078c08ff */
[----:B------:R1:W-:Y:S01]  /*37a90*/  @P4 STG.E.U16 desc[UR10][R24.64], R27 ;  /* 0x0000001b18004986 */ /* 0x0003e2000c10150a */
[----:B------:R-:W-:Y:S02]  /*37aa0*/  LEA.HI.X.SX32 R21, R26, R3, 0x1, P6 ;  /* 0x000000031a157211 */ /* 0x000fe400030f0eff */
[----:B-1----:R-:W-:-:S05]  /*37ab0*/  PRMT R27, R27, 0x7632, R27 ;  /* 0x000076321b1b7816 */ /* 0x002fca000000001b */
[----:B------:R1:W-:Y:S04]  /*37ac0*/  @P3 STG.E.U16 desc[UR10][R20.64], R27 ;  /* 0x0000001b14003986 */ /* 0x0003e8000c10150a */
[----:B-1----:R-:W2:Y:S01]  /*37ad0*/  LDL.LU.64 R20, [R1+0xcc8] ;  /* 0x000cc80001147983 */ /* 0x002ea20000300a00 */
[----:B------:R-:W-:-:S05]  /*37ae0*/  VIADD R0, R23, 0xb ;  /* 0x0000000b17007836 */ /* 0x000fca0000000000 */
[----:B------:R-:W-:Y:S01]  /*37af0*/  ISETP.LT.AND P4, PT, R0, UR63, !P0 ;  /* 0x0000003f00007c0c */ /* 0x000fe2000c781270 */
[----:B------:R-:W-:Y:S01]  /*37b00*/  VIADD R0, R26, UR50 ;  /* 0x000000321a007c36 */ /* 0x000fe20008000000 */
[----:B------:R-:W1:Y:S04]  /*37b10*/  LDCU UR63, c[0x0][0x39c] ;  /* 0x00007380ff3f77ac */ /* 0x000e680008000800 */
[CC--:B------:R-:W-:Y:S01]  /*37b20*/  LEA R24, P6, R0.reuse, R28.reuse, 0x1 ;  /* 0x0000001c00187211 */ /* 0x0c0fe200078c08ff */
[C---:B------:R-:W-:Y:S01]  /*37b30*/  VIADD R26, R23.reuse, 0xc ;  /* 0x0000000c171a7836 */ /* 0x040fe20000000000 */
[----:B------:R-:W0:Y:S02]  /*37b40*/  LDCU UR50, c[0x0][0x3b8] ;  /* 0x00007700ff3277ac */ /* 0x000e240008000800 */
[CC--:B------:R-:W-:Y:S01]  /*37b50*/  LEA.HI.X.SX32 R25, R0.reuse, R3.reuse, 0x1, P6 ;  /* 0x0000000300197211 */ /* 0x0c0fe200030f0eff */
[----:B------:R-:W-:Y:S01]  /*37b60*/  VIADD R0, R0, UR40 ;  /* 0x0000002800007c36 */ /* 0x000fe20008000000 */
[----:B------:R-:W-:Y:S01]  /*37b70*/  ISETP.LT.AND P3, PT, R26, UR19, !P0 ;  /* 0x000000131a007c0c */ /* 0x000fe2000c761270 */
[----:B------:R-:W-:Y:S01]  /*37b80*/  VIADD R27, R23, 0xd ;  /* 0x0000000d171b7836 */ /* 0x000fe20000000000 */
[----:B------:R-:W0:Y:S02]  /*37b90*/  LDCU UR19, c[0x0][0x39c] ;  /* 0x00007380ff1377ac */ /* 0x000e240008000800 */
[C---:B------:R-:W-:Y:S01]  /*37ba0*/  LEA R26, P6, R0.reuse, R28, 0x1 ;  /* 0x0000001c001a7211 */ /* 0x040fe200078c08ff */
[C---:B------:R-:W-:Y:S01]  /*37bb0*/  VIADD R29, R0.reuse, UR30 ;  /* 0x0000001e001d7c36 */ /* 0x040fe20008000000 */
[----:B------:R-:W0:Y:S01]  /*37bc0*/  LDCU UR30, c[0x0][0x39c] ;  /* 0x00007380ff1e77ac */ /* 0x000e220008000800 */
[----:B------:R-:W0:Y:S01]  /*37bd0*/  LDCU UR40, c[0x0][0x3b8] ;  /* 0x00007700ff2877ac */ /* 0x000e220008000800 */
[----:B--2---:R2:W-:Y:S01]  /*37be0*/  @P2 STG.E.U16 desc[UR10][R24.64], R20 ;  /* 0x0000001418002986 */ /* 0x0045e2000c10150a */
[----:B------:R-:W-:Y:S01]  /*37bf0*/  ISETP.LT.AND P2, PT, R27, UR62, !P0 ;  /* 0x0000003e1b007c0c */ /* 0x000fe2000c741270 */
[----:B------:R-:W0:Y:S01]  /*37c00*/  LDCU UR62, c[0x0][0x3b8] ;  /* 0x00007700ff3e77ac */ /* 0x000e220008000800 */
[----:B------:R-:W-:Y:S01]  /*37c10*/  LEA.HI.X.SX32 R27, R0, R3, 0x1, P6 ;  /* 0x00000003001b7211 */ /* 0x000fe200030f0eff */
[----:B------:R-:W-:-:S02]  /*37c20*/  VIADD R0, R23, 0xe ;  /* 0x0000000e17007836 */ /* 0x000fc40000000000 */
[----:B--2---:R-:W-:Y:S02]  /*37c30*/  IMAD.MOV.U32 R25, RZ, RZ, R23 ;  /* 0x000000ffff197224 */ /* 0x004fe400078e0017 */
[----:B------:R-:W2:Y:S01]  /*37c40*/  LDL.LU R23, [R1+0xcc0] ;  /* 0x000cc00001177983 */ /* 0x000ea20000300800 */
[----:B------:R-:W-:Y:S02]  /*37c50*/  PRMT R20, R20, 0x7632, R20 ;  /* 0x0000763214147816 */ /* 0x000fe40000000014 */
[----:B------:R-:W-:-:S03]  /*37c60*/  LEA R24, P6, R29, R28, 0x1 ;  /* 0x0000001c1d187211 */ /* 0x000fc600078c08ff */
[----:B------:R0:W-:Y:S01]  /*37c70*/  @P1 STG.E.U16 desc[UR10][R26.64], R20 ;  /* 0x000000141a001986 */ /* 0x0001e2000c10150a */
[----:B------:R-:W-:Y:S01]  /*37c80*/  ISETP.LT.AND P1, PT, R0, UR49, !P0 ;  /* 0x0000003100007c0c */ /* 0x000fe2000c721270 */
[C---:B------:R-:W-:Y:S01]  /*37c90*/  VIADD R0, R29.reuse, UR38 ;  /* 0x000000261d007c36 */ /* 0x040fe20008000000 */
[----:B------:R-:W1:Y:S01]  /*37ca0*/  LDCU UR38, c[0x0][0x39c] ;  /* 0x00007380ff2677ac */ /* 0x000e620008000800 */
[----:B------:R-:W1:Y:S01]  /*37cb0*/  LDCU UR49, c[0x0][0x3b8] ;  /* 0x00007700ff3177ac */ /* 0x000e620008000800 */
[----:B0-----:R-:W-:Y:S01]  /*37cc0*/  IMAD.MOV.U32 R27, RZ, RZ, R25 ;  /* 0x000000ffff1b7224 */ /* 0x001fe200078e0019 */
[----:B------:R-:W-:Y:S01]  /*37cd0*/  LEA.HI.X.SX32 R25, R29, R3, 0x1, P6 ;  /* 0x000000031d197211 */ /* 0x000fe200030f0eff */
[----:B------:R-:W-:Y:S01]  /*37ce0*/  VIADD R26, R0, UR13 ;  /* 0x0000000d001a7c36 */ /* 0x000fe20008000000 */
[----:B------:R-:W3:Y:S01]  /*37cf0*/  LDL.LU R29, [R1+0x13c] ;  /* 0x00013c00011d7983 */ /* 0x000ee20000300800 */
[----:B------:R-:W-:Y:S01]  /*37d00*/  VIADD R20, R27, 0xf ;  /* 0x0000000f1b147836 */ /* 0x000fe20000000000 */
[----:B------:R-:W0:Y:S02]  /*37d10*/  LDCU UR13, c[0x0][0x39c] ;  /* 0x00007380ff0d77ac */ /* 0x000e240008000800 */
[----:B------:R1:W-:Y:S02]  /*37d20*/  @P5 STG.E.U16 desc[UR10][R24.64], R21 ;  /* 0x0000001518005986 */ /* 0x0003e4000c10150a */
[----:B------:R-:W-:Y:S01]  /*37d30*/  ISETP.LT.AND P5, PT, R20, UR47, !P0 ;  /* 0x0000002f14007c0c */ /* 0x000fe2000c7a1270 */
[----:B------:R-:W0:Y:S01]  /*37d40*/  LDCU UR47, c[0x0][0x3b8] ;  /* 0x00007700ff2f77ac */ /* 0x000e220008000800 */
[----:B-1----:R-:W-:-:S02]  /*37d50*/  LEA R24, P6, R0, R28, 0x1 ;  /* 0x0000001c00187211 */ /* 0x002fc400078c08ff */
[----:B------:R-:W-:Y:S02]  /*37d60*/  PRMT R21, R21, 0x7632, R21 ;  /* 0x0000763215157816 */ /* 0x000fe40000000015 */
[----:B------:R-:W-:Y:S01]  /*37d70*/  LEA.HI.X.SX32 R25, R0, R3, 0x1, P6 ;  /* 0x0000000300197211 */ /* 0x000fe200030f0eff */
[----:B------:R-:W-:Y:S01]  /*37d80*/  VIADD R0, R27, 0x10 ;  /* 0x000000101b007836 */ /* 0x000fe20000000000 */
[----:B------:R-:W-:-:S03]  /*37d90*/  LEA R20, P6, R26, R28, 0x1 ;  /* 0x0000001c1a147211 */ /* 0x000fc600078c08ff */
[----:B------:R1:W-:Y:S01]  /*37da0*/  @P4 STG.E.U16 desc[UR10][R24.64], R21 ;  /* 0x0000001518004986 */ /* 0x0003e2000c10150a */
[----:B------:R-:W-:Y:S01]  /*37db0*/  ISETP.LT.AND P4, PT, R0, UR76, !P0 ;  /* 0x0000004c00007c0c */ /* 0x000fe2000c781270 */
[C---:B------:R-:W-:Y:S01]  /*37dc0*/  VIADD R0, R26.reuse, UR48 ;  /* 0x000000301a007c36 */ /* 0x040fe20008000000 */
[----:B------:R-:W0:Y:S01]  /*37dd0*/  LDCU UR48, c[0x0][0x39c] ;  /* 0x00007380ff3077ac */ /* 0x000e220008000800 */
[----:B------:R-:W0:Y:S01]  /*37de0*/  LDCU UR76, c[0x0][0x3b8] ;  /* 0x00007700ff4c77ac */ /* 0x000e220008000800 */
[----:B-1----:R-:W-:Y:S01]  /*37df0*/  LEA.HI.X.SX32 R21, R26, R3, 0x1, P6 ;  /* 0x000000031a157211 */ /* 0x002fe200030f0eff */
[----:B------:R-:W-:-:S04]  /*37e00*/  VIADD R24, R27, 0x11 ;  /* 0x000000111b187836 */ /* 0x000fc80000000000 */
[----:B------:R1:W-:Y:S01]  /*37e10*/  @P3 STG.E.U16 desc[UR10][R20.64], R22 ;  /* 0x0000001614003986 */ /* 0x0003e2000c10150a */
[----:B------:R-:W-:Y:S01]  /*37e20*/  VIADD R26, R0, UR9 ;  /* 0x00000009001a7c36 */ /* 0x000fe20008000000 */
[----:B------:R-:W-:Y:S01]  /*37e30*/  ISETP.LT.AND P3, PT, R24, UR60, !P0 ;  /* 0x0000003c18007c0c */ /* 0x000fe2000c761270 */
[----:B------:R-:W0:Y:S01]  /*37e40*/  LDCU UR9, c[0x0][0x39c] ;  /* 0x00007380ff0977ac */ /* 0x000e220008000800 */
[----:B------:R-:W0:Y:S01]  /*37e50*/  LDCU UR60, c[0x0][0x3b8] ;  /* 0x00007700ff3c77ac */ /* 0x000e220008000800 */
[-C--:B-1----:R-:W-:Y:S02]  /*37e60*/  LEA R20, P6, R0, R28.reuse, 0x1 ;  /* 0x0000001c00147211 */ /* 0x082fe400078c08ff */
[----:B------:R-:W-:Y:S02]  /*37e70*/  PRMT R22, R22, 0x7632, R22 ;  /* 0x0000763216167816 */ /* 0x000fe40000000016 */
[----:B------:R-:W-:Y:S01]  /*37e80*/  LEA.HI.X.SX32 R21, R0, R3, 0x1, P6 ;  /* 0x0000000300157211 */ /* 0x000fe200030f0eff */
[----:B------:R-:W-:Y:S01]  /*37e90*/  VIADD R0, R27, 0x12 ;  /* 0x000000121b007836 */ /* 0x000fe20000000000 */
[----:B------:R-:W-:-:S03]  /*37ea0*/  LEA R24, P6, R26, R28, 0x1 ;  /* 0x0000001c1a187211 */ /* 0x000fc600078c08ff */
[----:B------:R1:W-:Y:S01]  /*37eb0*/  @P2 STG.E.U16 desc[UR10][R20.64], R22 ;  /* 0x0000001614002986 */ /* 0x0003e2000c10150a */
[----:B------:R-:W-:Y:S01]  /*37ec0*/  ISETP.LT.AND P2, PT, R0, UR75, !P0 ;  /* 0x0000004b00007c0c */ /* 0x000fe2000c741270 */
[C---:B------:R-:W-:Y:S01]  /*37ed0*/  VIADD R0, R26.reuse, UR29 ;  /* 0x0000001d1a007c36 */ /* 0x040fe20008000000 */
[-C--:B------:R-:W-:Y:S01]  /*37ee0*/  LEA.HI.X.SX32 R25, R26, R3.reuse, 0x1, P6 ;  /* 0x000000031a197211 */ /* 0x080fe200030f0eff */
[----:B------:R-:W0:Y:S01]  /*37ef0*/  LDCU UR29, c[0x0][0x39c] ;  /* 0x00007380ff1d77ac */ /* 0x000e220008000800 */
[----:B------:R-:W3:Y:S01]  /*37f00*/  LDL.LU R26, [R1+0x138] ;  /* 0x00013800011a7983 */ /* 0x000ee20000300800 */
[----:B------:R-:W0:Y:S01]  /*37f10*/  LDCU UR75, c[0x0][0x3b8] ;  /* 0x00007700ff4b77ac */ /* 0x000e220008000800 */
[----:B-1----:R-:W-:Y:S01]  /*37f20*/  VIADD R21, R27, 0x13 ;  /* 0x000000131b157836 */ /* 0x002fe20000000000 */
[C---:B------:R-:W-:Y:S01]  /*37f30*/  LEA R20, P6, R0.reuse, R28, 0x1 ;  /* 0x0000001c00147211 */ /* 0x040fe200078c08ff */
[----:B--2---:R1:W-:Y:S03]  /*37f40*/  @P1 STG.E.U16 desc[UR10][R24.64], R23 ;  /* 0x0000001718001986 */ /* 0x0043e6000c10150a */
[----:B------:R-:W-:Y:S01]  /*37f50*/  ISETP.LT.AND P1, PT, R21, UR12, !P0 ;  /* 0x0000000c15007c0c */ /* 0x000fe2000c721270 */
[----:B------:R-:W2:Y:S01]  /*37f60*/  LDCU UR12, c[0x0][0x3b8] ;  /* 0x00007700ff0c77ac */ /* 0x000ea20008000800 */
[----:B------:R-:W-:-:S02]  /*37f70*/  LEA.HI.X.SX32 R21, R0, R3, 0x1, P6 ;  /* 0x0000000300157211 */ /* 0x000fc400030f0eff */
[----:B-1----:R-:W-:Y:S01]  /*37f80*/  PRMT R23, R23, 0x7632, R23 ;  /* 0x0000763217177816 */ /* 0x002fe20000000017 */
[----:B------:R-:W2:Y:S04]  /*37f90*/  LDL.LU R25, [R1+0x134] ;  /* 0x0001340001197983 */ /* 0x000ea80000300800 */
[----:B------:R1:W-:Y:S04]  /*37fa0*/  @P5 STG.E.U16 desc[UR10][R20.64], R23 ;  /* 0x0000001714005986 */ /* 0x0003e8000c10150a */
[----:B-1----:R-:W2:Y:S01]  /*37fb0*/  LDL.LU R20, [R1+0x130] ;  /* 0x0001300001147983 */ /* 0x002ea20000300800 */
[----:B------:R-:W-:Y:S01]  /*37fc0*/  VIADD R24, R0, UR61 ;  /* 0x0000003d00187c36 */ /* 0x000fe20008000000 */
[----:B------:R-:W1:Y:S01]  /*37fd0*/  LDCU UR61, c[0x0][0x39c] ;  /* 0x00007380ff3d77ac */ /* 0x000e620008000800 */
[----:B------:R-:W-:-:S03]  /*37fe0*/  VIADD R0, R27, 0x14 ;  /* 0x000000141b007836 */ /* 0x000fc60000000000 */
[-C--:B------:R-:W-:Y:S02]  /*37ff0*/  LEA R22, P6, R24, R28.reuse, 0x1 ;  /* 0x0000001c18167211 */ /* 0x080fe400078c08ff */
[----:B------:R-:W-:Y:S02]  /*38000*/  ISETP.LT.AND P5, PT, R0, UR74, !P0 ;  /* 0x0000004a00007c0c */ /* 0x000fe4000c7a1270 */
[C---:B------:R-:W-:Y:S01]  /*38010*/  LEA.HI.X.SX32 R23, R24.reuse, R3, 0x1, P6 ;  /* 0x0000000318177211 */ /* 0x040fe200030f0eff */
[----:B------:R-:W-:Y:S01]  /*38020*/  VIADD R0, R24, UR31 ;  /* 0x0000001f18007c36 */ /* 0x000fe20008000000 */
[----:B------:R-:W0:Y:S01]  /*38030*/  LDCU UR31, c[0x0][0x39c] ;  /* 0x00007380ff1f77ac */ /* 0x000e220008000800 */
[----:B------:R-:W-:Y:S02]  /*38040*/  VIADD R21, R27, 0x15 ;  /* 0x000000151b157836 */ /* 0x000fe40000000000 */
[C---:B------:R-:W-:Y:S01]  /*38050*/  VIADD R24, R0.reuse, UR8 ;  /* 0x0000000800187c36 */ /* 0x040fe20008000000 */
[----:B------:R-:W0:Y:S01]  /*38060*/  LDCU UR8, c[0x0][0x39c] ;  /* 0x00007380ff0877ac */ /* 0x000e220008000800 */
[----:B------:R-:W0:Y:S01]  /*38070*/  LDCU UR74, c[0x0][0x3b8] ;  /* 0x00007700ff4a77ac */ /* 0x000e220008000800 */
[----:B--2---:R2:W-:Y:S01]  /*38080*/  @P4 STG.E.U16 desc[UR10][R22.64], R20 ;  /* 0x0000001416004986 */ /* 0x0045e2000c10150a */
[----:B------:R-:W-:Y:S01]  /*38090*/  ISETP.LT.AND P4, PT, R21, UR25, !P0 ;  /* 0x0000001915007c0c */ /* 0x000fe2000c781270 */
[----:B------:R-:W0:Y:S01]  /*380a0*/  LDCU UR25, c[0x0][0x3b8] ;  /* 0x00007700ff1977ac */ /* 0x000e220008000800 */
[----:B--2---:R-:W-:Y:S01]  /*380b0*/  IMAD.MOV.U32 R22, RZ, RZ, R20 ;  /* 0x000000ffff167224 */ /* 0x004fe200078e0014 */
[----:B------:R-:W-:-:S04]  /*380c0*/  LEA R20, P6, R0, R28, 0x1 ;  /* 0x0000001c00147211 */ /* 0x000fc800078c08ff */
[----:B------:R-:W-:Y:S01]  /*380d0*/  LEA.HI.X.SX32 R21, R0, R3, 0x1, P6 ;  /* 0x0000000300157211 */ /* 0x000fe200030f0eff */
[----:B------:R-:W-:Y:S01]  /*380e0*/  VIADD R0, R27, 0x16 ;  /* 0x000000161b007836 */ /* 0x000fe20000000000 */
[----:B------:R-:W-:Y:S02]  /*380f0*/  PRMT R23, R22, 0x7632, R23 ;  /* 0x0000763216177816 */ /* 0x000fe40000000017 */
[----:B------:R-:W-:-:S03]  /*38100*/  LEA R22, P6, R24, R28, 0x1 ;  /* 0x0000001c18167211 */ /* 0x000fc600078c08ff */
[----:B------:R2:W-:Y:S01]  /*38110*/  @P3 STG.E.U16 desc[UR10][R20.64], R23 ;  /* 0x0000001714003986 */ /* 0x0005e2000c10150a */
[----:B------:R-:W-:Y:S01]  /*38120*/  ISETP.LT.AND P3, PT, R0, UR73, !P0 ;  /* 0x0000004900007c0c */ /* 0x000fe2000c761270 */
[C---:B------:R-:W-:Y:S01]  /*38130*/  VIADD R0, R24.reuse, UR36 ;  /* 0x0000002418007c36 */ /* 0x040fe20008000000 */
[----:B------:R-:W0:Y:S01]  /*38140*/  LDCU UR36, c[0x0][0x39c] ;  /* 0x00007380ff2477ac */ /* 0x000e220008000800 */
[----:B------:R-:W0:Y:S01]  /*38150*/  LDCU UR73, c[0x0][0x3b8] ;  /* 0x00007700ff4977ac */ /* 0x000e220008000800 */
[----:B--2---:R-:W-:Y:S01]  /*38160*/  LEA.HI.X.SX32 R23, R24, R3, 0x1, P6 ;  /* 0x0000000318177211 */ /* 0x004fe200030f0eff */
[----:B------:R-:W-:Y:S01]  /*38170*/  VIADD R21, R27, 0x17 ;  /* 0x000000171b157836 */ /* 0x000fe20000000000 */
[C---:B------:R-:W-:Y:S01]  /*38180*/  LEA R20, P6, R0.reuse, R28, 0x1 ;  /* 0x0000001c00147211 */ /* 0x040fe200078c08ff */
[----:B------:R-:W-:Y:S01]  /*38190*/  VIADD R24, R0, UR14 ;  /* 0x0000000e00187c36 */ /* 0x000fe20008000000 */
[----:B------:R-:W2:Y:S01]  /*381a0*/  LDCU UR14, c[0x0][0x39c] ;  /* 0x00007380ff0e77ac */ /* 0x000ea20008000800 */
[----:B------:R0:W-:Y:S01]  /*381b0*/  @P2 STG.E.U16 desc[UR10][R22.64], R25 ;  /* 0x0000001916002986 */ /* 0x0001e2000c10150a */
[----:B------:R-:W-:-:S02]  /*381c0*/  ISETP.LT.AND P2, PT, R21, UR35, !P0 ;  /* 0x0000002315007c0c */ /* 0x000fc4000c741270 */
[----:B------:R-:W-:Y:S01]  /*381d0*/  LEA.HI.X.SX32 R21, R0, R3, 0x1, P6 ;  /* 0x0000000300157211 */ /* 0x000fe200030f0eff */
[----:B------:R-:W1:Y:S01]  /*381e0*/  LDCU UR35, c[0x0][0x3b8] ;  /* 0x00007700ff2377ac */ /* 0x000e620008000800 */
[----:B------:R-:W-:Y:S02]  /*381f0*/  PRMT R0, R25, 0x7632, R0 ;  /* 0x0000763219007816 */ /* 0x000fe40000000000 */
[----:B0-----:R-:W-:-:S03]  /*38200*/  LEA R22, P6, R24, R28, 0x1 ;  /* 0x0000001c18167211 */ /* 0x001fc600078c08ff */
[----:B------:R0:W-:Y:S01]  /*38210*/  @P1 STG.E.U16 desc[UR10][R20.64], R0 ;  /* 0x0000000014001986 */ /* 0x0001e2000c10150a */
[----:B------:R-:W-:-:S05]  /*38220*/  LEA.HI.X.SX32 R23, R24, R3, 0x1, P6 ;  /* 0x0000000318177211 */ /* 0x000fca00030f0eff */
[----:B---3--:R3:W-:Y:S01]  /*38230*/  @P5 STG.E.U16 desc[UR10][R22.64], R26 ;  /* 0x0000001a16005986 */ /* 0x0087e2000c10150a */
[----:B0-----:R-:W-:Y:S02]  /*38240*/  VIADD R20, R24, UR59 ;  /* 0x0000003b18147c36 */ /* 0x001fe40008000000 */
[C---:B------:R-:W-:Y:S01]  /*38250*/  VIADD R0, R27.reuse, 0x19 ;  /* 0x000000191b007836 */ /* 0x040fe20000000000 */
[----:B------:R-:W-:Y:S01]  /*38260*/  PRMT R21, R26, 0x7632, R21 ;  /* 0x000076321a157816 */ /* 0x000fe20000000015 */
[C---:B------:R-:W-:Y:S01]  /*38270*/  VIADD R24, R27.reuse, 0x1a ;  /* 0x0000001a1b187836 */ /* 0x040fe20000000000 */
[----:B------:R-:W0:Y:S02]  /*38280*/  LDCU UR59, c[0x0][0x39c] ;  /* 0x00007380ff3b77ac */ /* 0x000e240008000800 */
[----:B------:R-:W-:Y:S01]  /*38290*/  ISETP.LT.AND P5, PT, R0, UR57, !P0 ;  /* 0x0000003900007c0c */ /* 0x000fe2000c7a1270 */
[C---:B------:R-:W-:Y:S01]  /*382a0*/  VIADD R0, R20.reuse, UR37 ;  /* 0x0000002514007c36 */ /* 0x040fe20008000000 */
[C---:B---3--:R-:W-:Y:S01]  /*382b0*/  LEA R22, P6, R20.reuse, R28, 0x1 ;  /* 0x0000001c14167211 */ /* 0x048fe200078c08ff */
[----:B------:R-:W-:Y:S01]  /*382c0*/  VIADD R25, R27, 0x18 ;  /* 0x000000181b197836 */ /* 0x000fe20000000000 */
[----:B------:R-:W3:Y:S02]  /*382d0*/  LDCU UR37, c[0x0][0x39c] ;  /* 0x00007380ff2577ac */ /* 0x000ee40008000800 */
[----:B------:R-:W-:-:S02]  /*382e0*/  LEA.HI.X.SX32 R23, R20, R3, 0x1, P6 ;  /* 0x0000000314177211 */ /* 0x000fc400030f0eff */
[-C--:B------:R-:W-:Y:S01]  /*382f0*/  LEA R20, P6, R0, R28.reuse, 0x1 ;  /* 0x0000001c00147211 */ /* 0x080fe200078c08ff */
[----:B------:R-:W0:Y:S02]  /*38300*/  LDCU UR57, c[0x0][0x3b8] ;  /* 0x00007700ff3977ac */ /* 0x000e240008000800 */
[----:B------:R1:W-:Y:S01]  /*38310*/  @P4 STG.E.U16 desc[UR10][R22.64], R21 ;  /* 0x0000001516004986 */ /* 0x0003e2000c10150a */
[----:B------:R-:W-:Y:S02]  /*38320*/  ISETP.LT.AND P4, PT, R24, UR71, !P0 ;  /* 0x0000004718007c0c */ /* 0x000fe4000c781270 */
[C---:B-1----:R-:W-:Y:S01]  /*38330*/  LEA.HI.X.SX32 R21, R0.reuse, R3, 0x1, P6 ;  /* 0x0000000300157211 */ /* 0x042fe200030f0eff */
[----:B------:R-:W-:Y:S01]  /*38340*/  VIADD R22, R0, UR45 ;  /* 0x0000002d00167c36 */ /* 0x000fe20008000000 */
[----:B------:R-:W-:Y:S01]  /*38350*/  PRMT R23, R29, 0x7632, R23 ;  /* 0x000076321d177816 */ /* 0x000fe20000000017 */
[----:B------:R-:W-:Y:S01]  /*38360*/  VIADD R24, R27, 0x1c ;  /* 0x0000001c1b187836 */ /* 0x000fe20000000000 */
[----:B------:R-:W-:Y:S01]  /*38370*/  ISETP.LT.AND P1, PT, R25, UR72, !P0 ;  /* 0x0000004819007c0c */ /* 0x000fe2000c721270 */
[----:B------:R1:W-:Y:S01]  /*38380*/  @P3 STG.E.U16 desc[UR10][R20.64], R29 ;  /* 0x0000001d14003986 */ /* 0x0003e2000c10150a */
[----:B------:R-:W-:Y:S01]  /*38390*/  VIADD R0, R27, 0x1b ;  /* 0x0000001b1b007836 */ /* 0x000fe20000000000 */
[----:B------:R-:W0:Y:S02]  /*383a0*/  LDCU UR45, c[0x0][0x39c] ;  /* 0x00007380ff2d77ac */ /* 0x000e240008000800 */
[----:B------:R-:W2:Y:S01]  /*383b0*/  LDL.LU R25, [R1+0x144] ;  /* 0x0001440001197983 */ /* 0x000ea20000300800 */
[----:B------:R-:W0:Y:S03]  /*383c0*/  LDCU UR72, c[0x0][0x3b8] ;  /* 0x00007700ff4877ac */ /* 0x000e260008000800 */
[----:B------:R-:W2:Y:S01]  /*383d0*/  LDL.LU R26, [R1+0x148] ;  /* 0x00014800011a7983 */ /* 0x000ea20000300800 */
[----:B------:R-:W0:Y:S01]  /*383e0*/  LDCU UR71, c[0x0][0x3b8] ;  /* 0x00007700ff4777ac */ /* 0x000e220008000800 */
[----:B-1----:R-:W-:-:S02]  /*383f0*/  LEA R20, P6, R22, R28, 0x1 ;  /* 0x0000001c16147211 */ /* 0x002fc400078c08ff */
[----:B------:R-:W2:Y:S02]  /*38400*/  LDL.LU R29, [R1+0x14c] ;  /* 0x00014c00011d7983 */ /* 0x000ea40000300800 */
[----:B------:R-:W-:-:S05]  /*38410*/  LEA.HI.X.SX32 R21, R22, R3, 0x1, P6 ;  /* 0x0000000316157211 */ /* 0x000fca00030f0eff */
[----:B------:R1:W-:Y:S01]  /*38420*/  @P2 STG.E.U16 desc[UR10][R20.64], R23 ;  /* 0x0000001714002986 */ /* 0x0003e2000c10150a */
[----:B------:R-:W-:Y:S01]  /*38430*/  ISETP.LT.AND P2, PT, R24, UR70, !P0 ;  /* 0x0000004618007c0c */ /* 0x000fe2000c741270 */
[----:B------:R-:W0:Y:S02]  /*38440*/  LDCU UR70, c[0x0][0x3b8] ;  /* 0x00007700ff4677ac */ /* 0x000e240008000800 */
[----:B------:R-:W2:Y:S01]  /*38450*/  LDL.LU R24, [R1+0x140] ;  /* 0x0001400001187983 */ /* 0x000ea20000300800 */
[----:B------:R-:W-:Y:S01]  /*38460*/  ISETP.LT.AND P3, PT, R0, UR26, !P0 ;  /* 0x0000001a00007c0c */ /* 0x000fe2000c761270 */
[----:B------:R-:W-:Y:S01]  /*38470*/  VIADD R0, R22, UR58 ;  /* 0x0000003a16007c36 */ /* 0x000fe20008000000 */
[----:B------:R-:W0:Y:S04]  /*38480*/  LDCU UR58, c[0x0][0x39c] ;  /* 0x00007380ff3a77ac */ /* 0x000e280008000800 */
[CC--:B------:R-:W-:Y:S01]  /*38490*/  LEA R22, P6, R0.reuse, R28.reuse, 0x1 ;  /* 0x0000001c00167211 */ /* 0x0c0fe200078c08ff */
[C---:B-1----:R-:W-:Y:S01]  /*384a0*/  VIADD R21, R0.reuse, UR46 ;  /* 0x0000002e00157c36 */ /* 0x042fe20008000000 */
[----:B------:R-:W1:Y:S02]  /*384b0*/  LDCU UR46, c[0x0][0x39c] ;  /* 0x00007380ff2e77ac */ /* 0x000e640008000800 */
[-C--:B------:R-:W-:Y:S01]  /*384c0*/  LEA.HI.X.SX32 R23, R0, R3.reuse, 0x1, P6 ;  /* 0x0000000300177211 */ /* 0x080fe200030f0eff */
[----:B------:R-:W-:Y:S01]  /*384d0*/  VIADD R0, R27, 0x1d ;  /* 0x0000001d1b007836 */ /* 0x000fe20000000000 */
[C---:B------:R-:W-:Y:S01]  /*384e0*/  LEA R20, P6, R21.reuse, R28, 0x1 ;  /* 0x0000001c15147211 */ /* 0x040fe200078c08ff */
[----:B------:R-:W0:Y:S02]  /*384f0*/  LDCU UR26, c[0x0][0x3b8] ;  /* 0x00007700ff1a77ac */ /* 0x000e240008000800 */
[----:B--2---:R2:W-:Y:S01]  /*38500*/  @P1 STG.E.U16 desc[UR10][R22.64], R24 ;  /* 0x0000001816001986 */ /* 0x0045e2000c10150a */
[----:B------:R-:W-:Y:S01]  /*38510*/  ISETP.LT.AND P1, PT, R0, UR18, !P0 ;  /* 0x0000001200007c0c */ /* 0x000fe2000c721270 */
[C---:B------:R-:W-:Y:S01]  /*38520*/  VIADD R0, R21.reuse, UR24 ;  /* 0x0000001815007c36 */ /* 0x040fe20008000000 */
[----:B------:R-:W-:Y:S01]  /*38530*/  LEA.HI.X.SX32 R21, R21, R3, 0x1, P6 ;  /* 0x0000000315157211 */ /* 0x000fe200030f0eff */
[----:B------:R-:W0:Y:S01]  /*38540*/  LDCU UR24, c[0x0][0x39c] ;  /* 0x00007380ff1877ac */ /* 0x000e220008000800 */
[----:B------:R-:W0:Y:S01]  /*38550*/  LDCU UR18, c[0x0][0x3b8] ;  /* 0x00007700ff1277ac */ /* 0x000e220008000800 */
[----:B--2---:R-:W-:-:S02]  /*38560*/  PRMT R23, R24, 0x7632, R23 ;  /* 0x0000763218177816 */ /* 0x004fc40000000017 */
[----:B------:R-:W-:Y:S01]  /*38570*/  LEA R22, P6, R0, R28, 0x1 ;  /* 0x0000001c00167211 */ /* 0x000fe200078c08ff */
[C---:B------:R-:W-:Y:S02]  /*38580*/  VIADD R24, R27.reuse, 0x1e ;  /* 0x0000001e1b187836 */ /* 0x040fe40000000000 */
[----:B------:R2:W-:Y:S03]  /*38590*/  @P5 STG.E.U16 desc[UR10][R20.64], R23 ;  /* 0x0000001714005986 */ /* 0x0005e6000c10150a */
[----:B------:R-:W-:Y:S01]  /*385a0*/  ISETP.LT.AND P5, PT, R24, UR69, !P0 ;  /* 0x0000004518007c0c */ /* 0x000fe2000c7a1270 */
[----:B------:R-:W0:Y:S01]  /*385b0*/  LDCU UR69, c[0x0][0x3b8] ;  /* 0x00007700ff4577ac */ /* 0x000e220008000800 */
[C---:B--2---:R-:W-:Y:S01]  /*385c0*/  LEA.HI.X.SX32 R23, R0.reuse, R3, 0x1, P6 ;  /* 0x0000000300177211 */ /* 0x044fe200030f0eff */
[----:B------:R-:W-:Y:S01]  /*385d0*/  VIADD R0, R0, UR44 ;  /* 0x0000002c00007c36 */ /* 0x000fe20008000000 */
[----:B------:R-:W2:Y:S01]  /*385e0*/  LDCU UR44, c[0x0][0x39c] ;  /* 0x00007380ff2c77ac */ /* 0x000ea20008000800 */
[----:B------:R-:W-:-:S02]  /*385f0*/  VIADD R21, R27, 0x1f ;  /* 0x0000001f1b157836 */ /* 0x000fc40000000000 */
[C---:B------:R-:W-:Y:S01]  /*38600*/  VIADD R24, R0.reuse, UR20 ;  /* 0x0000001400187c36 */ /* 0x040fe20008000000 */
[CC--:B------:R-:W-:Y:S01]  /*38610*/  LEA R20, P6, R0.reuse, R28.reuse, 0x1 ;  /* 0x0000001c00147211 */ /* 0x0c0fe200078c08ff */
[----:B------:R0:W-:Y:S01]  /*38620*/  @P4 STG.E.U16 desc[UR10][R22.64], R25 ;  /* 0x0000001916004986 */ /* 0x0001e2000c10150a */
[----:B------:R-:W-:Y:S01]  /*38630*/  ISETP.LT.AND P4, PT, R21, UR17, !P0 ;  /* 0x0000001115007c0c */ /* 0x000fe2000c781270 */
[----:B------:R-:W1:Y:S01]  /*38640*/  LDCU UR20, c[0x0][0x39c] ;  /* 0x00007380ff1477ac */ /* 0x000e620008000800 */
[----:B------:R-:W-:Y:S02]  /*38650*/  LEA.HI.X.SX32 R21, R0, R3, 0x1, P6 ;  /* 0x0000000300157211 */ /* 0x000fe400030f0eff */
[----:B------:R-:W-:Y:S01]  /*38660*/  PRMT R0, R25, 0x7632, R0 ;  /* 0x0000763219007816 */ /* 0x000fe20000000000 */
[----:B------:R-:W1:Y:S01]  /*38670*/  LDCU UR17, c[0x0][0x3b8] ;  /* 0x00007700ff1177ac */ /* 0x000e620008000800 */
[----:B0-----:R-:W-:-:S03]  /*38680*/  LEA R22, P6, R24, R28, 0x1 ;  /* 0x0000001c18167211 */ /* 0x001fc600078c08ff */
[----:B------:R0:W-:Y:S01]  /*38690*/  @P3 STG.E.U16 desc[UR10][R20.64], R0 ;  /* 0x0000000014003986 */ /* 0x0001e2000c10150a */
[----:B------:R-:W-:-:S05]  /*386a0*/  LEA.HI.X.SX32 R23, R24, R3, 0x1, P6 ;  /* 0x0000000318177211 */ /* 0x000fca00030f0eff */
[----:B------:R1:W-:Y:S01]  /*386b0*/  @P2 STG.E.U16 desc[UR10][R22.64], R26 ;  /* 0x0000001a16002986 */ /* 0x0003e2000c10150a */
[----:B0-----:R-:W-:Y:S02]  /*386c0*/  VIADD R20, R24, UR56 ;  /* 0x0000003818147c36 */ /* 0x001fe40008000000 */
[C---:B------:R-:W-:Y:S01]  /*386d0*/  VIADD R0, R27.reuse, 0x21 ;  /* 0x000000211b007836 */ /* 0x040fe20000000000 */
[----:B------:R-:W-:Y:S01]  /*386e0*/  PRMT R21, R26, 0x7632, R21 ;  /* 0x000076321a157816 */ /* 0x000fe20000000015 */
[C---:B------:R-:W-:Y:S01]  /*386f0*/  VIADD R24, R27.reuse, 0x22 ;  /* 0x000000221b187836 */ /* 0x040fe20000000000 */
[----:B------:R-:W0:Y:S02]  /*38700*/  LDCU UR56, c[0x0][0x39c] ;  /* 0x00007380ff3877ac */ /* 0x000e240008000800 */
[----:B------:R-:W-:Y:S01]  /*38710*/  ISETP.LT.AND P2, PT, R0, UR54, !P0 ;  /* 0x0000003600007c0c */ /* 0x000fe2000c741270 */
[C---:B------:R-:W-:Y:S01]  /*38720*/  VIADD R0, R20.reuse, UR21 ;  /* 0x0000001514007c36 */ /* 0x040fe20008000000 */
[C---:B-1----:R-:W-:Y:S01]  /*38730*/  LEA R22, P6, R20.reuse, R28, 0x1 ;  /* 0x0000001c14167211 */ /* 0x042fe200078c08ff */
[----:B------:R-:W-:Y:S01]  /*38740*/  VIADD R25, R27, 0x20 ;  /* 0x000000201b197836 */ /* 0x000fe20000000000 */
[----:B------:R-:W1:Y:S02]  /*38750*/  LDCU UR21, c[0x0][0x39c] ;  /* 0x00007380ff1577ac */ /* 0x000e640008000800 */
        /* <DEDUP_REMOVED lines=53> */
[----:B----4-:R-:W-:Y:S01]  /*38ab0*/  ISETP.LT.AND P1, PT, R21, UR23, !P0 ;  /* 0x0000001715007c0c */ /* 0x010fe2000c721270 */
[----:B------:R-:W4:Y:S01]  /*38ac0*/  LDCU UR7, c[0x0][0x39c] ;  /* 0x00007380ff0777ac */ /* 0x000f220008000800 */
        /* <DEDUP_REMOVED lines=185> */
[----:B---3--:R-:W-:Y:S01]  /*39660*/  ISETP.LT.AND P1, PT, R0, UR37, !P0 ;  /* 0x0000002500007c0c */ /* 0x008fe2000c721270 */
[----:B------:R-:W-:Y:S01]  /*39670*/  VIADD R0, R22, UR74 ;  /* 0x0000004a16007c36 */ /* 0x000fe20008000000 */
[----:B------:R-:W3:Y:S04]  /*39680*/  LDCU UR37, c[0x0][0x3b8] ;  /* 0x00007700ff2577ac */ /* 0x000ee80008000800 */
        /* <DEDUP_REMOVED lines=112> */
[----:B----4-:R-:W-:Y:S01]  /*39d90*/  ISETP.LT.AND P2, PT, R0, UR7, !P0 ;  /* 0x0000000700007c0c */ /* 0x010fe2000c741270 */
[C---:B------:R-:W-:Y:S01]  /*39da0*/  VIADD R0, R20.reuse, UR55 ;  /* 0x0000003714007c36 */ /* 0x040fe20008000000 */
[C---:B-1----:R-:W-:Y:S01]  /*39db0*/  LEA R22, P6, R20.reuse, R28, 0x1 ;  /* 0x0000001c14167211 */ /* 0x042fe200078c08ff */
[----:B------:R-:W-:Y:S01]  /*39dc0*/  VIADD R25, R27, 0x48 ;  /* 0x000000481b197836 */ /* 0x000fe20000000000 */
[----:B------:R-:W1:Y:S02]  /*39dd0*/  LDCU UR7, c[0x0][0x39c] ;  /* 0x00007380ff0777ac */ /* 0x000e640008000800 */
[----:B------:R-:W-:-:S02]  /*39de0*/  LEA.HI.X.SX32 R23, R20, R3, 0x1, P6 ;  /* 0x0000000314177211 */ /* 0x000fc400030f0eff */
[-C--:B------:R-:W-:Y:S01]  /*39df0*/  LEA R20, P6, R0, R28.reuse, 0x1 ;  /* 0x0000001c00147211 */ /* 0x080fe200078c08ff */
[----:B------:R-:W4:Y:S02]  /*39e00*/  LDCU UR55, c[0x0][0x3b8] ;  /* 0x00007700ff3777ac */ /* 0x000f240008000800 */
[----:B------:R0:W-:Y:S01]  /*39e10*/  @P1 STG.E.U16 desc[UR10][R22.64], R21 ;  /* 0x0000001516001986 */ /* 0x0001e2000c10150a */
[----:B------:R-:W-:Y:S02]  /*39e20*/  ISETP.LT.AND P1, PT, R24, UR16, !P0 ;  /* 0x0000001018007c0c */ /* 0x000fe4000c721270 */
[C---:B0-----:R-:W-:Y:S01]  /*39e30*/  LEA.HI.X.SX32 R21, R0.reuse, R3, 0x1, P6 ;  /* 0x0000000300157211 */ /* 0x041fe200030f0eff */
[----:B------:R-:W-:Y:S01]  /*39e40*/  VIADD R22, R0, UR53 ;  /* 0x0000003500167c36 */ /* 0x000fe20008000000 */
[----:B------:R-:W-:Y:S01]  /*39e50*/  PRMT R23, R29, 0x7632, R23 ;  /* 0x000076321d177816 */ /* 0x000fe20000000017 */
[----:B------:R-:W-:Y:S01]  /*39e60*/  VIADD R24, R27, 0x4c ;  /* 0x0000004c1b187836 */ /* 0x000fe20000000000 */
[----:B------:R-:W-:Y:S01]  /*39e70*/  ISETP.LT.AND P3, PT, R25, UR5, !P0 ;  /* 0x0000000519007c0c */ /* 0x000fe2000c761270 */
[----:B------:R0:W-:Y:S01]  /*39e80*/  @P5 STG.E.U16 desc[UR10][R20.64], R29 ;  /* 0x0000001d14005986 */ /* 0x0001e2000c10150a */
[----:B------:R-:W-:Y:S01]  /*39e90*/  VIADD R0, R27, 0x4b ;  /* 0x0000004b1b007836 */ /* 0x000fe20000000000 */
[----:B------:R-:W1:Y:S02]  /*39ea0*/  LDCU UR5, c[0x0][0x39c] ;  /* 0x00007380ff0577ac */ /* 0x000e640008000800 */
[----:B------:R-:W2:Y:S01]  /*39eb0*/  LDL.LU R25, [R1+0x34] ;  /* 0x0000340001197983 */ /* 0x000ea20000300800 */
[----:B------:R-:W1:Y:S03]  /*39ec0*/  LDCU UR16, c[0x0][0x39c] ;  /* 0x00007380ff1077ac */ /* 0x000e660008000800 */
[----:B------:R-:W2:Y:S01]  /*39ed0*/  LDL.LU R26, [R1+0x38] ;  /* 0x00003800011a7983 */ /* 0x000ea20000300800 */
[----:B------:R-:W1:Y:S01]  /*39ee0*/  LDCU UR53, c[0x0][0x3b8] ;  /* 0x00007700ff3577ac */ /* 0x000e620008000800 */
[----:B0-----:R-:W-:-:S02]  /*39ef0*/  LEA R20, P6, R22, R28, 0x1 ;  /* 0x0000001c16147211 */ /* 0x001fc400078c08ff */
[----:B------:R-:W2:Y:S02]  /*39f00*/  LDL.LU R29, [R1+0x3c] ;  /* 0x00003c00011d7983 */ /* 0x000ea40000300800 */
[----:B------:R-:W-:-:S05]  /*39f10*/  LEA.HI.X.SX32 R21, R22, R3, 0x1, P6 ;  /* 0x0000000316157211 */ /* 0x000fca00030f0eff */
[----:B------:R0:W-:Y:S01]  /*39f20*/  @P4 STG.E.U16 desc[UR10][R20.64], R23 ;  /* 0x0000001714004986 */ /* 0x0001e2000c10150a */
[----:B------:R-:W-:Y:S01]  /*39f30*/  ISETP.LT.AND P4, PT, R24, UR22, !P0 ;  /* 0x0000001618007c0c */ /* 0x000fe2000c781270 */
[----:B------:R-:W1:Y:S02]  /*39f40*/  LDCU UR22, c[0x0][0x39c] ;  /* 0x00007380ff1677ac */ /* 0x000e640008000800 */
[----:B------:R-:W2:Y:S01]  /*39f50*/  LDL.LU R24, [R1+0x30] ;  /* 0x0000300001187983 */ /* 0x000ea20000300800 */
[----:B------:R-:W-:Y:S01]  /*39f60*/  ISETP.LT.AND P5, PT, R0, UR33, !P0 ;  /* 0x0000002100007c0c */ /* 0x000fe2000c7a1270 */
[----:B------:R-:W-:Y:S01]  /*39f70*/  VIADD R0, R22, UR77 ;  /* 0x0000004d16007c36 */ /* 0x000fe20008000000 */
[----:B------:R-:W1:Y:S04]  /*39f80*/  LDCU UR77, c[0x0][0x39c] ;  /* 0x00007380ff4d77ac */ /* 0x000e680008000800 */
[CC--:B------:R-:W-:Y:S01]  /*39f90*/  LEA R22, P6, R0.reuse, R28.reuse, 0x1 ;  /* 0x0000001c00167211 */ /* 0x0c0fe200078c08ff */
[C---:B0-----:R-:W-:Y:S01]  /*39fa0*/  VIADD R21, R0.reuse, UR23 ;  /* 0x0000001700157c36 */ /* 0x041fe20008000000 */
[----:B------:R-:W0:Y:S02]  /*39fb0*/  LDCU UR33, c[0x0][0x3b8] ;  /* 0x00007700ff2177ac */ /* 0x000e240008000800 */
        /* <DEDUP_REMOVED lines=176> */
[----:B---3--:R-:W-:Y:S02]  /*3aac0*/  VIADD R20, R24, UR37 ;  /* 0x0000002518147c36 */ /* 0x008fe40008000000 */
[C---:B------:R-:W-:Y:S01]  /*3aad0*/  VIADD R0, R27.reuse, 0x61 ;  /* 0x000000611b007836 */ /* 0x040fe20000000000 */
[----:B------:R-:W-:Y:S01]  /*3aae0*/  PRMT R21, R26, 0x7632, R21 ;  /* 0x000076321a157816 */ /* 0x000fe20000000015 */
[C---:B------:R-:W-:Y:S01]  /*3aaf0*/  VIADD R24, R27.reuse, 0x62 ;  /* 0x000000621b187836 */ /* 0x040fe20000000000 */
[----:B------:R-:W3:Y:S02]  /*3ab00*/  LDCU UR37, c[0x0][0x39c] ;  /* 0x00007380ff2577ac */ /* 0x000ee40008000800 */
[----:B------:R-:W-:Y:S01]  /*3ab10*/  ISETP.LT.AND P3, PT, R0, UR72, !P0 ;  /* 0x0000004800007c0c */ /* 0x000fe2000c761270 */
[C---:B------:R-:W-:Y:S01]  /*3ab20*/  VIADD R0, R20.reuse, UR74 ;  /* 0x0000004a14007c36 */ /* 0x040fe20008000000 */
[C---:B0-----:R-:W-:Y:S01]  /*3ab30*/  LEA R22, P6, R20.reuse, R28, 0x1 ;  /* 0x0000001c14167211 */ /* 0x041fe200078c08ff */
[----:B------:R-:W-:Y:S01]  /*3ab40*/  VIADD R25, R27, 0x60 ;  /* 0x000000601b197836 */ /* 0x000fe20000000000 */
[----:B------:R-:W0:Y:S02]  /*3ab50*/  LDCU UR74, c[0x0][0x39c] ;  /* 0x00007380ff4a77ac */ /* 0x000e240008000800 */
        /* <DEDUP_REMOVED lines=122> */
[C---:B----4-:R-:W-:Y:S01]  /*3b300*/  VIADD R24, R0.reuse, UR55 ;  /* 0x0000003700187c36 */ /* 0x050fe20008000000 */
[CC--:B------:R-:W-:Y:S01]  /*3b310*/  LEA R20, P6, R0.reuse, R28.reuse, 0x1 ;  /* 0x0000001c00147211 */ /* 0x0c0fe200078c08ff */
[----:B------:R4:W-:Y:S01]  /*3b320*/  @P4 STG.E.U16 desc[UR10][R22.64], R25 ;  /* 0x0000001916004986 */ /* 0x0009e2000c10150a */
[----:B------:R-:W-:Y:S01]  /*3b330*/  ISETP.LT.AND P4, PT, R21, UR66, !P0 ;  /* 0x0000004215007c0c */ /* 0x000fe2000c781270 */
[----:B------:R-:W0:Y:S01]  /*3b340*/  LDCU UR66, c[0x0][0x39c] ;  /* 0x00007380ff4277ac */ /* 0x000e220008000800 */
[----:B------:R-:W-:Y:S02]  /*3b350*/  LEA.HI.X.SX32 R21, R0, R3, 0x1, P6 ;  /* 0x0000000300157211 */ /* 0x000fe400030f0eff */
[----:B------:R-:W-:Y:S01]  /*3b360*/  PRMT R0, R25, 0x7632, R0 ;  /* 0x0000763219007816 */ /* 0x000fe20000000000 */
[----:B------:R-:W0:Y:S01]  /*3b370*/  LDCU UR55, c[0x0][0x3b8] ;  /* 0x00007700ff3777ac */ /* 0x000e220008000800 */
[----:B----4-:R-:W-:-:S03]  /*3b380*/  LEA R22, P6, R24, R28, 0x1 ;  /* 0x0000001c18167211 */ /* 0x010fc600078c08ff */
[----:B------:R4:W-:Y:S01]  /*3b390*/  @P3 STG.E.U16 desc[UR10][R20.64], R0 ;  /* 0x0000000014003986 */ /* 0x0009e2000c10150a */
[----:B------:R-:W-:-:S05]  /*3b3a0*/  LEA.HI.X.SX32 R23, R24, R3, 0x1, P6 ;  /* 0x0000000318177211 */ /* 0x000fca00030f0eff */
[----:B------:R0:W-:Y:S01]  /*3b3b0*/  @P2 STG.E.U16 desc[UR10][R22.64], R26 ;  /* 0x0000001a16002986 */ /* 0x0001e2000c10150a */
[----:B----4-:R-:W-:Y:S02]  /*3b3c0*/  VIADD R20, R24, UR33 ;  /* 0x0000002118147c36 */ /* 0x010fe40008000000 */
[C---:B------:R-:W-:Y:S01]  /*3b3d0*/  VIADD R0, R27.reuse, 0x71 ;  /* 0x000000711b007836 */ /* 0x040fe20000000000 */
[----:B------:R-:W-:Y:S01]  /*3b3e0*/  PRMT R21, R26, 0x7632, R21 ;  /* 0x000076321a157816 */ /* 0x000fe20000000015 */
[C---:B------:R-:W-:Y:S01]  /*3b3f0*/  VIADD R24, R27.reuse, 0x72 ;  /* 0x000000721b187836 */ /* 0x040fe20000000000 */
[----:B------:R-:W4:Y:S02]  /*3b400*/  LDCU UR33, c[0x0][0x3b8] ;  /* 0x00007700ff2177ac */ /* 0x000f240008000800 */
        /* <DEDUP_REMOVED lines=102> */
[----:B------:R-:W-:-:S05]  /*3ba70*/  VIADD R0, R22, UR62 ;  /* 0x0000003e16007c36 */ /* 0x000fca0008000000 */
[CC--:B------:R-:W-:Y:S01]  /*3ba80*/  LEA R22, P6, R0.reuse, R28.reuse, 0x1 ;  /* 0x0000001c00167211 */ /* 0x0c0fe200078c08ff */
[C---:B-1----:R-:W-:Y:S01]  /*3ba90*/  VIADD R21, R0.reuse, UR29 ;  /* 0x0000001d00157c36 */ /* 0x042fe20008000000 */
[----:B------:R-:W1:Y:S02]  /*3baa0*/  LDCU UR29, c[0x0][0x3b8] ;  /* 0x00007700ff1d77ac */ /* 0x000e640008000800 */
[----:B------:R-:W-:Y:S01]  /*3bab0*/  LEA.HI.X.SX32 R23, R0, R3, 0x1, P6 ;  /* 0x0000000300177211 */ /* 0x000fe200030f0eff */
[----:B------:R-:W-:Y:S01]  /*3bac0*/  VIADD R0, R27, 0x7d ;  /* 0x0000007d1b007836 */ /* 0x000fe20000000000 */
[----:B------:R-:W-:-:S03]  /*3bad0*/  LEA R20, P6, R21, R28, 0x1 ;  /* 0x0000001c15147211 */ /* 0x000fc600078c08ff */
[----:B--2---:R2:W-:Y:S01]  /*3bae0*/  @P5 STG.E.U16 desc[UR10][R22.64], R24 ;  /* 0x0000001816005986 */ /* 0x0045e2000c10150a */
[----:B------:R-:W-:Y:S01]  /*3baf0*/  ISETP.LT.AND P5, PT, R0, UR61, !P0 ;  /* 0x0000003d00007c0c */ /* 0x000fe2000c7a1270 */
[C---:B------:R-:W-:Y:S01]  /*3bb00*/  VIADD R0, R21.reuse, UR49 ;  /* 0x0000003115007c36 */ /* 0x040fe20008000000 */
[-C--:B------:R-:W-:Y:S01]  /*3bb10*/  LEA.HI.X.SX32 R21, R21, R3.reuse, 0x1, P6 ;  /* 0x0000000315157211 */ /* 0x080fe200030f0eff */
[----:B------:R-:W0:Y:S01]  /*3bb20*/  LDCU UR49, c[0x0][0x39c] ;  /* 0x00007380ff3177ac */ /* 0x000e220008000800 */
[----:B--2---:R-:W-:Y:S02]  /*3bb30*/  PRMT R23, R24, 0x7632, R23 ;  /* 0x0000763218177816 */ /* 0x004fe40000000017 */
        /* <DEDUP_REMOVED lines=32> */
[----:B------:R-:W-:-:S03]  /*3bd40*/  LEA R20, P6, R0, R28, 0x1 ;  /* 0x0000001c00147211 */ /* 0x000fc600078c08ff */
[----:B------:R0:W-:Y:S01]  /*3bd50*/  @P5 STG.E.U16 desc[UR10][R22.64], R21 ;  /* 0x0000001516005986 */ /* 0x0001e2000c10150a */
[----:B---3--:R-:W-:Y:S02]  /*3bd60*/  ISETP.LT.AND P5, PT, R24, UR37, !P0 ;  /* 0x0000002518007c0c */ /* 0x008fe4000c7a1270 */
[C---:B0-----:R-:W-:Y:S01]  /*3bd70*/  LEA.HI.X.SX32 R21, R0.reuse, R3, 0x1, P6 ;  /* 0x0000000300157211 */ /* 0x041fe200030f0eff */
[----:B------:R-:W-:Y:S01]  /*3bd80*/  VIADD R22, R0, UR25 ;  /* 0x0000001900167c36 */ /* 0x000fe20008000000 */
[----:B------:R-:W-:Y:S01]  /*3bd90*/  PRMT R23, R29, 0x7632, R23 ;  /* 0x000076321d177816 */ /* 0x000fe20000000017 */
[----:B------:R-:W-:Y:S01]  /*3bda0*/  VIADD R24, R27, 0x84 ;  /* 0x000000841b187836 */ /* 0x000fe20000000000 */
[----:B------:R-:W-:Y:S01]  /*3bdb0*/  ISETP.LT.AND P2, PT, R25, UR14, !P0 ;  /* 0x0000000e19007c0c */ /* 0x000fe2000c741270 */
[----:B------:R0:W-:Y:S01]  /*3bdc0*/  @P4 STG.E.U16 desc[UR10][R20.64], R29 ;  /* 0x0000001d14004986 */ /* 0x0001e2000c10150a */
[----:B------:R-:W-:Y:S01]  /*3bdd0*/  VIADD R0, R27, 0x83 ;  /* 0x000000831b007836 */ /* 0x000fe20000000000 */
[----:B------:R-:W3:Y:S02]  /*3bde0*/  LDCU UR25, c[0x0][0x39c] ;  /* 0x00007380ff1977ac */ /* 0x000ee40008000800 */
        /* <DEDUP_REMOVED lines=41> */
[----:B------:R-:W-:Y:S02]  /*3c080*/  PRMT R0, R25, 0x7632, R0 ;  /* 0x0000763219007816 */ /* 0x000fe40000000000 */
        /* <DEDUP_REMOVED lines=64> */
[----:B------:R-:W-:Y:S02]  /*3c490*/  ISETP.LT.AND P2, PT, R21, UR77, !P0 ;  /* 0x0000004d15007c0c */ /* 0x000fe4000c741270 */
        /* <DEDUP_REMOVED lines=60> */
[----:B----4-:R-:W-:Y:S01]  /*3c860*/  VIADD R0, R0, UR33 ;  /* 0x0000002100007c36 */ /* 0x010fe20008000000 */
[----:B------:R-:W2:Y:S01]  /*3c870*/  LDCU UR33, c[0x0][0x39c] ;  /* 0x00007380ff2177ac */ /* 0x000ea20008000800 */
[----:B------:R-:W-:-:S02]  /*3c880*/  VIADD R21, R27, 0x97 ;  /* 0x000000971b157836 */ /* 0x000fc40000000000 */
[C---:B------:R-:W-:Y:S01]  /*3c890*/  VIADD R24, R0.reuse, UR53 ;  /* 0x0000003500187c36 */ /* 0x040fe20008000000 */
[CC--:B------:R-:W-:Y:S01]  /*3c8a0*/  LEA R20, P6, R0.reuse, R28.reuse, 0x1 ;  /* 0x0000001c00147211 */ /* 0x0c0fe200078c08ff */
[----:B------:R4:W-:Y:S01]  /*3c8b0*/  @P4 STG.E.U16 desc[UR10][R22.64], R25 ;  /* 0x0000001916004986 */ /* 0x0009e2000c10150a */
[----:B------:R-:W-:Y:S01]  /*3c8c0*/  ISETP.LT.AND P4, PT, R21, UR63, !P0 ;  /* 0x0000003f15007c0c */ /* 0x000fe2000c781270 */
[----:B------:R-:W0:Y:S01]  /*3c8d0*/  LDCU UR53, c[0x0][0x3b8] ;  /* 0x00007700ff3577ac */ /* 0x000e220008000800 */
[----:B------:R-:W-:Y:S02]  /*3c8e0*/  LEA.HI.X.SX32 R21, R0, R3, 0x1, P6 ;  /* 0x0000000300157211 */ /* 0x000fe400030f0eff */
[----:B------:R-:W-:Y:S02]  /*3c8f0*/  PRMT R0, R25, 0x7632, R0 ;  /* 0x0000763219007816 */ /* 0x000fe40000000000 */
        /* <DEDUP_REMOVED lines=74> */
[----:B------:R-:W-:Y:S01]  /*3cda0*/  VIADD R0, R27, 0xa1 ;  /* 0x000000a11b007836 */ /* 0x000fe20000000000 */
[----:B------:R-:W-:-:S04]  /*3cdb0*/  PRMT R21, R26, 0x7632, R21 ;  /* 0x000076321a157816 */ /* 0x000fc80000000015 */
[----:B------:R-:W-:Y:S01]  /*3cdc0*/  ISETP.LT.AND P4, PT, R0, UR47, !P0 ;  /* 0x0000002f00007c0c */ /* 0x000fe2000c781270 */
[C---:B------:R-:W-:Y:S01]  /*3cdd0*/  VIADD R0, R20.reuse, UR29 ;  /* 0x0000001d14007c36 */ /* 0x040fe20008000000 */
[CC--:B-1----:R-:W-:Y:S01]  /*3cde0*/  LEA R22, P6, R20.reuse, R28.reuse, 0x1 ;  /* 0x0000001c14167211 */ /* 0x0c2fe200078c08ff */
[C---:B------:R-:W-:Y:S01]  /*3cdf0*/  VIADD R24, R27.reuse, 0xa2 ;  /* 0x000000a21b187836 */ /* 0x040fe20000000000 */
[----:B------:R-:W0:Y:S02]  /*3ce00*/  LDCU UR29, c[0x0][0x39c] ;  /* 0x00007380ff1d77ac */ /* 0x000e240008000800 */
[----:B------:R-:W-:Y:S02]  /*3ce10*/  LEA.HI.X.SX32 R23, R20, R3, 0x1, P6 ;  /* 0x0000000314177211 */ /* 0x000fe400030f0eff */
[----:B------:R-:W-:Y:S01]  /*3ce20*/  LEA R20, P6, R0, R28, 0x1 ;  /* 0x0000001c00147211 */ /* 0x000fe200078c08ff */
[----:B------:R-:W-:Y:S01]  /*3ce30*/  VIADD R25, R27, 0xa0 ;  /* 0x000000a01b197836 */ /* 0x000fe20000000000 */
[----:B------:R-:W1:Y:S01]  /*3ce40*/  LDCU UR47, c[0x0][0x39c] ;  /* 0x00007380ff2f77ac */ /* 0x000e620008000800 */
[----:B------:R0:W-:Y:S01]  /*3ce50*/  @P3 STG.E.U16 desc[UR10][R22.64], R21 ;  /* 0x0000001516003986 */ /* 0x0001e2000c10150a */
[----:B---3--:R-:W-:-:S02]  /*3ce60*/  ISETP.LT.AND P3, PT, R24, UR25, !P0 ;  /* 0x0000001918007c0c */ /* 0x008fc4000c761270 */
        /* <DEDUP_REMOVED lines=16> */
[----:B------:R-:W-:-:S03]  /*3cf70*/  ISETP.LT.AND P1, PT, R24, UR58, !P0 ;  /* 0x0000003a18007c0c */ /* 0x000fc6000c721270 */
        /* <DEDUP_REMOVED lines=15> */
[----:B------:R-:W0:Y:S01]  /*3d070*/  LDCU UR46, c[0x0][0x39c] ;  /* 0x00007380ff2e77ac */ /* 0x000e220008000800 */
[----:B--2---:R-:W-:Y:S02]  /*3d080*/  PRMT R23, R24, 0x7632, R23 ;  /* 0x0000763218177816 */ /* 0x004fe40000000017 */
[----:B------:R-:W-:Y:S01]  /*3d090*/  LEA R22, P6, R0, R28, 0x1 ;  /* 0x0000001c00167211 */ /* 0x000fe200078c08ff */
[----:B------:R-:W-:Y:S02]  /*3d0a0*/  VIADD R24, R27, 0xa6 ;  /* 0x000000a61b187836 */ /* 0x000fe40000000000 */
[----:B------:R2:W-:Y:S03]  /*3d0b0*/  @P4 STG.E.U16 desc[UR10][R20.64], R23 ;  /* 0x0000001714004986 */ /* 0x0005e6000c10150a */
[----:B------:R-:W-:Y:S01]  /*3d0c0*/  ISETP.LT.AND P4, PT, R24, UR4, !P0 ;  /* 0x0000000418007c0c */ /* 0x000fe2000c781270 */
[----:B------:R-:W0:Y:S01]  /*3d0d0*/  LDCU UR4, c[0x0][0x3b8] ;  /* 0x00007700ff0477ac */ /* 0x000e220008000800 */
[C---:B--2---:R-:W-:Y:S01]  /*3d0e0*/  LEA.HI.X.SX32 R23, R0.reuse, R3, 0x1, P6 ;  /* 0x0000000300177211 */ /* 0x044fe200030f0eff */
[----:B------:R-:W-:-:S02]  /*3d0f0*/  VIADD R0, R0, UR59 ;  /* 0x0000003b00007c36 */ /* 0x000fc40008000000 */
[----:B------:R-:W-:Y:S02]  /*3d100*/  VIADD R21, R27, 0xa7 ;  /* 0x000000a71b157836 */ /* 0x000fe40000000000 */
[C---:B------:R-:W-:Y:S01]  /*3d110*/  VIADD R24, R0.reuse, UR35 ;  /* 0x0000002300187c36 */ /* 0x040fe20008000000 */
[CC--:B------:R-:W-:Y:S01]  /*3d120*/  LEA R20, P6, R0.reuse, R28.reuse, 0x1 ;  /* 0x0000001c00147211 */ /* 0x0c0fe200078c08ff */
[----:B------:R2:W-:Y:S01]  /*3d130*/  @P3 STG.E.U16 desc[UR10][R22.64], R25 ;  /* 0x0000001916003986 */ /* 0x0005e2000c10150a */
[----:B------:R-:W-:Y:S01]  /*3d140*/  ISETP.LT.AND P3, PT, R21, UR45, !P0 ;  /* 0x0000002d15007c0c */ /* 0x000fe2000c761270 */
[----:B------:R-:W0:Y:S01]  /*3d150*/  LDCU UR45, c[0x0][0x39c] ;  /* 0x00007380ff2d77ac */ /* 0x000e220008000800 */
[----:B------:R-:W-:Y:S02]  /*3d160*/  LEA.HI.X.SX32 R21, R0, R3, 0x1, P6 ;  /* 0x0000000300157211 */ /* 0x000fe400030f0eff */
[----:B------:R-:W-:Y:S01]  /*3d170*/  PRMT R0, R25, 0x7632, R0 ;  /* 0x0000763219007816 */ /* 0x000fe20000000000 */
[----:B------:R-:W0:Y:S01]  /*3d180*/  LDCU UR35, c[0x0][0x3b8] ;  /* 0x00007700ff2377ac */ /* 0x000e220008000800 */
[----:B--2---:R-:W-:-:S03]  /*3d190*/  LEA R22, P6, R24, R28, 0x1 ;  /* 0x0000001c18167211 */ /* 0x004fc600078c08ff */
[----:B------:R2:W-:Y:S01]  /*3d1a0*/  @P2 STG.E.U16 desc[UR10][R20.64], R0 ;  /* 0x0000000014002986 */ /* 0x0005e2000c10150a */
[----:B------:R-:W-:-:S05]  /*3d1b0*/  LEA.HI.X.SX32 R23, R24, R3, 0x1, P6 ;  /* 0x0000000318177211 */ /* 0x000fca00030f0eff */
[----:B------:R0:W-:Y:S01]  /*3d1c0*/  @P1 STG.E.U16 desc[UR10][R22.64], R26 ;  /* 0x0000001a16001986 */ /* 0x0001e2000c10150a */
[----:B--2---:R-:W-:Y:S02]  /*3d1d0*/  VIADD R20, R24, UR18 ;  /* 0x0000001218147c36 */ /* 0x004fe40008000000 */
[C---:B------:R-:W-:Y:S01]  /*3d1e0*/  VIADD R0, R27.reuse, 0xa9 ;  /* 0x000000a91b007836 */ /* 0x040fe20000000000 */
[----:B------:R-:W-:Y:S01]  /*3d1f0*/  PRMT R21, R26, 0x7632, R21 ;  /* 0x000076321a157816 */ /* 0x000fe20000000015 */
[C---:B------:R-:W-:Y:S01]  /*3d200*/  VIADD R24, R27.reuse, 0xaa ;  /* 0x000000aa1b187836 */ /* 0x040fe20000000000 */
[----:B------:R-:W2:Y:S02]  /*3d210*/  LDCU UR18, c[0x0][0x3b8] ;  /* 0x00007700ff1277ac */ /* 0x000ea40008000800 */
        /* <DEDUP_REMOVED lines=20> */
[----:B0-----:R-:W-:-:S03]  /*3d360*/  LEA R20, P6, R22, R28, 0x1 ;  /* 0x0000001c16147211 */ /* 0x001fc600078c08ff */
[----:B------:R-:W2:Y:S01]  /*3d370*/  LDL.LU R29, [R1+0xfc] ;  /* 0x0000fc00011d7983 */ /* 0x000ea20000300800 */
        /* <DEDUP_REMOVED lines=62> */
[----:B------:R-:W0:Y:S03]  /*3d760*/  LDCU UR30, c[0x0][0x3b8] ;  /* 0x00007700ff1e77ac */ /* 0x000e260008000800 */
[----:B------:R-:W2:Y:S04]  /*3d770*/  LDL.LU R25, [R1+0x104] ;  /* 0x0001040001197983 */ /* 0x000ea80000300800 */
[----:B------:R-:W2:Y:S01]  /*3d780*/  LDL.LU R26, [R1+0x108] ;  /* 0x00010800011a7983 */ /* 0x000ea20000300800 */
[----:B-1----:R-:W-:-:S03]  /*3d790*/  LEA R20, P6, R22, R28, 0x1 ;  /* 0x0000001c16147211 */ /* 0x002fc600078c08ff */
[----:B------:R-:W2:Y:S01]  /*3d7a0*/  LDL.LU R29, [R1+0x10c] ;  /* 0x00010c00011d7983 */ /* 0x000ea20000300800 */
[----:B------:R-:W-:-:S05]  /*3d7b0*/  LEA.HI.X.SX32 R21, R22, R3, 0x1, P6 ;  /* 0x0000000316157211 */ /* 0x000fca00030f0eff */
[----:B------:R1:W-:Y:S01]  /*3d7c0*/  @P5 STG.E.U16 desc[UR10][R20.64], R23 ;  /* 0x0000001714005986 */ /* 0x0003e2000c10150a */
[----:B------:R-:W-:Y:S01]  /*3d7d0*/  ISETP.LT.AND P5, PT, R24, UR38, !P0 ;  /* 0x0000002618007c0c */ /* 0x000fe2000c7a1270 */
[C---:B------:R-:W-:Y:S01]  /*3d7e0*/  VIADD R0, R27.reuse, 0xb3 ;  /* 0x000000b31b007836 */ /* 0x040fe20000000000 */
[----:B------:R-:W0:Y:S01]  /*3d7f0*/  LDCU UR38, c[0x0][0x39c] ;  /* 0x00007380ff2677ac */ /* 0x000e220008000800 */
[----:B------:R-:W2:Y:S03]  /*3d800*/  LDL.LU R24, [R1+0x100] ;  /* 0x0001000001187983 */ /* 0x000ea60000300800 */
        /* <DEDUP_REMOVED lines=51> */
[----:B---3--:R-:W-:Y:S02]  /*3db40*/  ISETP.LT.AND P4, PT, R24, UR8, !P0 ;  /* 0x0000000818007c0c */ /* 0x008fe4000c781270 */
[C---:B-1----:R-:W-:Y:S01]  /*3db50*/  LEA.HI.X.SX32 R21, R0.reuse, R3, 0x1, P6 ;  /* 0x0000000300157211 */ /* 0x042fe200030f0eff */
        /* <DEDUP_REMOVED lines=8> */
[----:B------:R-:W0:Y:S03]  /*3dbe0*/  LDCU UR8, c[0x0][0x3b8] ;  /* 0x00007700ff0877ac */ /* 0x000e260008000800 */
[----:B------:R-:W2:Y:S01]  /*3dbf0*/  LDL.LU R26, [R1+0x118] ;  /* 0x00011800011a7983 */ /* 0x000ea20000300800 */
[----:B-1----:R-:W-:-:S03]  /*3dc00*/  LEA R20, P6, R22, R28, 0x1 ;  /* 0x0000001c16147211 */ /* 0x002fc600078c08ff */
[----:B------:R-:W2:Y:S01]  /*3dc10*/  LDL.LU R29, [R1+0x11c] ;  /* 0x00011c00011d7983 */ /* 0x000ea20000300800 */
        /* <DEDUP_REMOVED lines=8> */
[C---:B------:R-:W-:Y:S01]  /*3dca0*/  LEA R22, P6, R0.reuse, R28, 0x1 ;  /* 0x0000001c00167211 */ /* 0x040fe200078c08ff */
[----:B-1----:R-:W-:-:S03]  /*3dcb0*/  VIADD R21, R0, UR39 ;  /* 0x0000002700157c36 */ /* 0x002fc60008000000 */
[----:B------:R-:W-:Y:S01]  /*3dcc0*/  LEA.HI.X.SX32 R23, R0, R3, 0x1, P6 ;  /* 0x0000000300177211 */ /* 0x000fe200030f0eff */
[----:B------:R-:W-:Y:S01]  /*3dcd0*/  VIADD R0, R27, 0xbd ;  /* 0x000000bd1b007836 */ /* 0x000fe20000000000 */
[----:B------:R-:W-:-:S03]  /*3dce0*/  LEA R20, P6, R21, R28, 0x1 ;  /* 0x0000001c15147211 */ /* 0x000fc600078c08ff */
[----:B--2---:R1:W-:Y:S01]  /*3dcf0*/  @P1 STG.E.U16 desc[UR10][R22.64], R24 ;  /* 0x0000001816001986 */ /* 0x0043e2000c10150a */
[----:B------:R-:W-:Y:S01]  /*3dd00*/  ISETP.LT.AND P1, PT, R0, UR45, !P0 ;  /* 0x0000002d00007c0c */ /* 0x000fe2000c721270 */
[C---:B------:R-:W-:Y:S01]  /*3dd10*/  VIADD R0, R21.reuse, UR25 ;  /* 0x0000001915007c36 */ /* 0x040fe20008000000 */
[----:B------:R-:W-:Y:S01]  /*3dd20*/  LEA.HI.X.SX32 R21, R21, R3, 0x1, P6 ;  /* 0x0000000315157211 */ /* 0x000fe200030f0eff */
[----:B------:R-:W2:Y:S01]  /*3dd30*/  LDCU UR25, c[0x0][0x39c] ;  /* 0x00007380ff1977ac */ /* 0x000ea20008000800 */
        /* <DEDUP_REMOVED lines=10> */
[----:B------:R-:W-:-:S03]  /*3dde0*/  LEA R20, P6, R24, R28, 0x1 ;  /* 0x0000001c18147211 */ /* 0x000fc600078c08ff */
[----:B------:R1:W-:Y:S01]  /*3ddf0*/  @P4 STG.E.U16 desc[UR10][R22.64], R25 ;  /* 0x0000001916004986 */ /* 0x0003e2000c10150a */
[----:B------:R-:W-:Y:S01]  /*3de00*/  ISETP.LT.AND P4, PT, R0, UR46, !P0 ;  /* 0x0000002e00007c0c */ /* 0x000fe2000c781270 */
[C---:B------:R-:W-:Y:S01]  /*3de10*/  VIADD R0, R24.reuse, UR36 ;  /* 0x0000002418007c36 */ /* 0x040fe20008000000 */
[----:B------:R-:W-:Y:S01]  /*3de20*/  LEA.HI.X.SX32 R21, R24, R3, 0x1, P6 ;  /* 0x0000000318157211 */ /* 0x000fe200030f0eff */
[----:B------:R-:W-:Y:S01]  /*3de30*/  VIADD R24, R27, 0xc0 ;  /* 0x000000c01b187836 */ /* 0x000fe20000000000 */
[----:B------:R-:W0:Y:S01]  /*3de40*/  LDCU UR36, c[0x0][0x39c] ;  /* 0x00007380ff2477ac */ /* 0x000e220008000800 */
[----:B-1----:R-:W-:Y:S02]  /*3de50*/  PRMT R23, R25, 0x7632, R23 ;  /* 0x0000763219177816 */ /* 0x002fe40000000017 */
        /* <DEDUP_REMOVED lines=9> */
[----:B------:R-:W-:Y:S01]  /*3def0*/  ISETP.LT.AND P2, PT, R0, UR28, !P0 ;  /* 0x0000001c00007c0c */ /* 0x000fe2000c741270 */
[----:B------:R-:W-:Y:S01]  /*3df00*/  VIADD R0, R24, UR35 ;  /* 0x0000002318007c36 */ /* 0x000fe20008000000 */
[----:B------:R-:W-:Y:S01]  /*3df10*/  PRMT R21, R26, 0x7632, R21 ;  /* 0x000076321a157816 */ /* 0x000fe20000000015 */
[----:B------:R-:W0:Y:S01]  /*3df20*/  LDCU UR28, c[0x0][0x39c] ;  /* 0x00007380ff1c77ac */ /* 0x000e220008000800 */
[-C--:B-1----:R-:W-:Y:S01]  /*3df30*/  LEA R22, P6, R24, R28.reuse, 0x1 ;  /* 0x0000001c18167211 */ /* 0x082fe200078c08ff */
[----:B------:R-:W-:Y:S01]  /*3df40*/  VIADD R25, R0, UR5 ;  /* 0x0000000500197c36 */ /* 0x000fe20008000000 */
[----:B------:R-:W1:Y:S02]  /*3df50*/  LDCU UR35, c[0x0][0x39c] ;  /* 0x00007380ff2377ac */ /* 0x000e640008000800 */
[-C--:B------:R-:W-:Y:S01]  /*3df60*/  LEA.HI.X.SX32 R23, R24, R3.reuse, 0x1, P6 ;  /* 0x0000000318177211 */ /* 0x080fe200030f0eff */
[----:B------:R-:W-:Y:S01]  /*3df70*/  VIADD R24, R27, 0xc2 ;  /* 0x000000c21b187836 */ /* 0x000fe20000000000 */
[----:B------:R-:W-:Y:S01]  /*3df80*/  LEA R20, P6, R0, R28, 0x1 ;  /* 0x0000001c00147211 */ /* 0x000fe200078c08ff */
[----:B------:R-:W0:Y:S02]  /*3df90*/  LDCU UR5, c[0x0][0x3b8] ;  /* 0x00007700ff0577ac */ /* 0x000e240008000800 */
[----:B------:R1:W-:Y:S01]  /*3dfa0*/  @P1 STG.E.U16 desc[UR10][R22.64], R21 ;  /* 0x0000001516001986 */ /* 0x0003e2000c10150a */
[----:B------:R-:W-:Y:S01]  /*3dfb0*/  ISETP.LT.AND P1, PT, R24, UR20, !P0 ;  /* 0x0000001418007c0c */ /* 0x000fe2000c721270 */
[----:B------:R-:W-:Y:S01]  /*3dfc0*/  VIADD R26, R25, UR18 ;  /* 0x00000012191a7c36 */ /* 0x000fe20008000000 */
[----:B------:R-:W0:Y:S01]  /*3dfd0*/  LDCU UR20, c[0x0][0x3b8] ;  /* 0x00007700ff1477ac */ /* 0x000e220008000800 */
[----:B------:R-:W0:Y:S01]  /*3dfe0*/  LDCU UR18, c[0x0][0x3b8] ;  /* 0x00007700ff1277ac */ /* 0x000e220008000800 */
[----:B-1----:R-:W-:-:S02]  /*3dff0*/  LEA.HI.X.SX32 R21, R0, R3, 0x1, P6 ;  /* 0x0000000300157211 */ /* 0x002fc400030f0eff */
[----:B------:R-:W-:-:S03]  /*3e000*/  LEA R24, P6, R25, R28, 0x1 ;  /* 0x0000001c19187211 */ /* 0x000fc600078c08ff */
[----:B------:R1:W-:Y:S01]  /*3e010*/  @P5 STG.E.U16 desc[UR10][R20.64], R29 ;  /* 0x0000001d14005986 */ /* 0x0003e2000c10150a */
[----:B------:R-:W-:Y:S01]  /*3e020*/  LEA.HI.X.SX32 R25, R25, R3, 0x1, P6 ;  /* 0x0000000319197211 */ /* 0x000fe200030f0eff */
[C---:B------:R-:W-:Y:S01]  /*3e030*/  VIADD R22, R26.reuse, UR21 ;  /* 0x000000151a167c36 */ /* 0x040fe20008000000 */
[----:B------:R-:W0:Y:S01]  /*3e040*/  LDCU UR21, c[0x0][0x39c] ;  /* 0x00007380ff1577ac */ /* 0x000e220008000800 */
[----:B------:R-:W-:Y:S01]  /*3e050*/  VIADD R0, R27, 0xc3 ;  /* 0x000000c31b007836 */ /* 0x000fe20000000000 */
[----:B-1----:R-:W-:Y:S02]  /*3e060*/  PRMT R21, R29, 0x7632, R21 ;  /* 0x000076321d157816 */ /* 0x002fe40000000015 */
[----:B------:R-:W-:-:S03]  /*3e070*/  LEA R20, P6, R26, R28, 0x1 ;  /* 0x0000001c1a147211 */ /* 0x000fc600078c08ff */
[----:B------:R1:W-:Y:S01]  /*3e080*/  @P4 STG.E.U16 desc[UR10][R24.64], R21 ;  /* 0x0000001518004986 */ /* 0x0003e2000c10150a */
[----:B------:R-:W-:Y:S01]  /*3e090*/  ISETP.LT.AND P5, PT, R0, UR19, !P0 ;  /* 0x0000001300007c0c */ /* 0x000fe2000c7a1270 */
[----:B------:R-:W-:Y:S01]  /*3e0a0*/  VIADD R0, R27, 0xc4 ;  /* 0x000000c41b007836 */ /* 0x000fe20000000000 */
[----:B------:R-:W0:Y:S01]  /*3e0b0*/  LDCU UR19, c[0x0][0x3b8] ;  /* 0x00007700ff1377ac */ /* 0x000e220008000800 */
[-C--:B-1----:R-:W-:Y:S02]  /*3e0c0*/  LEA.HI.X.SX32 R21, R26, R3.reuse, 0x1, P6 ;  /* 0x000000031a157211 */ /* 0x082fe400030f0eff */
[C---:B------:R-:W-:Y:S01]  /*3e0d0*/  LEA R26, P6, R22.reuse, R28, 0x1 ;  /* 0x0000001c161a7211 */ /* 0x040fe200078c08ff */
[----:B------:R-:W-:Y:S02]  /*3e0e0*/  IMAD.MOV.U32 R25, RZ, RZ, R27 ;  /* 0x000000ffff197224 */ /* 0x000fe400078e001b */
[----:B------:R1:W-:Y:S01]  /*3e0f0*/  @P3 STG.E.U16 desc[UR10][R20.64], R4 ;  /* 0x0000000414003986 */ /* 0x0003e2000c10150a */
[----:B------:R-:W-:-:S02]  /*3e100*/  LEA.HI.X.SX32 R27, R22, R3, 0x1, P6 ;  /* 0x00000003161b7211 */ /* 0x000fc400030f0eff */
[----:B-1----:R-:W-:-:S05]  /*3e110*/  PRMT R21, R4, 0x7632, R21 ;  /* 0x0000763204157816 */ /* 0x002fca0000000015 */
[----:B------:R1:W-:Y:S04]  /*3e120*/  @P2 STG.E.U16 desc[UR10][R26.64], R21 ;  /* 0x000000151a002986 */ /* 0x0003e8000c10150a */
[----:B-1----:R-:W2:Y:S01]  /*3e130*/  LDL.LU R27, [R1+0x6b0] ;  /* 0x0006b000011b7983 */ /* 0x002ea20000300800 */
[----:B------:R-:W-:Y:S01]  /*3e140*/  VIADD R29, R22, UR6 ;  /* 0x00000006161d7c36 */ /* 0x000fe20008000000 */
[----:B------:R-:W-:Y:S01]  /*3e150*/  ISETP.LT.AND P4, PT, R0, UR42, !P0 ;  /* 0x0000002a00007c0c */ /* 0x000fe2000c781270 */
[----:B------:R-:W1:Y:S03]  /*3e160*/  LDCU UR6, c[0x0][0x3b8] ;  /* 0x00007700ff0677ac */ /* 0x000e660008000800 */
[----:B------:R-:W-:-:S04]  /*3e170*/  LEA R22, P6, R29, R28, 0x1 ;  /* 0x0000001c1d167211 */ /* 0x000fc800078c08ff */
[CC--:B------:R-:W-:Y:S01]  /*3e180*/  LEA.HI.X.SX32 R23, R29.reuse, R3.reuse, 0x1, P6 ;  /* 0x000000031d177211 */ /* 0x0c0fe200030f0eff */
[----:B------:R-:W-:Y:S01]  /*3e190*/  VIADD R29, R29, UR17 ;  /* 0x000000111d1d7c36 */ /* 0x000fe20008000000 */
[----:B------:R-:W0:Y:S01]  /*3e1a0*/  LDCU UR17, c[0x0][0x3b8] ;  /* 0x00007700ff1177ac */ /* 0x000e220008000800 */
[----:B------:R-:W-:Y:S02]  /*3e1b0*/  VIADD R0, R25, 0xc5 ;  /* 0x000000c519007836 */ /* 0x000fe40000000000 */
[C---:B------:R-:W-:Y:S01]  /*3e1c0*/  VIADD R4, R29.reuse, UR16 ;  /* 0x000000101d047c36 */ /* 0x040fe20008000000 */
[C---:B------:R-:W-:Y:S01]  /*3e1d0*/  LEA R20, P6, R29.reuse, R28, 0x1 ;  /* 0x0000001c1d147211 */ /* 0x040fe200078c08ff */
[----:B------:R1:W-:Y:S01]  /*3e1e0*/  @P1 STG.E.U16 desc[UR10][R22.64], R5 ;  /* 0x0000000516001986 */ /* 0x0003e2000c10150a */
[----:B------:R-:W-:Y:S01]  /*3e1f0*/  ISETP.LT.AND P3, PT, R0, UR33, !P0 ;  /* 0x0000002100007c0c */ /* 0x000fe2000c761270 */
[----:B------:R-:W0:Y:S01]  /*3e200*/  LDCU UR16, c[0x0][0x3b8] ;  /* 0x00007700ff1077ac */ /* 0x000e220008000800 */
[----:B------:R-:W-:-:S02]  /*3e210*/  LEA.HI.X.SX32 R21, R29, R3, 0x1, P6 ;  /* 0x000000031d157211 */ /* 0x000fc400030f0eff */
[CC--:B------:R-:W-:Y:S01]  /*3e220*/  LEA R24, P6, R4.reuse, R28.reuse, 0x1 ;  /* 0x0000001c04187211 */ /* 0x0c0fe200078c08ff */
[----:B------:R-:W-:Y:S01]  /*3e230*/  VIADD R0, R25, 0xc6 ;  /* 0x000000c619007836 */ /* 0x000fe20000000000 */
[----:B------:R-:W0:Y:S02]  /*3e240*/  LDCU UR33, c[0x0][0x39c] ;  /* 0x00007380ff2177ac */ /* 0x000e240008000800 */
[CC--:B------:R-:W-:Y:S01]  /*3e250*/  LEA.HI.X.SX32 R25, R4.reuse, R3.reuse, 0x1, P6 ;  /* 0x0000000304197211 */ /* 0x0c0fe200030f0eff */
[----:B------:R-:W-:Y:S01]  /*3e260*/  VIADD R4, R4, UR7 ;  /* 0x0000000704047c36 */ /* 0x000fe20008000000 */
[----:B-1----:R-:W-:Y:S01]  /*3e270*/  PRMT R23, R5, 0x7632, R23 ;  /* 0x0000763205177816 */ /* 0x002fe20000000017 */
[----:B------:R-:W1:Y:S02]  /*3e280*/  LDCU UR7, c[0x0][0x3b8] ;  /* 0x00007700ff0777ac */ /* 0x000e640008000800 */
[C---:B------:R-:W-:Y:S01]  /*3e290*/  VIADD R5, R4.reuse, UR30 ;  /* 0x0000001e04057c36 */ /* 0x040fe20008000000 */
[----:B------:R-:W-:Y:S01]  /*3e2a0*/  LEA R22, P6, R4, R28, 0x1 ;  /* 0x0000001c04167211 */ /* 0x000fe200078c08ff */
[----:B------:R0:W-:Y:S01]  /*3e2b0*/  @P5 STG.E.U16 desc[UR10][R20.64], R23 ;  /* 0x0000001714005986 */ /* 0x0001e2000c10150a */
[----:B------:R-:W-:Y:S01]  /*3e2c0*/  ISETP.LT.AND P2, PT, R0, UR41, !P0 ;  /* 0x0000002900007c0c */ /* 0x000fe2000c741270 */
[----:B------:R-:W1:Y:S02]  /*3e2d0*/  LDCU UR30, c[0x0][0x39c] ;  /* 0x00007380ff1e77ac */ /* 0x000e640008000800 */
[----:B------:R-:W-:Y:S01]  /*3e2e0*/  @P4 STG.E.U16 desc[UR10][R24.64], R6 ;  /* 0x0000000618004986 */ /* 0x000fe2000c10150a */
[----:B0-----:R-:W-:-:S02]  /*3e2f0*/  LEA.HI.X.SX32 R23, R4, R3, 0x1, P6 ;  /* 0x0000000304177211 */ /* 0x001fc400030f0eff */
[----:B------:R-:W-:Y:S02]  /*3e300*/  PRMT R21, R6, 0x7632, R21 ;  /* 0x0000763206157816 */ /* 0x000fe40000000015 */
[----:B------:R-:W-:-:S03]  /*3e310*/  LEA R20, P6, R5, R28, 0x1 ;  /* 0x0000001c05147211 */ /* 0x000fc600078c08ff */
[----:B------:R0:W-:Y:S02]  /*3e320*/  @P3 STG.E.U16 desc[UR10][R22.64], R21 ;  /* 0x0000001516003986 */ /* 0x0001e4000c10150a */
[CC--:B0-----:R-:W-:Y:S01]  /*3e330*/  LEA.HI.X.SX32 R21, R5.reuse, R3.reuse, 0x1, P6 ;  /* 0x0000000305157211 */ /* 0x0c1fe200030f0eff */
[----:B------:R-:W-:Y:S01]  /*3e340*/  VIADD R5, R5, UR22 ;  /* 0x0000001605057c36 */ /* 0x000fe20008000000 */
[----:B------:R-:W0:Y:S03]  /*3e350*/  LDCU UR22, c[0x0][0x39c] ;  /* 0x00007380ff1677ac */ /* 0x000e260008000800 */
[C---:B------:R-:W-:Y:S01]  /*3e360*/  VIADD R6, R5.reuse, UR32 ;  /* 0x0000002005067c36 */ /* 0x040fe20008000000 */
[C---:B------:R-:W-:Y:S01]  /*3e370*/  LEA R4, P6, R5.reuse, R28, 0x1 ;  /* 0x0000001c05047211 */ /* 0x040fe200078c08ff */
[----:B------:R1:W-:Y:S03]  /*3e380*/  @P2 STG.E.U16 desc[UR10][R20.64], R7 ;  /* 0x0000000714002986 */ /* 0x0003e6000c10150a */
[----:B------:R-:W-:-:S02]  /*3e390*/  LEA.HI.X.SX32 R5, R5, R3, 0x1, P6 ;  /* 0x0000000305057211 */ /* 0x000fc400030f0eff */
[CC--:B------:R-:W-:Y:S02]  /*3e3a0*/  LEA R22, P6, R6.reuse, R28.reuse, 0x1 ;  /* 0x0000001c06167211 */ /* 0x0c0fe400078c08ff */
[----:B-1----:R-:W-:Y:S01]  /*3e3b0*/  PRMT R21, R7, 0x7632, R21 ;  /* 0x0000763207157816 */ /* 0x002fe20000000015 */
[C---:B------:R-:W-:Y:S01]  /*3e3c0*/  VIADD R7, R6.reuse, UR15 ;  /* 0x0000000f06077c36 */ /* 0x040fe20008000000 */
[-C--:B------:R-:W-:Y:S01]  /*3e3d0*/  LEA.HI.X.SX32 R23, R6, R3.reuse, 0x1, P6 ;  /* 0x0000000306177211 */ /* 0x080fe200030f0eff */
[----:B------:R-:W1:Y:S02]  /*3e3e0*/  LDCU UR15, c[0x0][0x3b8] ;  /* 0x00007700ff0f77ac */ /* 0x000e640008000800 */
[C---:B------:R-:W-:Y:S01]  /*3e3f0*/  VIADD R20, R7.reuse, UR13 ;  /* 0x0000000d07147c36 */ /* 0x040fe20008000000 */
[C---:B------:R-:W-:Y:S01]  /*3e400*/  LEA R6, P6, R7.reuse, R28, 0x1 ;  /* 0x0000001c07067211 */ /* 0x040fe200078c08ff */
[----:B------:R-:W0:Y:S03]  /*3e410*/  LDCU UR13, c[0x0][0x3b8] ;  /* 0x00007700ff0d77ac */ /* 0x000e260008000800 */
[----:B------:R-:W-:Y:S01]  /*3e420*/  LEA.HI.X.SX32 R7, R7, R3, 0x1, P6 ;  /* 0x0000000307077211 */ /* 0x000fe200030f0eff */
[----:B--2---:R-:W-:-:S05]  /*3e430*/  VIADD R0, R27, 0xc7 ;  /* 0x000000c71b007836 */ /* 0x004fca0000000000 */
[----:B------:R-:W-:Y:S01]  /*3e440*/  ISETP.LT.AND P1, PT, R0, UR38, !P0 ;  /* 0x0000002600007c0c */ /* 0x000fe2000c721270 */
[----:B------:R-:W-:-:S05]  /*3e450*/  VIADD R0, R27, 0xc8 ;  /* 0x000000c81b007836 */ /* 0x000fca0000000000 */
[----:B------:R-:W-:Y:S01]  /*3e460*/  ISETP.LT.AND P5, PT, R0, UR34, !P0 ;  /* 0x0000002200007c0c */ /* 0x000fe2000c7a1270 */
[C---:B------:R-:W-:Y:S01]  /*3e470*/  VIADD R0, R27.reuse, 0xc9 ;  /* 0x000000c91b007836 */ /* 0x040fe20000000000 */
[----:B------:R-:W2:Y:S04]  /*3e480*/  LDCU UR34, c[0x0][0x39c] ;  /* 0x00007380ff2277ac */ /* 0x000ea80008000800 */
[----:B------:R-:W-:Y:S01]  /*3e490*/  ISETP.LT.AND P4, PT, R0, UR31, !P0 ;  /* 0x0000001f00007c0c */ /* 0x000fe2000c781270 */
[C---:B------:R-:W-:Y:S01]  /*3e4a0*/  VIADD R0, R27.reuse, 0xca ;  /* 0x000000ca1b007836 */ /* 0x040fe20000000000 */
[----:B------:R0:W-:Y:S01]  /*3e4b0*/  @P1 STG.E.U16 desc[UR10][R4.64], R21 ;  /* 0x0000001504001986 */ /* 0x0001e2000c10150a */
[----:B------:R-:W1:Y:S04]  /*3e4c0*/  LDCU UR31, c[0x0][0x39c] ;  /* 0x00007380ff1f77ac */ /* 0x000e680008000800 */
[----:B------:R3:W-:Y:S01]  /*3e4d0*/  @P5 STG.E.U16 desc[UR10][R22.64], R8 ;  /* 0x0000000816005986 */ /* 0x0007e2000c10150a */
[----:B------:R-:W-:Y:S01]  /*3e4e0*/  ISETP.LT.AND P3, PT, R0, UR40, !P0 ;  /* 0x0000002800007c0c */ /* 0x000fe2000c761270 */
[----:B------:R-:W-:Y:S01]  /*3e4f0*/  VIADD R0, R27, 0xcb ;  /* 0x000000cb1b007836 */ /* 0x000fe20000000000 */
[----:B0-----:R-:W-:-:S02]  /*3e500*/  PRMT R5, R8, 0x7632, R5 ;  /* 0x0000763208057816 */ /* 0x001fc40000000005 */
[CC--:B------:R-:W-:Y:S01]  /*3e510*/  LEA R4, P6, R20.reuse, R28.reuse, 0x1 ;  /* 0x0000001c14047211 */ /* 0x0c0fe200078c08ff */
[----:B---3--:R-:W-:Y:S02]  /*3e520*/  VIADD R8, R20, UR14 ;  /* 0x0000000e14087c36 */ /* 0x008fe40008000000 */
[----:B------:R0:W-:Y:S01]  /*3e530*/  @P4 STG.E.U16 desc[UR10][R6.64], R5 ;  /* 0x0000000506004986 */ /* 0x0001e2000c10150a */
[----:B------:R-:W-:Y:S01]  /*3e540*/  ISETP.LT.AND P2, PT, R0, UR29, !P0 ;  /* 0x0000001d00007c0c */ /* 0x000fe2000c741270 */
[----:B------:R-:W3:Y:S01]  /*3e550*/  LDCU UR14, c[0x0][0x3b8] ;  /* 0x00007700ff0e77ac */ /* 0x000ee20008000800 */
[----:B------:R-:W-:Y:S02]  /*3e560*/  VIADD R22, R8, UR8 ;  /* 0x0000000808167c36 */ /* 0x000fe40008000000 */
[----:B------:R-:W-:Y:S01]  /*3e570*/  VIADD R0, R27, 0xcc ;  /* 0x000000cc1b007836 */ /* 0x000fe20000000000 */
[----:B------:R-:W1:Y:S01]  /*3e580*/  LDCU UR29, c[0x0][0x39c] ;  /* 0x00007380ff1d77ac */ /* 0x000e620008000800 */
[----:B0-----:R-:W-:Y:S01]  /*3e590*/  LEA.HI.X.SX32 R5, R20, R3, 0x1, P6 ;  /* 0x0000000314057211 */ /* 0x001fe200030f0eff */
[----:B------:R-:W0:Y:S01]  /*3e5a0*/  LDCU UR8, c[0x0][0x3b8] ;  /* 0x00007700ff0877ac */ /* 0x000e220008000800 */
[----:B------:R-:W-:-:S04]  /*3e5b0*/  LEA R20, P6, R8, R28, 0x1 ;  /* 0x0000001c08147211 */ /* 0x000fc800078c08ff */
[-C--:B------:R-:W-:Y:S02]  /*3e5c0*/  LEA.HI.X.SX32 R21, R8, R3.reuse, 0x1, P6 ;  /* 0x0000000308157211 */ /* 0x080fe400030f0eff */
[----:B------:R-:W-:Y:S02]  /*3e5d0*/  LEA R6, P6, R22, R28, 0x1 ;  /* 0x0000001c16067211 */ /* 0x000fe400078c08ff */
[----:B----4-:R-:W-:Y:S01]  /*3e5e0*/  ISETP.LT.AND P1, PT, R0, UR43, !P0 ;  /* 0x0000002b00007c0c */ /* 0x010fe2000c721270 */
[C---:B------:R-:W-:Y:S01]  /*3e5f0*/  VIADD R0, R27.reuse, 0xcd ;  /* 0x000000cd1b007836 */ /* 0x040fe20000000000 */
[C---:B------:R-:W-:Y:S01]  /*3e600*/  LEA.HI.X.SX32 R7, R22.reuse, R3, 0x1, P6 ;  /* 0x0000000316077211 */ /* 0x040fe200030f0eff */
[----:B------:R-:W-:Y:S01]  /*3e610*/  VIADD R22, R22, UR9 ;  /* 0x0000000916167c36 */ /* 0x000fe20008000000 */
[----:B------:R4:W-:Y:S01]  /*3e620*/  @P3 STG.E.U16 desc[UR10][R4.64], R9 ;  /* 0x0000000904003986 */ /* 0x0009e2000c10150a */
[----:B------:R-:W0:Y:S01]  /*3e630*/  LDCU UR9, c[0x0][0x3b8] ;  /* 0x00007700ff0977ac */ /* 0x000e220008000800 */
[----:B------:R-:W-:Y:S01]  /*3e640*/  ISETP.LT.AND P5, PT, R0, UR37, !P0 ;  /* 0x0000002500007c0c */ /* 0x000fe2000c7a1270 */
[----:B------:R-:W-:-:S02]  /*3e650*/  VIADD R0, R27, 0xce ;  /* 0x000000ce1b007836 */ /* 0x000fc40000000000 */
[C---:B------:R-:W-:Y:S01]  /*3e660*/  VIADD R23, R22.reuse, UR12 ;  /* 0x0000000c16177c36 */ /* 0x040fe20008000000 */
[----:B------:R-:W0:Y:S01]  /*3e670*/  LDCU UR12, c[0x0][0x3b8] ;  /* 0x00007700ff0c77ac */ /* 0x000e220008000800 */
[----:B----4-:R-:W-:Y:S02]  /*3e680*/  PRMT R5, R9, 0x7632, R5 ;  /* 0x0000763209057816 */ /* 0x010fe40000000005 */
[----:B------:R-:W-:-:S03]  /*3e690*/  LEA R4, P6, R22, R28, 0x1 ;  /* 0x0000001c16047211 */ /* 0x000fc600078c08ff */
[----:B------:R4:W-:Y:S01]  /*3e6a0*/  @P2 STG.E.U16 desc[UR10][R20.64], R5 ;  /* 0x0000000514002986 */ /* 0x0009e2000c10150a */
[----:B------:R-:W-:Y:S01]  /*3e6b0*/  ISETP.LT.AND P4, PT, R0, UR25, !P0 ;  /* 0x0000001900007c0c */ /* 0x000fe2000c781270 */
[----:B------:R-:W-:Y:S01]  /*3e6c0*/  VIADD R0, R27, 0xcf ;  /* 0x000000cf1b007836 */ /* 0x000fe20000000000 */
[----:B------:R-:W0:Y:S01]  /*3e6d0*/  LDCU UR25, c[0x0][0x39c] ;  /* 0x00007380ff1977ac */ /* 0x000e220008000800 */
[----:B------:R1:W-:Y:S01]  /*3e6e0*/  @P1 STG.E.U16 desc[UR10][R6.64], R10 ;  /* 0x0000000a06001986 */ /* 0x0003e2000c10150a */
[-C--:B----4-:R-:W-:Y:S02]  /*3e6f0*/  LEA.HI.X.SX32 R5, R22, R3.reuse, 0x1, P6 ;  /* 0x0000000316057211 */ /* 0x090fe400030f0eff */
[CC--:B------:R-:W-:Y:S02]  /*3e700*/  LEA R8, P6, R23.reuse, R28.reuse, 0x1 ;  /* 0x0000001c17087211 */ /* 0x0c0fe400078c08ff */
[----:B------:R-:W-:Y:S02]  /*3e710*/  ISETP.LT.AND P3, PT, R0, UR26, !P0 ;  /* 0x0000001a00007c0c */ /* 0x000fe4000c761270 */
[CC--:B------:R-:W-:Y:S01]  /*3e720*/  LEA.HI.X.SX32 R9, R23.reuse, R3.reuse, 0x1, P6 ;  /* 0x0000000317097211 */ /* 0x0c0fe200030f0eff */
[----:B------:R-:W-:Y:S01]  /*3e730*/  VIADD R23, R23, UR23 ;  /* 0x0000001717177c36 */ /* 0x000fe20008000000 */
[----:B-1----:R-:W-:Y:S01]  /*3e740*/  PRMT R7, R10, 0x7632, R7 ;  /* 0x000076320a077816 */ /* 0x002fe20000000007 */
[----:B------:R-:W-:Y:S01]  /*3e750*/  VIADD R0, R27, 0xd0 ;  /* 0x000000d01b007836 */ /* 0x000fe20000000000 */
[----:B------:R-:W1:Y:S01]  /*3e760*/  LDCU UR26, c[0x0][0x39c] ;  /* 0x00007380ff1a77ac */ /* 0x000e620008000800 */
[C---:B------:R-:W-:Y:S01]  /*3e770*/  VIADD R10, R23.reuse, UR24 ;  /* 0x00000018170a7c36 */ /* 0x040fe20008000000 */
[C---:B------:R-:W-:Y:S01]  /*3e780*/  LEA R6, P6, R23.reuse, R28, 0x1 ;  /* 0x0000001c17067211 */ /* 0x040fe200078c08ff */
[----:B------:R4:W-:Y:S01]  /*3e790*/  @P5 STG.E.U16 desc[UR10][R4.64], R7 ;  /* 0x0000000704005986 */ /* 0x0009e2000c10150a */
[----:B------:R-:W-:Y:S01]  /*3e7a0*/  ISETP.LT.AND P2, PT, R0, UR27, !P0 ;  /* 0x0000001b00007c0c */ /* 0x000fe2000c741270 */
[----:B------:R-:W0:Y:S02]  /*3e7b0*/  LDCU UR23, c[0x0][0x39c] ;  /* 0x00007380ff1777ac */ /* 0x000e240008000800 */
[----:B------:R-:W-:Y:S01]  /*3e7c0*/  @P4 STG.E.U16 desc[UR10][R8.64], R11 ;  /* 0x0000000b08004986 */ /* 0x000fe2000c10150a */
[----:B------:R-:W0:Y:S01]  /*3e7d0*/  LDCU UR24, c[0x0][0x39c] ;  /* 0x00007380ff1877ac */ /* 0x000e220008000800 */
[----:B----4-:R-:W-:-:S02]  /*3e7e0*/  LEA.HI.X.SX32 R7, R23, R3, 0x1, P6 ;  /* 0x0000000317077211 */ /* 0x010fc400030f0eff */
[----:B------:R-:W-:Y:S01]  /*3e7f0*/  PRMT R5, R11, 0x7632, R5 ;  /* 0x000076320b057816 */ /* 0x000fe20000000005 */
[C---:B------:R-:W-:Y:S01]  /*3e800*/  VIADD R0, R27.reuse, 0xd1 ;  /* 0x000000d11b007836 */ /* 0x040fe20000000000 */
[----:B------:R-:W-:Y:S01]  /*3e810*/  LEA R4, P6, R10, R28, 0x1 ;  /* 0x0000001c0a047211 */ /* 0x000fe200078c08ff */
[----:B------:R-:W4:Y:S02]  /*3e820*/  LDCU UR27, c[0x0][0x39c] ;  /* 0x00007380ff1b77ac */ /* 0x000f240008000800 */
[----:B------:R0:W-:Y:S01]  /*3e830*/  @P3 STG.E.U16 desc[UR10][R6.64], R5 ;  /* 0x0000000506003986 */ /* 0x0001e2000c10150a */
[----:B------:R-:W-:Y:S01]  /*3e840*/  ISETP.LT.AND P1, PT, R0, UR28, !P0 ;  /* 0x0000001c00007c0c */ /* 0x000fe2000c721270 */
[----:B------:R-:W-:Y:S01]  /*3e850*/  VIADD R0, R27, 0xd2 ;  /* 0x000000d21b007836 */ /* 0x000fe20000000000 */
[----:B------:R-:W1:Y:S01]  /*3e860*/  LDCU UR28, c[0x0][0x39c] ;  /* 0x00007380ff1c77ac */ /* 0x000e620008000800 */
[C---:B0-----:R-:W-:Y:S01]  /*3e870*/  LEA.HI.X.SX32 R5, R10.reuse, R3, 0x1, P6 ;  /* 0x000000030a057211 */ /* 0x041fe200030f0eff */
[----:B------:R-:W-:-:S02]  /*3e880*/  VIADD R10, R10, UR4 ;  /* 0x000000040a0a7c36 */ /* 0x000fc40008000000 */
[----:B------:R-:W-:Y:S01]  /*3e890*/  ISETP.LT.AND P5, PT, R0, UR35, !P0 ;  /* 0x0000002300007c0c */ /* 0x000fe2000c7a1270 */
[----:B------:R-:W0:Y:S01]  /*3e8a0*/  LDCU UR4, c[0x0][0x3b8] ;  /* 0x00007700ff0477ac */ /* 0x000e220008000800 */
[C---:B------:R-:W-:Y:S01]  /*3e8b0*/  VIADD R11, R10.reuse, UR20 ;  /* 0x000000140a0b7c36 */ /* 0x040fe20008000000 */
[CC--:B------:R-:W-:Y:S01]  /*3e8c0*/  LEA R8, P6, R10.reuse, R28.reuse, 0x1 ;  /* 0x0000001c0a087211 */ /* 0x0c0fe200078c08ff */
[----:B------:R-:W-:Y:S01]  /*3e8d0*/  VIADD R0, R27, 0xd3 ;  /* 0x000000d31b007836 */ /* 0x000fe20000000000 */
[----:B------:R1:W-:Y:S01]  /*3e8e0*/  @P2 STG.E.U16 desc[UR10][R4.64], R12 ;  /* 0x0000000c04002986 */ /* 0x0003e2000c10150a */
[----:B------:R-:W0:Y:S01]  /*3e8f0*/  LDCU UR20, c[0x0][0x3b8] ;  /* 0x00007700ff1477ac */ /* 0x000e220008000800 */
[----:B------:R-:W-:Y:S02]  /*3e900*/  LEA.HI.X.SX32 R9, R10, R3, 0x1, P6 ;  /* 0x000000030a097211 */ /* 0x000fe400030f0eff */
[----:B------:R-:W-:-:S04]  /*3e910*/  LEA R6, P6, R11, R28, 0x1 ;  /* 0x0000001c0b067211 */ /* 0x000fc800078c08ff */
[CC--:B------:R-:W-:Y:S01]  /*3e920*/  LEA.HI.X.SX32 R7, R11.reuse, R3.reuse, 0x1, P6 ;  /* 0x000000030b077211 */ /* 0x0c0fe200030f0eff */
[----:B------:R-:W-:Y:S01]  /*3e930*/  VIADD R11, R11, UR5 ;  /* 0x000000050b0b7c36 */ /* 0x000fe20008000000 */
[----:B------:R-:W-:Y:S02]  /*3e940*/  ISETP.LT.AND P4, PT, R0, UR36, !P0 ;  /* 0x0000002400007c0c */ /* 0x000fe4000c781270 */
[----:B-1----:R-:W-:Y:S01]  /*3e950*/  PRMT R5, R12, 0x7632, R5 ;  /* 0x000076320c057816 */ /* 0x002fe20000000005 */
[----:B------:R-:W-:Y:S01]  /*3e960*/  VIADD R0, R27, 0xd4 ;  /* 0x000000d41b007836 */ /* 0x000fe20000000000 */
[C---:B------:R-:W-:Y:S01]  /*3e970*/  LEA R4, P6, R11.reuse, R28, 0x1 ;  /* 0x0000001c0b047211 */ /* 0x040fe200078c08ff */
[----:B------:R-:W-:Y:S01]  /*3e980*/  VIADD R10, R11, UR18 ;  /* 0x000000120b0a7c36 */ /* 0x000fe20008000000 */
[----:B------:R-:W1:Y:S01]  /*3e990*/  LDCU UR18, c[0x0][0x39c] ;  /* 0x00007380ff1277ac */ /* 0x000e620008000800 */
[----:B------:R0:W-:Y:S01]  /*3e9a0*/  @P1 STG.E.U16 desc[UR10][R8.64], R5 ;  /* 0x0000000508001986 */ /* 0x0001e2000c10150a */
[----:B------:R-:W-:Y:S01]  /*3e9b0*/  ISETP.LT.AND P3, PT, R0, UR21, !P0 ;  /* 0x0000001500007c0c */ /* 0x000fe2000c761270 */
[----:B------:R-:W-:Y:S01]  /*3e9c0*/  VIADD R0, R27, 0xd5 ;  /* 0x000000d51b007836 */ /* 0x000fe20000000000 */
[----:B------:R-:W1:Y:S01]  /*3e9d0*/  LDCU UR21, c[0x0][0x39c] ;  /* 0x00007380ff1577ac */ /* 0x000e620008000800 */
[----:B------:R2:W-:Y:S01]  /*3e9e0*/  @P5 STG.E.U16 desc[UR10][R6.64], R13 ;  /* 0x0000000d06005986 */ /* 0x0005e2000c10150a */
[----:B------:R-:W1:Y:S01]  /*3e9f0*/  LDCU UR5, c[0x0][0x3b8] ;  /* 0x00007700ff0577ac */ /* 0x000e620008000800 */
[----:B0-----:R-:W-:-:S02]  /*3ea00*/  LEA.HI.X.SX32 R5, R11, R3, 0x1, P6 ;  /* 0x000000030b057211 */ /* 0x001fc400030f0eff */
[-C--:B------:R-:W-:Y:S02]  /*3ea10*/  LEA R8, P6, R10, R28.reuse, 0x1 ;  /* 0x0000001c0a087211 */ /* 0x080fe400078c08ff */
[----:B------:R-:W-:Y:S02]  /*3ea20*/  ISETP.LT.AND P2, PT, R0, UR33, !P0 ;  /* 0x0000002100007c0c */ /* 0x000fe4000c741270 */
[CC--:B------:R-:W-:Y:S01]  /*3ea30*/  LEA.HI.X.SX32 R9, R10.reuse, R3.reuse, 0x1, P6 ;  /* 0x000000030a097211 */ /* 0x0c0fe200030f0eff */
[----:B------:R-:W-:Y:S01]  /*3ea40*/  VIADD R10, R10, UR6 ;  /* 0x000000060a0a7c36 */ /* 0x000fe20008000000 */
[----:B--2---:R-:W-:Y:S01]  /*3ea50*/  PRMT R7, R13, 0x7632, R7 ;  /* 0x000076320d077816 */ /* 0x004fe20000000007 */
[----:B------:R-:W-:Y:S01]  /*3ea60*/  VIADD R0, R27, 0xd6 ;  /* 0x000000d61b007836 */ /* 0x000fe20000000000 */
[----:B------:R-:W0:Y:S01]  /*3ea70*/  LDCU UR6, c[0x0][0x3b8] ;  /* 0x00007700ff0677ac */ /* 0x000e220008000800 */
[C---:B------:R-:W-:Y:S01]  /*3ea80*/  VIADD R11, R10.reuse, UR16 ;  /* 0x000000100a0b7c36 */ /* 0x040fe20008000000 */
[----:B------:R-:W-:Y:S01]  /*3ea90*/  LEA R6, P6, R10, R28, 0x1 ;  /* 0x0000001c0a067211 */ /* 0x000fe200078c08ff */
[----:B------:R2:W-:Y:S01]  /*3eaa0*/  @P4 STG.E.U16 desc[UR10][R4.64], R7 ;  /* 0x0000000704004986 */ /* 0x0005e2000c10150a */
[----:B------:R-:W-:Y:S01]  /*3eab0*/  ISETP.LT.AND P1, PT, R0, UR34, !P0 ;  /* 0x0000002200007c0c */ /* 0x000fe2000c721270 */
[----:B------:R-:W0:Y:S02]  /*3eac0*/  LDCU UR16, c[0x0][0x3b8] ;  /* 0x00007700ff1077ac */ /* 0x000e240008000800 */
[----:B------:R-:W-:Y:S01]  /*3ead0*/  @P3 STG.E.U16 desc[UR10][R8.64], R14 ;  /* 0x0000000e08003986 */ /* 0x000fe2000c10150a */
[----:B--2---:R-:W-:-:S02]  /*3eae0*/  LEA.HI.X.SX32 R7, R10, R3, 0x1, P6 ;  /* 0x000000030a077211 */ /* 0x004fc400030f0eff */
[----:B------:R-:W-:Y:S02]  /*3eaf0*/  PRMT R5, R14, 0x7632, R5 ;  /* 0x000076320e057816 */ /* 0x000fe40000000005 */
[----:B------:R-:W-:-:S03]  /*3eb00*/  LEA R4, P6, R11, R28, 0x1 ;  /* 0x0000001c0b047211 */ /* 0x000fc600078c08ff */
[----:B------:R2:W-:Y:S01]  /*3eb10*/  @P2 STG.E.U16 desc[UR10][R6.64], R5 ;  /* 0x0000000506002986 */ /* 0x0005e2000c10150a */
[----:B------:R-:W-:Y:S01]  /*3eb20*/  VIADD R0, R27, 0xd7 ;  /* 0x000000d71b007836 */ /* 0x000fe20000000000 */
[C---:B--2---:R-:W-:Y:S01]  /*3eb30*/  LEA.HI.X.SX32 R5, R11.reuse, R3, 0x1, P6 ;  /* 0x000000030b057211 */ /* 0x044fe200030f0eff */
[----:B------:R-:W-:-:S03]  /*3eb40*/  VIADD R11, R11, UR7 ;  /* 0x000000070b0b7c36 */ /* 0x000fc60008000000 */
[----:B------:R-:W-:Y:S01]  /*3eb50*/  ISETP.LT.AND P5, PT, R0, UR30, !P0 ;  /* 0x0000001e00007c0c */ /* 0x000fe2000c7a1270 */
[----:B------:R-:W2:Y:S01]  /*3eb60*/  LDCU UR7, c[0x0][0x3b8] ;  /* 0x00007700ff0777ac */ /* 0x000ea20008000800 */
[C---:B------:R-:W-:Y:S01]  /*3eb70*/  VIADD R10, R11.reuse, UR17 ;  /* 0x000000110b0a7c36 */ /* 0x040fe20008000000 */
[-C--:B------:R-:W-:Y:S01]  /*3eb80*/  LEA R8, P6, R11, R28.reuse, 0x1 ;  /* 0x0000001c0b087211 */ /* 0x080fe200078c08ff */
[----:B------:R-:W-:Y:S01]  /*3eb90*/  VIADD R0, R27, 0xd8 ;  /* 0x000000d81b007836 */ /* 0x000fe20000000000 */
[----:B------:R0:W-:Y:S01]  /*3eba0*/  @P1 STG.E.U16 desc[UR10][R4.64], R15 ;  /* 0x0000000f04001986 */ /* 0x0001e2000c10150a */
[----:B------:R-:W1:Y:S01]  /*3ebb0*/  LDCU UR17, c[0x0][0x3b8] ;  /* 0x00007700ff1177ac */ /* 0x000e620008000800 */
[----:B------:R-:W-:Y:S02]  /*3ebc0*/  LEA.HI.X.SX32 R9, R11, R3, 0x1, P6 ;  /* 0x000000030b097211 */ /* 0x000fe400030f0eff */
[----:B------:R-:W-:Y:S02]  /*3ebd0*/  LEA R6, P6, R10, R28, 0x1 ;  /* 0x0000001c0a067211 */ /* 0x000fe400078c08ff */
[----:B------:R-:W-:-:S02]  /*3ebe0*/  ISETP.LT.AND P4, PT, R0, UR22, !P0 ;  /* 0x0000001600007c0c */ /* 0x000fc4000c781270 */
[CC--:B------:R-:W-:Y:S01]  /*3ebf0*/  LEA.HI.X.SX32 R7, R10.reuse, R3.reuse, 0x1, P6 ;  /* 0x000000030a077211 */ /* 0x0c0fe200030f0eff */
[----:B------:R-:W-:Y:S01]  /*3ec00*/  VIADD R10, R10, UR19 ;  /* 0x000000130a0a7c36 */ /* 0x000fe20008000000 */
[----:B------:R-:W1:Y:S01]  /*3ec10*/  LDCU UR22, c[0x0][0x39c] ;  /* 0x00007380ff1677ac */ /* 0x000e620008000800 */
[----:B------:R-:W-:Y:S01]  /*3ec20*/  VIADD R0, R27, 0xd9 ;  /* 0x000000d91b007836 */ /* 0x000fe20000000000 */
[----:B0-----:R-:W-:Y:S01]  /*3ec30*/  PRMT R5, R15, 0x7632, R5 ;  /* 0x000076320f057816 */ /* 0x001fe20000000005 */
[C---:B------:R-:W-:Y:S01]  /*3ec40*/  VIADD R11, R10.reuse, UR15 ;  /* 0x0000000f0a0b7c36 */ /* 0x040fe20008000000 */
[----:B------:R-:W-:Y:S01]  /*3ec50*/  LEA R4, P6, R10, R28, 0x1 ;  /* 0x0000001c0a047211 */ /* 0x000fe200078c08ff */
[----:B------:R-:W0:Y:S01]  /*3ec60*/  LDCU UR19, c[0x0][0x39c] ;  /* 0x00007380ff1377ac */ /* 0x000e220008000800 */
[----:B------:R-:W-:Y:S01]  /*3ec70*/  ISETP.LT.AND P3, PT, R0, UR29, !P0 ;  /* 0x0000001d00007c0c */ /* 0x000fe2000c761270 */
[C---:B------:R-:W-:Y:S01]  /*3ec80*/  VIADD R0, R27.reuse, 0xda ;  /* 0x000000da1b007836 */ /* 0x040fe20000000000 */
[----:B------:R1:W-:Y:S01]  /*3ec90*/  @P5 STG.E.U16 desc[UR10][R8.64], R5 ;  /* 0x0000000508005986 */ /* 0x0003e2000c10150a */
[----:B------:R-:W0:Y:S03]  /*3eca0*/  LDCU UR15, c[0x0][0x3b8] ;  /* 0x00007700ff0f77ac */ /* 0x000e260008000800 */
[----:B------:R-:W-:Y:S01]  /*3ecb0*/  ISETP.LT.AND P2, PT, R0, UR31, !P0 ;  /* 0x0000001f00007c0c */ /* 0x000fe2000c741270 */
[----:B------:R-:W-:Y:S01]  /*3ecc0*/  VIADD R0, R27, 0xdb ;  /* 0x000000db1b007836 */ /* 0x000fe20000000000 */
[----:B-1----:R-:W-:-:S02]  /*3ecd0*/  LEA.HI.X.SX32 R5, R10, R3, 0x1, P6 ;  /* 0x000000030a057211 */ /* 0x002fc400030f0eff */
[----:B------:R-:W-:-:S04]  /*3ece0*/  LEA R8, P6, R11, R28, 0x1 ;  /* 0x0000001c0b087211 */ /* 0x000fc800078c08ff */
[CC--:B------:R-:W-:Y:S01]  /*3ecf0*/  LEA.HI.X.SX32 R9, R11.reuse, R3.reuse, 0x1, P6 ;  /* 0x000000030b097211 */ /* 0x0c0fe200030f0eff */
[----:B------:R-:W-:Y:S01]  /*3ed00*/  VIADD R11, R11, UR13 ;  /* 0x0000000d0b0b7c36 */ /* 0x000fe20008000000 */
[----:B------:R-:W-:Y:S01]  /*3ed10*/  ISETP.LT.AND P1, PT, R0, UR25, !P0 ;  /* 0x0000001900007c0c */ /* 0x000fe2000c721270 */
[----:B------:R-:W-:Y:S01]  /*3ed20*/  VIADD R0, R27, 0xdc ;  /* 0x000000dc1b007836 */ /* 0x000fe20000000000 */
[----:B-----5:R1:W-:Y:S01]  /*3ed30*/  @P4 STG.E.U16 desc[UR10][R6.64], R16 ;  /* 0x0000001006004986 */ /* 0x0203e2000c10150a */
[C---:B------:R-:W-:Y:S01]  /*3ed40*/  VIADD R14, R11.reuse, UR8 ;  /* 0x000000080b0e7c36 */ /* 0x040fe20008000000 */
[CC--:B------:R-:W-:Y:S01]  /*3ed50*/  LEA R10, P6, R11.reuse, R28.reuse, 0x1 ;  /* 0x0000001c0b0a7211 */ /* 0x0c0fe200078c08ff */
[----:B------:R-:W5:Y:S01]  /*3ed60*/  LDCU UR25, c[0x0][0x39c] ;  /* 0x00007380ff1977ac */ /* 0x000f620008000800 */
[----:B------:R-:W-:Y:S02]  /*3ed70*/  ISETP.LT.AND P5, PT, R0, UR26, !P0 ;  /* 0x0000001a00007c0c */ /* 0x000fe4000c7a1270 */
[-C--:B------:R-:W-:Y:S01]  /*3ed80*/  LEA.HI.X.SX32 R11, R11, R3.reuse, 0x1, P6 ;  /* 0x000000030b0b7211 */ /* 0x080fe200030f0eff */
[C---:B------:R-:W-:Y:S01]  /*3ed90*/  VIADD R0, R27.reuse, 0xdd ;  /* 0x000000dd1b007836 */ /* 0x040fe20000000000 */
[-C--:B------:R-:W-:Y:S01]  /*3eda0*/  LEA R12, P6, R14, R28.reuse, 0x1 ;  /* 0x0000001c0e0c7211 */ /* 0x080fe200078c08ff */
[----:B------:R-:W0:Y:S01]  /*3edb0*/  LDCU UR26, c[0x0][0x39c] ;  /* 0x00007380ff1a77ac */ /* 0x000e220008000800 */
[----:B-1----:R-:W-:Y:S01]  /*3edc0*/  PRMT R7, R16, 0x7632, R7 ;  /* 0x0000763210077816 */ /* 0x002fe20000000007 */
[----:B------:R-:W1:Y:S01]  /*3edd0*/  LDCU UR8, c[0x0][0x3b8] ;  /* 0x00007700ff0877ac */ /* 0x000e620008000800 */
[C---:B------:R-:W-:Y:S01]  /*3ede0*/  LEA.HI.X.SX32 R13, R14.reuse, R3, 0x1, P6 ;  /* 0x000000030e0d7211 */ /* 0x040fe200030f0eff */
[----:B------:R-:W-:Y:S01]  /*3edf0*/  VIADD R14, R14, UR9 ;  /* 0x000000090e0e7c36 */ /* 0x000fe20008000000 */
[----:B----4-:R-:W-:Y:S01]  /*3ee00*/  ISETP.LT.AND P4, PT, R0, UR27, !P0 ;  /* 0x0000001b00007c0c */ /* 0x010fe2000c781270 */
[----:B------:R-:W-:Y:S01]  /*3ee10*/  @P3 STG.E.U16 desc[UR10][R4.64], R7 ;  /* 0x0000000704003986 */ /* 0x000fe2000c10150a */
[C---:B------:R-:W-:Y:S01]  /*3ee20*/  VIADD R0, R27.reuse, 0xde ;  /* 0x000000de1b007836 */ /* 0x040fe20000000000 */
[----:B------:R-:W4:Y:S02]  /*3ee30*/  LDCU UR9, c[0x0][0x3b8] ;  /* 0x00007700ff0977ac */ /* 0x000f240008000800 */
[----:B------:R0:W-:Y:S01]  /*3ee40*/  @P2 STG.E.U16 desc[UR10][R8.64], R17 ;  /* 0x0000001108002986 */ /* 0x0001e2000c10150a */
[----:B------:R-:W-:Y:S01]  /*3ee50*/  VIADD R15, R14, UR12 ;  /* 0x0000000c0e0f7c36 */ /* 0x000fe20008000000 */
[----:B------:R-:W-:Y:S01]  /*3ee60*/  ISETP.LT.AND P3, PT, R0, UR23, !P0 ;  /* 0x0000001700007c0c */ /* 0x000fe2000c761270 */
[----:B------:R-:W1:Y:S01]  /*3ee70*/  LDCU UR13, c[0x0][0x3b8] ;  /* 0x00007700ff0d77ac */ /* 0x000e620008000800 */
[----:B------:R-:W1:Y:S01]  /*3ee80*/  LDS.128 R4, [R2] ;  /* 0x0000000002047984 */ /* 0x000e620000000c00 */
[----:B------:R-:W-:Y:S01]  /*3ee90*/  VIADD R0, R27, 0xdf ;  /* 0x000000df1b007836 */ /* 0x000fe20000000000 */
[----:B------:R-:W1:Y:S01]  /*3eea0*/  LDCU UR23, c[0x0][0x39c] ;  /* 0x00007380ff1777ac */ /* 0x000e620008000800 */
[----:B0-----:R-:W-:Y:S01]  /*3eeb0*/  PRMT R9, R17, 0x7632, R9 ;  /* 0x0000763211097816 */ /* 0x001fe20000000009 */
[----:B------:R-:W0:Y:S01]  /*3eec0*/  LDCU UR12, c[0x0][0x3b8] ;  /* 0x00007700ff0c77ac */ /* 0x000e220008000800 */
[----:B------:R-:W-:-:S03]  /*3eed0*/  LEA R8, P6, R14, R28, 0x1 ;  /* 0x0000001c0e087211 */ /* 0x000fc600078c08ff */
[----:B------:R2:W-:Y:S01]  /*3eee0*/  @P1 STG.E.U16 desc[UR10][R10.64], R9 ;  /* 0x000000090a001986 */ /* 0x0005e2000c10150a */
[----:B------:R-:W-:-:S03]  /*3eef0*/  ISETP.LT.AND P2, PT, R0, UR21, !P0 ;  /* 0x0000001500007c0c */ /* 0x000fc6000c741270 */
[----:B------:R-:W-:Y:S01]  /*3ef00*/  @P5 STG.E.U16 desc[UR10][R12.64], R18 ;  /* 0x000000120c005986 */ /* 0x000fe2000c10150a */
[----:B------:R-:W-:Y:S01]  /*3ef10*/  VIADD R0, R27, 0xe0 ;  /* 0x000000e01b007836 */ /* 0x000fe20000000000 */
[----:B------:R-:W0:Y:S01]  /*3ef20*/  LDCU UR21, c[0x0][0x39c] ;  /* 0x00007380ff1577ac */ /* 0x000e220008000800 */
[----:B--2---:R-:W-:Y:S02]  /*3ef30*/  LEA.HI.X.SX32 R9, R14, R3, 0x1, P6 ;  /* 0x000000030e097211 */ /* 0x004fe400030f0eff */
[----:B------:R-:W-:Y:S02]  /*3ef40*/  PRMT R11, R18, 0x7632, R11 ;  /* 0x00007632120b7816 */ /* 0x000fe4000000000b */
[----:B------:R-:W-:-:S03]  /*3ef50*/  LEA R10, P6, R15, R28, 0x1 ;  /* 0x0000001c0f0a7211 */ /* 0x000fc600078c08ff */
[----:B------:R2:W-:Y:S01]  /*3ef60*/  @P4 STG.E.U16 desc[UR10][R8.64], R11 ;  /* 0x0000000b08004986 */ /* 0x0005e2000c10150a */
[----:B------:R-:W-:Y:S01]  /*3ef70*/  ISETP.LT.AND P1, PT, R0, UR24, !P0 ;  /* 0x0000001800007c0c */ /* 0x000fe2000c721270 */
[----:B------:R-:W-:Y:S01]  /*3ef80*/  VIADD R0, R27, 0xe1 ;  /* 0x000000e11b007836 */ /* 0x000fe20000000000 */
[----:B------:R-:W0:Y:S01]  /*3ef90*/  LDCU UR24, c[0x0][0x39c] ;  /* 0x00007380ff1877ac */ /* 0x000e220008000800 */
[C---:B--2---:R-:W-:Y:S01]  /*3efa0*/  LEA.HI.X.SX32 R11, R15.reuse, R3, 0x1, P6 ;  /* 0x000000030f0b7211 */ /* 0x044fe200030f0eff */
[----:B---3--:R-:W-:Y:S01]  /*3efb0*/  VIADD R15, R15, UR14 ;  /* 0x0000000e0f0f7c36 */ /* 0x008fe20008000000 */
[----:B------:R-:W-:Y:S01]  /*3efc0*/  PRMT R9, R19, 0x7632, R9 ;  /* 0x0000763213097816 */ /* 0x000fe20000000009 */
[----:B------:R-:W2:Y:S02]  /*3efd0*/  LDCU UR14, c[0x0][0x39c] ;  /* 0x00007380ff0e77ac */ /* 0x000ea40008000800 */
[C---:B------:R-:W-:Y:S01]  /*3efe0*/  VIADD R14, R15.reuse, UR4 ;  /* 0x000000040f0e7c36 */ /* 0x040fe20008000000 */
[----:B------:R-:W-:-:S02]  /*3eff0*/  LEA R12, P6, R15, R28, 0x1 ;  /* 0x0000001c0f0c7211 */ /* 0x000fc400078c08ff */
[----:B------:R-:W-:Y:S01]  /*3f000*/  ISETP.LT.AND P5, PT, R0, UR28, !P0 ;  /* 0x0000001c00007c0c */ /* 0x000fe2000c7a1270 */
[----:B------:R-:W-:Y:S01]  /*3f010*/  @P3 STG.E.U16 desc[UR10][R10.64], R19 ;  /* 0x000000130a003986 */ /* 0x000fe2000c10150a */
[-C--:B------:R-:W-:Y:S01]  /*3f020*/  LEA.HI.X.SX32 R13, R15, R3.reuse, 0x1, P6 ;  /* 0x000000030f0d7211 */ /* 0x080fe200030f0eff */
[C---:B------:R-:W-:Y:S01]  /*3f030*/  VIADD R0, R27.reuse, 0xe2 ;  /* 0x000000e21b007836 */ /* 0x040fe20000000000 */
[----:B------:R-:W-:Y:S01]  /*3f040*/  LEA R8, P6, R14, R28, 0x1 ;  /* 0x0000001c0e087211 */ /* 0x000fe200078c08ff */
[----:B------:R-:W3:Y:S02]  /*3f050*/  LDCU UR4, c[0x0][0x3b8] ;  /* 0x00007700ff0477ac */ /* 0x000ee40008000800 */
[----:B------:R0:W-:Y:S01]  /*3f060*/  @P2 STG.E.U16 desc[UR10][R12.64], R9 ;  /* 0x000000090c002986 */ /* 0x0001e2000c10150a */
[----:B------:R-:W-:Y:S01]  /*3f070*/  ISETP.LT.AND P4, PT, R0, UR18, !P0 ;  /* 0x0000001200007c0c */ /* 0x000fe2000c781270 */
[----:B------:R-:W-:Y:S01]  /*3f080*/  VIADD R0, R27, 0xe3 ;  /* 0x000000e31b007836 */ /* 0x000fe20000000000 */
[----:B------:R-:W2:Y:S01]  /*3f090*/  LDCU UR18, c[0x0][0x39c] ;  /* 0x00007380ff1277ac */ /* 0x000ea20008000800 */
[C---:B0-----:R-:W-:Y:S01]  /*3f0a0*/  LEA.HI.X.SX32 R9, R14.reuse, R3, 0x1, P6 ;  /* 0x000000030e097211 */ /* 0x041fe200030f0eff */
[----:B------:R-:W-:-:S02]  /*3f0b0*/  VIADD R14, R14, UR20 ;  /* 0x000000140e0e7c36 */ /* 0x000fc40008000000 */
[----:B------:R-:W-:Y:S01]  /*3f0c0*/  ISETP.LT.AND P3, PT, R0, UR22, !P0 ;  /* 0x0000001600007c0c */ /* 0x000fe2000c761270 */
[----:B------:R-:W0:Y:S01]  /*3f0d0*/  LDCU UR20, c[0x0][0x39c] ;  /* 0x00007380ff1477ac */ /* 0x000e220008000800 */
[C---:B------:R-:W-:Y:S01]  /*3f0e0*/  VIADD R15, R14.reuse, UR5 ;  /* 0x000000050e0f7c36 */ /* 0x040fe20008000000 */
[CC--:B------:R-:W-:Y:S01]  /*3f0f0*/  LEA R10, P6, R14.reuse, R28.reuse, 0x1 ;  /* 0x0000001c0e0a7211 */ /* 0x0c0fe200078c08ff */
[----:B------:R-:W-:Y:S01]  /*3f100*/  VIADD R0, R27, 0xe4 ;  /* 0x000000e41b007836 */ /* 0x000fe20000000000 */
[----:B-1----:R1:W-:Y:S01]  /*3f110*/  @P1 STG.E.U16 desc[UR10][R8.64], R4 ;  /* 0x0000000408001986 */ /* 0x0023e2000c10150a */
[----:B------:R-:W0:Y:S01]  /*3f120*/  LDCU UR5, c[0x0][0x3b8] ;  /* 0x00007700ff0577ac */ /* 0x000e220008000800 */
[-C--:B------:R-:W-:Y:S02]  /*3f130*/  LEA.HI.X.SX32 R11, R14, R3.reuse, 0x1, P6 ;  /* 0x000000030e0b7211 */ /* 0x080fe400030f0eff */
[----:B------:R-:W-:Y:S02]  /*3f140*/  LEA R12, P6, R15, R28, 0x1 ;  /* 0x0000001c0f0c7211 */ /* 0x000fe400078c08ff */
[----:B-----5:R-:W-:Y:S01]  /*3f150*/  ISETP.LT.AND P2, PT, R0, UR25, !P0 ;  /* 0x0000001900007c0c */ /* 0x020fe2000c741270 */
[----:B------:R-:W-:Y:S01]  /*3f160*/  VIADD R0, R27, 0xe5 ;  /* 0x000000e51b007836 */ /* 0x000fe20000000000 */
[C---:B------:R-:W-:Y:S01]  /*3f170*/  LEA.HI.X.SX32 R13, R15.reuse, R3, 0x1, P6 ;  /* 0x000000030f0d7211 */ /* 0x040fe200030f0eff */
[----:B------:R-:W-:Y:S01]  /*3f180*/  VIADD R15, R15, UR6 ;  /* 0x000000060f0f7c36 */ /* 0x000fe20008000000 */
[----:B------:R-:W5:Y:S01]  /*3f190*/  LDCU UR6, c[0x0][0x3b8] ;  /* 0x00007700ff0677ac */ /* 0x000f620008000800 */
[----:B-1----:R-:W-:-:S02]  /*3f1a0*/  PRMT R9, R4, 0x7632, R9 ;  /* 0x0000763204097816 */ /* 0x002fc40000000009 */
[----:B------:R-:W-:Y:S01]  /*3f1b0*/  VIADD R4, R15, UR16 ;  /* 0x000000100f047c36 */ /* 0x000fe20008000000 */
[----:B------:R-:W-:Y:S01]  /*3f1c0*/  ISETP.LT.AND P1, PT, R0, UR26, !P0 ;  /* 0x0000001a00007c0c */ /* 0x000fe2000c721270 */
[----:B------:R-:W-:Y:S01]  /*3f1d0*/  VIADD R0, R27, 0xe6 ;  /* 0x000000e61b007836 */ /* 0x000fe20000000000 */
[CC--:B------:R-:W-:Y:S01]  /*3f1e0*/  LEA R14, P6, R15.reuse, R28.reuse, 0x1 ;  /* 0x0000001c0f0e7211 */ /* 0x0c0fe200078c08ff */
[----:B------:R-:W-:Y:S01]  /*3f1f0*/  @P5 STG.E.U16 desc[UR10][R10.64], R9 ;  /* 0x000000090a005986 */ /* 0x000fe2000c10150a */
[----:B------:R-:W1:Y:S02]  /*3f200*/  LDCU UR16, c[0x0][0x39c] ;  /* 0x00007380ff1077ac */ /* 0x000e640008000800 */
[-C--:B------:R-:W-:Y:S01]  /*3f210*/  LEA.HI.X.SX32 R15, R15, R3.reuse, 0x1, P6 ;  /* 0x000000030f0f7211 */ /* 0x080fe200030f0eff */
[----:B------:R0:W-:Y:S01]  /*3f220*/  @P4 STG.E.U16 desc[UR10][R12.64], R5 ;  /* 0x000000050c004986 */ /* 0x0001e2000c10150a */
[----:B------:R-:W-:Y:S01]  /*3f230*/  ISETP.LT.AND P5, PT, R0, UR19, !P0 ;  /* 0x0000001300007c0c */ /* 0x000fe2000c7a1270 */
[----:B------:R-:W-:Y:S01]  /*3f240*/  VIADD R0, R27, 0xe7 ;  /* 0x000000e71b007836 */ /* 0x000fe20000000000 */
[C---:B------:R-:W-:Y:S01]  /*3f250*/  LEA R16, P6, R4.reuse, R28, 0x1 ;  /* 0x0000001c04107211 */ /* 0x040fe200078c08ff */
[----:B------:R-:W1:Y:S01]  /*3f260*/  LDS.128 R8, [R2+0x2000] ;  /* 0x0020000002087984 */ /* 0x000e620000000c00 */
[----:B------:R-:W1:Y:S02]  /*3f270*/  LDCU UR19, c[0x0][0x39c] ;  /* 0x00007380ff1377ac */ /* 0x000e640008000800 */
[----:B------:R-:W-:-:S02]  /*3f280*/  LEA.HI.X.SX32 R17, R4, R3, 0x1, P6 ;  /* 0x0000000304117211 */ /* 0x000fc400030f0eff */
[----:B0-----:R-:W-:Y:S01]  /*3f290*/  PRMT R13, R5, 0x7632, R13 ;  /* 0x00007632050d7816 */ /* 0x001fe2000000000d */
[----:B------:R-:W-:Y:S01]  /*3f2a0*/  VIADD R5, R4, UR7 ;  /* 0x0000000704057c36 */ /* 0x000fe20008000000 */
[----:B------:R-:W-:Y:S01]  /*3f2b0*/  ISETP.LT.AND P4, PT, R0, UR21, !P0 ;  /* 0x0000001500007c0c */ /* 0x000fe2000c781270 */
[----:B------:R-:W-:Y:S01]  /*3f2c0*/  VIADD R0, R27, 0xe8 ;  /* 0x000000e81b007836 */ /* 0x000fe20000000000 */
[----:B------:R-:W0:Y:S01]  /*3f2d0*/  LDCU UR7, c[0x0][0x3b8] ;  /* 0x00007700ff0777ac */ /* 0x000e220008000800 */
[----:B------:R2:W-:Y:S01]  /*3f2e0*/  @P3 STG.E.U16 desc[UR10][R14.64], R13 ;  /* 0x0000000d0e003986 */ /* 0x0005e2000c10150a */
[----:B------:R-:W-:-:S03]  /*3f2f0*/  LEA R4, P6, R5, R28, 0x1 ;  /* 0x0000001c05047211 */ /* 0x000fc600078c08ff */
[----:B------:R3:W-:Y:S01]  /*3f300*/  @P2 STG.E.U16 desc[UR10][R16.64], R6 ;  /* 0x0000000610002986 */ /* 0x0007e2000c10150a */
[----:B------:R-:W-:Y:S01]  /*3f310*/  ISETP.LT.AND P3, PT, R0, UR23, !P0 ;  /* 0x0000001700007c0c */ /* 0x000fe2000c761270 */
[C---:B--2---:R-:W-:Y:S01]  /*3f320*/  VIADD R14, R5.reuse, UR17 ;  /* 0x00000011050e7c36 */ /* 0x044fe20008000000 */
[----:B------:R-:W-:Y:S02]  /*3f330*/  LEA.HI.X.SX32 R5, R5, R3, 0x1, P6 ;  /* 0x0000000305057211 */ /* 0x000fe400030f0eff */
[----:B------:R-:W-:Y:S01]  /*3f340*/  PRMT R13, R6, 0x7632, R13 ;  /* 0x00007632060d7816 */ /* 0x000fe2000000000d */
[C---:B---3--:R-:W-:Y:S01]  /*3f350*/  VIADD R6, R14.reuse, UR15 ;  /* 0x0000000f0e067c36 */ /* 0x048fe20008000000 */
[----:B------:R-:W-:Y:S01]  /*3f360*/  LEA R12, P6, R14, R28, 0x1 ;  /* 0x0000001c0e0c7211 */ /* 0x000fe200078c08ff */
[----:B------:R-:W-:Y:S01]  /*3f370*/  VIADD R0, R27, 0xe9 ;  /* 0x000000e91b007836 */ /* 0x000fe20000000000 */
[----:B------:R-:W2:Y:S01]  /*3f380*/  LDCU UR17, c[0x0][0x39c] ;  /* 0x00007380ff1177ac */ /* 0x000ea20008000800 */
[----:B------:R3:W-:Y:S01]  /*3f390*/  @P1 STG.E.U16 desc[UR10][R4.64], R13 ;  /* 0x0000000d04001986 */ /* 0x0007e2000c10150a */
[----:B------:R-:W-:-:S02]  /*3f3a0*/  VIADD R16, R6, UR8 ;  /* 0x0000000806107c36 */ /* 0x000fc40008000000 */
[----:B------:R-:W-:Y:S01]  /*3f3b0*/  ISETP.LT.AND P2, PT, R0, UR24, !P0 ;  /* 0x0000001800007c0c */ /* 0x000fe2000c741270 */
[----:B------:R-:W-:Y:S01]  /*3f3c0*/  VIADD R0, R27, 0xea ;  /* 0x000000ea1b007836 */ /* 0x000fe20000000000 */
[----:B------:R-:W0:Y:S01]  /*3f3d0*/  LDCU UR15, c[0x0][0x39c] ;  /* 0x00007380ff0f77ac */ /* 0x000e220008000800 */
[-C--:B---3--:R-:W-:Y:S01]  /*3f3e0*/  LEA.HI.X.SX32 R13, R14, R3.reuse, 0x1, P6 ;  /* 0x000000030e0d7211 */ /* 0x088fe200030f0eff */
[----:B------:R-:W3:Y:S01]  /*3f3f0*/  LDCU UR8, c[0x0][0x3b8] ;  /* 0x00007700ff0877ac */ /* 0x000ee20008000800 */
[CC--:B------:R-:W-:Y:S02]  /*3f400*/  LEA R14, P6, R6.reuse, R28.reuse, 0x1 ;  /* 0x0000001c060e7211 */ /* 0x0c0fe400078c08ff */
[----:B------:R-:W-:Y:S02]  /*3f410*/  PRMT R5, R7, 0x7632, R5 ;  /* 0x0000763207057816 */ /* 0x000fe40000000005 */
[-C--:B------:R-:W-:Y:S02]  /*3f420*/  LEA.HI.X.SX32 R15, R6, R3.reuse, 0x1, P6 ;  /* 0x00000003060f7211 */ /* 0x080fe400030f0eff */
[----:B------:R-:W-:Y:S01]  /*3f430*/  LEA R4, P6, R16, R28, 0x1 ;  /* 0x0000001c10047211 */ /* 0x000fe200078c08ff */
[----:B------:R-:W-:Y:S01]  /*3f440*/  @P5 STG.E.U16 desc[UR10][R12.64], R7 ;  /* 0x000000070c005986 */ /* 0x000fe2000c10150a */
[----:B------:R-:W-:Y:S01]  /*3f450*/  ISETP.LT.AND P1, PT, R0, UR14, !P0 ;  /* 0x0000000e00007c0c */ /* 0x000fe2000c721270 */
[C---:B------:R-:W-:Y:S01]  /*3f460*/  VIADD R0, R27.reuse, 0xeb ;  /* 0x000000eb1b007836 */ /* 0x040fe20000000000 */
[----:B------:R-:W0:Y:S01]  /*3f470*/  LDCU UR14, c[0x0][0x3b8] ;  /* 0x00007700ff0e77ac */ /* 0x000e220008000800 */
[----:B------:R1:W-:Y:S03]  /*3f480*/  @P4 STG.E.U16 desc[UR10][R14.64], R5 ;  /* 0x000000050e004986 */ /* 0x0003e6000c10150a */
[----:B------:R-:W-:Y:S01]  /*3f490*/  ISETP.LT.AND P5, PT, R0, UR18, !P0 ;  /* 0x0000001200007c0c */ /* 0x000fe2000c7a1270 */
[----:B------:R-:W-:Y:S01]  /*3f4a0*/  VIADD R0, R27, 0xec ;  /* 0x000000ec1b007836 */ /* 0x000fe20000000000 */
[----:B------:R-:W0:Y:S01]  /*3f4b0*/  LDCU UR18, c[0x0][0x39c] ;  /* 0x00007380ff1277ac */ /* 0x000e220008000800 */
[C---:B-1----:R-:W-:Y:S01]  /*3f4c0*/  LEA.HI.X.SX32 R5, R16.reuse, R3, 0x1, P6 ;  /* 0x0000000310057211 */ /* 0x042fe200030f0eff */
[----:B----4-:R-:W-:-:S02]  /*3f4d0*/  VIADD R16, R16, UR9 ;  /* 0x0000000910107c36 */ /* 0x010fc40008000000 */
[----:B------:R-:W-:Y:S01]  /*3f4e0*/  ISETP.LT.AND P4, PT, R0, UR20, !P0 ;  /* 0x0000001400007c0c */ /* 0x000fe2000c781270 */
[----:B------:R-:W1:Y:S01]  /*3f4f0*/  LDCU UR9, c[0x0][0x3b8] ;  /* 0x00007700ff0977ac */ /* 0x000e620008000800 */
[C---:B------:R-:W-:Y:S01]  /*3f500*/  VIADD R17, R16.reuse, UR12 ;  /* 0x0000000c10117c36 */ /* 0x040fe20008000000 */
[CC--:B------:R-:W-:Y:S01]  /*3f510*/  LEA R6, P6, R16.reuse, R28.reuse, 0x1 ;  /* 0x0000001c10067211 */ /* 0x0c0fe200078c08ff */
[----:B------:R-:W-:Y:S01]  /*3f520*/  VIADD R0, R27, 0xed ;  /* 0x000000ed1b007836 */ /* 0x000fe20000000000 */
[----:B------:R4:W-:Y:S01]  /*3f530*/  @P3 STG.E.U16 desc[UR10][R4.64], R8 ;  /* 0x0000000804003986 */ /* 0x0009e2000c10150a */
[----:B------:R-:W0:Y:S01]  /*3f540*/  LDCU UR12, c[0x0][0x3b8] ;  /* 0x00007700ff0c77ac */ /* 0x000e220008000800 */
[----:B------:R-:W-:Y:S02]  /*3f550*/  LEA.HI.X.SX32 R7, R16, R3, 0x1, P6 ;  /* 0x0000000310077211 */ /* 0x000fe400030f0eff */
[----:B------:R-:W-:Y:S02]  /*3f560*/  LEA R12, P6, R17, R28, 0x1 ;  /* 0x0000001c110c7211 */ /* 0x000fe400078c08ff */
[----:B------:R-:W-:-:S02]  /*3f570*/  ISETP.LT.AND P3, PT, R0, UR19, !P0 ;  /* 0x0000001300007c0c */ /* 0x000fc4000c761270 */
[CC--:B------:R-:W-:Y:S01]  /*3f580*/  LEA.HI.X.SX32 R13, R17.reuse, R3.reuse, 0x1, P6 ;  /* 0x00000003110d7211 */ /* 0x0c0fe200030f0eff */
[----:B------:R-:W-:Y:S01]  /*3f590*/  VIADD R17, R17, UR4 ;  /* 0x0000000411117c36 */ /* 0x000fe20008000000 */
[----:B------:R-:W0:Y:S01]  /*3f5a0*/  LDCU UR19, c[0x0][0x39c] ;  /* 0x00007380ff1377ac */ /* 0x000e220008000800 */
[----:B------:R-:W-:Y:S01]  /*3f5b0*/  VIADD R0, R27, 0xee ;  /* 0x000000ee1b007836 */ /* 0x000fe20000000000 */
[----:B----4-:R-:W-:Y:S01]  /*3f5c0*/  PRMT R5, R8, 0x7632, R5 ;  /* 0x0000763208057816 */ /* 0x010fe20000000005 */
[C---:B------:R-:W-:Y:S01]  /*3f5d0*/  VIADD R8, R17.reuse, UR13 ;  /* 0x0000000d11087c36 */ /* 0x040fe20008000000 */
[-C--:B------:R-:W-:Y:S01]  /*3f5e0*/  LEA R14, P6, R17, R28.reuse, 0x1 ;  /* 0x0000001c110e7211 */ /* 0x080fe200078c08ff */
[----:B------:R-:W4:Y:S02]  /*3f5f0*/  LDCU UR13, c[0x0][0x39c] ;  /* 0x00007380ff0d77ac */ /* 0x000f240008000800 */
[----:B------:R-:W-:Y:S01]  /*3f600*/  @P2 STG.E.U16 desc[UR10][R6.64], R5 ;  /* 0x0000000506002986 */ /* 0x000fe2000c10150a */
[----:B------:R-:W-:Y:S01]  /*3f610*/  ISETP.LT.AND P2, PT, R0, UR16, !P0 ;  /* 0x0000001000007c0c */ /* 0x000fe2000c741270 */
[----:B------:R-:W-:Y:S01]  /*3f620*/  VIADD R0, R27, 0xef ;  /* 0x000000ef1b007836 */ /* 0x000fe20000000000 */
[-C--:B------:R-:W-:Y:S01]  /*3f630*/  LEA.HI.X.SX32 R15, R17, R3.reuse, 0x1, P6 ;  /* 0x00000003110f7211 */ /* 0x080fe200030f0eff */
[----:B------:R0:W-:Y:S01]  /*3f640*/  @P1 STG.E.U16 desc[UR10][R12.64], R9 ;  /* 0x000000090c001986 */ /* 0x0001e2000c10150a */
[-C--:B------:R-:W-:Y:S01]  /*3f650*/  LEA R16, P6, R8, R28.reuse, 0x1 ;  /* 0x0000001c08107211 */ /* 0x080fe200078c08ff */
[----:B------:R-:W1:Y:S02]  /*3f660*/  LDCU UR16, c[0x0][0x39c] ;  /* 0x00007380ff1077ac */ /* 0x000e640008000800 */
[----:B------:R-:W1:Y:S01]  /*3f670*/  LDS.128 R4, [R2+0x4000] ;  /* 0x0040000002047984 */ /* 0x000e620000000c00 */
[----:B--2---:R-:W-:Y:S01]  /*3f680*/  ISETP.LT.AND P1, PT, R0, UR17, !P0 ;  /* 0x0000001100007c0c */ /* 0x004fe2000c721270 */
[----:B------:R-:W-:Y:S01]  /*3f690*/  VIADD R0, R27, 0xf0 ;  /* 0x000000f01b007836 */ /* 0x000fe20000000000 */
[C---:B------:R-:W-:Y:S01]  /*3f6a0*/  LEA.HI.X.SX32 R17, R8.reuse, R3, 0x1, P6 ;  /* 0x0000000308117211 */ /* 0x040fe200030f0eff */
[----:B------:R-:W2:Y:S01]  /*3f6b0*/  LDCU UR4, c[0x0][0x3b8] ;  /* 0x00007700ff0477ac */ /* 0x000ea20008000800 */
[----:B0-----:R-:W-:Y:S01]  /*3f6c0*/  PRMT R13, R9, 0x7632, R13 ;  /* 0x00007632090d7816 */ /* 0x001fe2000000000d */
[----:B------:R-:W-:Y:S01]  /*3f6d0*/  VIADD R9, R8, UR5 ;  /* 0x0000000508097c36 */ /* 0x000fe20008000000 */
[----:B------:R-:W0:Y:S03]  /*3f6e0*/  LDCU UR5, c[0x0][0x3b8] ;  /* 0x00007700ff0577ac */ /* 0x000e260008000800 */
[----:B------:R5:W-:Y:S01]  /*3f6f0*/  @P5 STG.E.U16 desc[UR10][R14.64], R13 ;  /* 0x0000000d0e005986 */ /* 0x000be2000c10150a */
[----:B------:R-:W-:-:S02]  /*3f700*/  LEA R8, P6, R9, R28, 0x1 ;  /* 0x0000001c09087211 */ /* 0x000fc400078c08ff */
[----:B------:R-:W-:Y:S01]  /*3f710*/  ISETP.LT.AND P5, PT, R0, UR15, !P0 ;  /* 0x0000000f00007c0c */ /* 0x000fe2000c7a1270 */
[----:B------:R-:W-:Y:S01]  /*3f720*/  VIADD R0, R27, 0xf1 ;  /* 0x000000f11b007836 */ /* 0x000fe20000000000 */
[----:B------:R0:W-:Y:S01]  /*3f730*/  @P4 STG.E.U16 desc[UR10][R16.64], R10 ;  /* 0x0000000a10004986 */ /* 0x0001e2000c10150a */
[----:B------:R-:W1:Y:S01]  /*3f740*/  LDCU UR15, c[0x0][0x39c] ;  /* 0x00007380ff0f77ac */ /* 0x000e620008000800 */
[C---:B-----5:R-:W-:Y:S01]  /*3f750*/  VIADD R14, R9.reuse, UR6 ;  /* 0x00000006090e7c36 */ /* 0x060fe20008000000 */
[----:B------:R-:W-:Y:S01]  /*3f760*/  LEA.HI.X.SX32 R9, R9, R3, 0x1, P6 ;  /* 0x0000000309097211 */ /* 0x000fe200030f0eff */
[----:B------:R-:W5:Y:S01]  /*3f770*/  LDCU UR6, c[0x0][0x3b8] ;  /* 0x00007700ff0677ac */ /* 0x000f620008000800 */
[----:B------:R-:W-:Y:S02]  /*3f780*/  PRMT R13, R10, 0x7632, R13 ;  /* 0x000076320a0d7816 */ /* 0x000fe4000000000d */
[C---:B------:R-:W-:Y:S01]  /*3f790*/  LEA R12, P6, R14.reuse, R28, 0x1 ;  /* 0x0000001c0e0c7211 */ /* 0x040fe200078c08ff */
[----:B0-----:R-:W-:Y:S01]  /*3f7a0*/  VIADD R10, R14, UR7 ;  /* 0x000000070e0a7c36 */ /* 0x001fe20008000000 */
[----:B------:R-:W-:Y:S01]  /*3f7b0*/  ISETP.LT.AND P4, PT, R0, UR18, !P0 ;  /* 0x0000001200007c0c */ /* 0x000fe2000c781270 */
[----:B------:R0:W-:Y:S01]  /*3f7c0*/  @P3 STG.E.U16 desc[UR10][R8.64], R13 ;  /* 0x0000000d08003986 */ /* 0x0001e2000c10150a */
[----:B------:R-:W-:Y:S01]  /*3f7d0*/  VIADD R0, R27, 0xf2 ;  /* 0x000000f21b007836 */ /* 0x000fe20000000000 */
[----:B------:R-:W1:Y:S01]  /*3f7e0*/  LDCU UR7, c[0x0][0x3b8] ;  /* 0x00007700ff0777ac */ /* 0x000e620008000800 */
[----:B------:R-:W-:-:S03]  /*3f7f0*/  VIADD R16, R10, UR14 ;  /* 0x0000000e0a107c36 */ /* 0x000fc60008000000 */
[----:B------:R-:W-:Y:S02]  /*3f800*/  ISETP.LT.AND P3, PT, R0, UR19, !P0 ;  /* 0x0000001300007c0c */ /* 0x000fe4000c761270 */
[-C--:B0-----:R-:W-:Y:S01]  /*3f810*/  LEA.HI.X.SX32 R13, R14, R3.reuse, 0x1, P6 ;  /* 0x000000030e0d7211 */ /* 0x081fe200030f0eff */
[----:B------:R-:W0:Y:S01]  /*3f820*/  LDCU UR14, c[0x0][0x39c] ;  /* 0x00007380ff0e77ac */ /* 0x000e220008000800 */
[CC--:B------:R-:W-:Y:S01]  /*3f830*/  LEA R14, P6, R10.reuse, R28.reuse, 0x1 ;  /* 0x0000001c0a0e7211 */ /* 0x0c0fe200078c08ff */
[----:B------:R-:W-:Y:S01]  /*3f840*/  VIADD R0, R27, 0xf3 ;  /* 0x000000f31b007836 */ /* 0x000fe20000000000 */
[----:B------:R-:W-:Y:S02]  /*3f850*/  PRMT R9, R11, 0x7632, R9 ;  /* 0x000076320b097816 */ /* 0x000fe40000000009 */
[----:B------:R-:W-:Y:S02]  /*3f860*/  LEA.HI.X.SX32 R15, R10, R3, 0x1, P6 ;  /* 0x000000030a0f7211 */ /* 0x000fe400030f0eff */
[----:B------:R-:W-:Y:S01]  /*3f870*/  LEA R8, P6, R16, R28, 0x1 ;  /* 0x0000001c10087211 */ /* 0x000fe200078c08ff */
[----:B------:R-:W-:Y:S01]  /*3f880*/  @P2 STG.E.U16 desc[UR10][R12.64], R11 ;  /* 0x0000000b0c002986 */ /* 0x000fe2000c10150a */
[----:B-1----:R-:W-:Y:S01]  /*3f890*/  ISETP.LT.AND P2, PT, R0, UR16, !P0 ;  /* 0x0000001000007c0c */ /* 0x002fe2000c741270 */
[----:B------:R-:W1:Y:S02]  /*3f8a0*/  LDCU UR16, c[0x0][0x39c] ;  /* 0x00007380ff1077ac */ /* 0x000e640008000800 */
[----:B------:R0:W-:Y:S01]  /*3f8b0*/  @P1 STG.E.U16 desc[UR10][R14.64], R9 ;  /* 0x000000090e001986 */ /* 0x0001e2000c10150a */
[----:B------:R-:W-:-:S05]  /*3f8c0*/  VIADD R0, R27, 0xf4 ;  /* 0x000000f41b007836 */ /* 0x000fca0000000000 */
[----:B----4-:R-:W-:Y:S01]  /*3f8d0*/  ISETP.LT.AND P1, PT, R0, UR13, !P0 ;  /* 0x0000000d00007c0c */ /* 0x010fe2000c721270 */
[----:B------:R-:W4:Y:S01]  /*3f8e0*/  LDCU UR13, c[0x0][0x39c] ;  /* 0x00007380ff0d77ac */ /* 0x000f220008000800 */
[CC--:B0-----:R-:W-:Y:S01]  /*3f8f0*/  LEA.HI.X.SX32 R9, R16.reuse, R3.reuse, 0x1, P6 ;  /* 0x0000000310097211 */ /* 0x0c1fe200030f0eff */
[----:B---3--:R-:W-:Y:S01]  /*3f900*/  VIADD R16, R16, UR8 ;  /* 0x0000000810107c36 */ /* 0x008fe20008000000 */
[----:B------:R-:W0:Y:S01]  /*3f910*/  LDCU UR8, c[0x0][0x3b8] ;  /* 0x00007700ff0877ac */ /* 0x000e220008000800 */
[----:B------:R-:W-:Y:S02]  /*3f920*/  VIADD R0, R27, 0xf5 ;  /* 0x000000f51b007836 */ /* 0x000fe40000000000 */
[C---:B------:R-:W-:Y:S01]  /*3f930*/  VIADD R17, R16.reuse, UR9 ;  /* 0x0000000910117c36 */ /* 0x040fe20008000000 */
[C---:B------:R-:W-:Y:S01]  /*3f940*/  LEA R10, P6, R16.reuse, R28, 0x1 ;  /* 0x0000001c100a7211 */ /* 0x040fe200078c08ff */
[----:B------:R3:W-:Y:S01]  /*3f950*/  @P5 STG.E.U16 desc[UR10][R8.64], R4 ;  /* 0x0000000408005986 */ /* 0x0007e2000c10150a */
[----:B------:R-:W0:Y:S02]  /*3f960*/  LDCU UR9, c[0x0][0x3b8] ;  /* 0x00007700ff0977ac */ /* 0x000e240008000800 */
[----:B------:R-:W-:-:S02]  /*3f970*/  LEA.HI.X.SX32 R11, R16, R3, 0x1, P6 ;  /* 0x00000003100b7211 */ /* 0x000fc400030f0eff */
[-C--:B------:R-:W-:Y:S02]  /*3f980*/  LEA R12, P6, R17, R28.reuse, 0x1 ;  /* 0x0000001c110c7211 */ /* 0x080fe400078c08ff */
[----:B------:R-:W-:Y:S01]  /*3f990*/  ISETP.LT.AND P5, PT, R0, UR15, !P0 ;  /* 0x0000000f00007c0c */ /* 0x000fe2000c7a1270 */
[----:B------:R-:W-:Y:S01]  /*3f9a0*/  VIADD R0, R27, 0xf6 ;  /* 0x000000f61b007836 */ /* 0x000fe20000000000 */
[CC--:B------:R-:W-:Y:S02]  /*3f9b0*/  LEA.HI.X.SX32 R13, R17.reuse, R3.reuse, 0x1, P6 ;  /* 0x00000003110d7211 */ /* 0x0c0fe400030f0eff */
[----:B---3--:R-:W-:Y:S01]  /*3f9c0*/  PRMT R9, R4, 0x7632, R9 ;  /* 0x0000763204097816 */ /* 0x008fe20000000009 */
[----:B------:R-:W-:Y:S01]  /*3f9d0*/  VIADD R17, R17, UR12 ;  /* 0x0000000c11117c36 */ /* 0x000fe20008000000 */
[----:B------:R-:W3:Y:S03]  /*3f9e0*/  LDCU UR12, c[0x0][0x39c] ;  /* 0x00007380ff0c77ac */ /* 0x000ee60008000800 */
[----:B------:R-:W-:Y:S01]  /*3f9f0*/  @P4 STG.E.U16 desc[UR10][R10.64], R9 ;  /* 0x000000090a004986 */ /* 0x000fe2000c10150a */
[----:B-1----:R-:W-:Y:S01]  /*3fa00*/  ISETP.LT.AND P4, PT, R0, UR16, !P0 ;  /* 0x0000001000007c0c */ /* 0x002fe2000c781270 */
[----:B------:R-:W-:Y:S01]  /*3fa10*/  VIADD R0, R27, 0xf7 ;  /* 0x000000f71b007836 */ /* 0x000fe20000000000 */
[CC--:B------:R-:W-:Y:S01]  /*3fa20*/  LEA R14, P6, R17.reuse, R28.reuse, 0x1 ;  /* 0x0000001c110e7211 */ /* 0x0c0fe200078c08ff */
[----:B--2---:R-:W-:Y:S01]  /*3fa30*/  VIADD R4, R17, UR4 ;  /* 0x0000000411047c36 */ /* 0x004fe20008000000 */
[----:B------:R1:W-:Y:S01]  /*3fa40*/  @P3 STG.E.U16 desc[UR10][R12.64], R5 ;  /* 0x000000050c003986 */ /* 0x0003e2000c10150a */
[----:B------:R-:W2:Y:S01]  /*3fa50*/  LDCU UR4, c[0x0][0x3b8] ;  /* 0x00007700ff0477ac */ /* 0x000ea20008000800 */
[----:B----4-:R-:W-:Y:S01]  /*3fa60*/  ISETP.LT.AND P3, PT, R0, UR13, !P0 ;  /* 0x0000000d00007c0c */ /* 0x010fe2000c761270 */
[----:B------:R-:W-:Y:S01]  /*3fa70*/  VIADD R0, R27, 0xf8 ;  /* 0x000000f81b007836 */ /* 0x000fe20000000000 */
[----:B------:R-:W-:Y:S01]  /*3fa80*/  LEA.HI.X.SX32 R15, R17, R3, 0x1, P6 ;  /* 0x00000003110f7211 */ /* 0x000fe200030f0eff */
[----:B------:R-:W4:Y:S01]  /*3fa90*/  LDCU UR13, c[0x0][0x39c] ;  /* 0x00007380ff0d77ac */ /* 0x000f220008000800 */
[----:B------:R-:W-:Y:S01]  /*3faa0*/  LEA R16, P6, R4, R28, 0x1 ;  /* 0x0000001c04107211 */ /* 0x000fe200078c08ff */
[----:B------:R-:W0:Y:S01]  /*3fab0*/  LDS.128 R8, [R2+0x6000] ;  /* 0x0060000002087984 */ /* 0x000e220000000c00 */
[----:B-1----:R-:W-:-:S02]  /*3fac0*/  PRMT R13, R5, 0x7632, R13 ;  /* 0x00007632050d7816 */ /* 0x002fc4000000000d */
[----:B------:R-:W-:-:S03]  /*3fad0*/  LEA.HI.X.SX32 R17, R4, R3, 0x1, P6 ;  /* 0x0000000304117211 */ /* 0x000fc600030f0eff */
[----:B------:R5:W-:Y:S01]  /*3fae0*/  @P2 STG.E.U16 desc[UR10][R14.64], R13 ;  /* 0x0000000d0e002986 */ /* 0x000be2000c10150a */
[----:B------:R-:W-:Y:S01]  /*3faf0*/  ISETP.LT.AND P2, PT, R0, UR14, !P0 ;  /* 0x0000000e00007c0c */ /* 0x000fe2000c741270 */
[----:B------:R-:W-:Y:S02]  /*3fb00*/  VIADD R0, R27, 0xf9 ;  /* 0x000000f91b007836 */ /* 0x000fe40000000000 */
[----:B------:R-:W-:Y:S01]  /*3fb10*/  VIADD R5, R4, UR5 ;  /* 0x0000000504057c36 */ /* 0x000fe20008000000 */
[----:B------:R-:W-:Y:S01]  /*3fb20*/  @P1 STG.E.U16 desc[UR10][R16.64], R6 ;  /* 0x0000000610001986 */ /* 0x000fe2000c10150a */
[----:B------:R-:W1:Y:S01]  /*3fb30*/  LDCU UR5, c[0x0][0x3b8] ;  /* 0x00007700ff0577ac */ /* 0x000e620008000800 */
[----:B---3--:R-:W-:Y:S01]  /*3fb40*/  ISETP.LT.AND P1, PT, R0, UR12, !P0 ;  /* 0x0000000c00007c0c */ /* 0x008fe2000c721270 */
[----:B------:R-:W3:Y:S01]  /*3fb50*/  LDCU UR12, c[0x0][0x39c] ;  /* 0x00007380ff0c77ac */ /* 0x000ee20008000800 */
[CC--:B------:R-:W-:Y:S01]  /*3fb60*/  LEA R4, P6, R5.reuse, R28.reuse, 0x1 ;  /* 0x0000001c05047211 */ /* 0x0c0fe200078c08ff */
[----:B-----5:R-:W-:Y:S01]  /*3fb70*/  VIADD R14, R5, UR6 ;  /* 0x00000006050e7c36 */ /* 0x020fe20008000000 */
[----:B------:R-:W-:Y:S01]  /*3fb80*/  PRMT R13, R6, 0x7632, R13 ;  /* 0x00007632060d7816 */ /* 0x000fe2000000000d */
[----:B------:R-:W-:Y:S01]  /*3fb90*/  VIADD R0, R27, 0xfa ;  /* 0x000000fa1b007836 */ /* 0x000fe20000000000 */
[----:B------:R-:W-:Y:S01]  /*3fba0*/  LEA.HI.X.SX32 R5, R5, R3, 0x1, P6 ;  /* 0x0000000305057211 */ /* 0x000fe200030f0eff */
[----:B------:R-:W5:Y:S01]  /*3fbb0*/  LDCU UR6, c[0x0][0x3b8] ;  /* 0x00007700ff0677ac */ /* 0x000f620008000800 */
[----:B------:R-:W-:-:S03]  /*3fbc0*/  LEA R12, P6, R14, R28, 0x1 ;  /* 0x0000001c0e0c7211 */ /* 0x000fc600078c08ff */
[----:B------:R0:W-:Y:S01]  /*3fbd0*/  @P5 STG.E.U16 desc[UR10][R4.64], R13 ;  /* 0x0000000d04005986 */ /* 0x0001e2000c10150a */
[----:B----4-:R-:W-:Y:S01]  /*3fbe0*/  ISETP.LT.AND P5, PT, R0, UR13, !P0 ;  /* 0x0000000d00007c0c */ /* 0x010fe2000c7a1270 */
[----:B------:R-:W4:Y:S01]  /*3fbf0*/  LDCU UR13, c[0x0][0x39c] ;  /* 0x00007380ff0d77ac */ /* 0x000f220008000800 */
[C---:B------:R-:W-:Y:S02]  /*3fc00*/  VIADD R0, R27.reuse, 0xfb ;  /* 0x000000fb1b007836 */ /* 0x040fe40000000000 */
[C---:B------:R-:W-:Y:S01]  /*3fc10*/  VIADD R2, R14.reuse, UR7 ;  /* 0x000000070e027c36 */ /* 0x040fe20008000000 */
[----:B------:R-:W1:Y:S01]  /*3fc20*/  LDCU UR7, c[0x0][0x3b8] ;  /* 0x00007700ff0777ac */ /* 0x000e620008000800 */
[-C--:B0-----:R-:W-:Y:S02]  /*3fc30*/  LEA.HI.X.SX32 R13, R14, R3.reuse, 0x1, P6 ;  /* 0x000000030e0d7211 */ /* 0x081fe400030f0eff */
[C---:B------:R-:W-:Y:S01]  /*3fc40*/  VIADD R6, R2.reuse, UR8 ;  /* 0x0000000802067c36 */ /* 0x040fe20008000000 */
[-C--:B------:R-:W-:Y:S01]  /*3fc50*/  LEA R14, P6, R2, R28.reuse, 0x1 ;  /* 0x0000001c020e7211 */ /* 0x080fe200078c08ff */
[----:B------:R-:W0:Y:S01]  /*3fc60*/  LDCU UR8, c[0x0][0x3b8] ;  /* 0x00007700ff0877ac */ /* 0x000e220008000800 */
[----:B------:R1:W-:Y:S01]  /*3fc70*/  @P4 STG.E.U16 desc[UR10][R12.64], R7 ;  /* 0x000000070c004986 */ /* 0x0003e2000c10150a */
[----:B---3--:R-:W-:Y:S01]  /*3fc80*/  ISETP.LT.AND P4, PT, R0, UR12, !P0 ;  /* 0x0000000c00007c0c */ /* 0x008fe2000c781270 */
[----:B------:R-:W3:Y:S01]  /*3fc90*/  LDCU UR12, c[0x0][0x39c] ;  /* 0x00007380ff0c77ac */ /* 0x000ee20008000800 */
[----:B------:R-:W-:Y:S01]  /*3fca0*/  LEA.HI.X.SX32 R15, R2, R3, 0x1, P6 ;  /* 0x00000003020f7211 */ /* 0x000fe200030f0eff */
[----:B------:R-:W-:Y:S01]  /*3fcb0*/  VIADD R0, R27, 0xfc ;  /* 0x000000fc1b007836 */ /* 0x000fe20000000000 */
[----:B------:R-:W-:-:S02]  /*3fcc0*/  LEA R4, P6, R6, R28, 0x1 ;  /* 0x0000001c06047211 */ /* 0x000fc400078c08ff */
[----:B-1----:R-:W-:Y:S02]  /*3fcd0*/  PRMT R13, R7, 0x7632, R13 ;  /* 0x00007632070d7816 */ /* 0x002fe4000000000d */
[CC--:B------:R-:W-:Y:S01]  /*3fce0*/  LEA.HI.X.SX32 R5, R6.reuse, R3.reuse, 0x1, P6 ;  /* 0x0000000306057211 */ /* 0x0c0fe200030f0eff */
[----:B------:R-:W-:Y:S01]  /*3fcf0*/  VIADD R6, R6, UR9 ;  /* 0x0000000906067c36 */ /* 0x000fe20008000000 */
[----:B------:R-:W1:Y:S01]  /*3fd00*/  LDCU UR9, c[0x0][0x39c] ;  /* 0x00007380ff0977ac */ /* 0x000e620008000800 */
[----:B------:R-:W-:Y:S01]  /*3fd10*/  @P3 STG.E.U16 desc[UR10][R14.64], R13 ;  /* 0x0000000d0e003986 */ /* 0x000fe2000c10150a */
[----:B----4-:R-:W-:Y:S01]  /*3fd20*/  ISETP.LT.AND P3, PT, R0, UR13, !P0 ;  /* 0x0000000d00007c0c */ /* 0x010fe2000c761270 */
[----:B------:R-:W-:Y:S02]  /*3fd30*/  VIADD R0, R27, 0xfd ;  /* 0x000000fd1b007836 */ /* 0x000fe40000000000 */
[----:B--2---:R-:W-:Y:S01]  /*3fd40*/  VIADD R2, R6, UR4 ;  /* 0x0000000406027c36 */ /* 0x004fe20008000000 */
[----:B------:R2:W-:Y:S01]  /*3fd50*/  @P2 STG.E.U16 desc[UR10][R4.64], R8 ;  /* 0x0000000804002986 */ /* 0x0005e2000c10150a */
[----:B------:R-:W4:Y:S01]  /*3fd60*/  LDCU UR4, c[0x0][0x3b8] ;  /* 0x00007700ff0477ac */ /* 0x000f220008000800 */
[----:B---3--:R-:W-:Y:S01]  /*3fd70*/  ISETP.LT.AND P2, PT, R0, UR12, !P0 ;  /* 0x0000000c00007c0c */ /* 0x008fe2000c741270 */
[----:B------:R-:W-:Y:S01]  /*3fd80*/  VIADD R0, R2, UR5 ;  /* 0x0000000502007c36 */ /* 0x000fe20008000000 */
[C---:B------:R-:W-:Y:S01]  /*3fd90*/  LEA R16, P6, R6.reuse, R28, 0x1 ;  /* 0x0000001c06107211 */ /* 0x040fe200078c08ff */
[----:B------:R-:W3:Y:S03]  /*3fda0*/  LDCU UR5, c[0x0][0x39c] ;  /* 0x00007380ff0577ac */ /* 0x000ee60008000800 */
[----:B------:R-:W-:-:S02]  /*3fdb0*/  LEA.HI.X.SX32 R17, R6, R3, 0x1, P6 ;  /* 0x0000000306117211 */ /* 0x000fc400030f0eff */
[----:B--2---:R-:W-:Y:S01]  /*3fdc0*/  PRMT R5, R8, 0x7632, R5 ;  /* 0x0000763208057816 */ /* 0x004fe20000000005 */
[----:B-----5:R-:W-:Y:S01]  /*3fdd0*/  VIADD R8, R0, UR6 ;  /* 0x0000000600087c36 */ /* 0x020fe20008000000 */
[----:B------:R-:W-:-:S03]  /*3fde0*/  LEA R4, P6, R2, R28, 0x1 ;  /* 0x0000001c02047211 */ /* 0x000fc600078c08ff */
[----:B------:R-:W-:Y:S01]  /*3fdf0*/  VIADD R15, R8, UR7 ;  /* 0x00000007080f7c36 */ /* 0x000fe20008000000 */
[----:B------:R2:W-:Y:S01]  /*3fe00*/  @P1 STG.E.U16 desc[UR10][R16.64], R5 ;  /* 0x0000000510001986 */ /* 0x0005e2000c10150a */
[CC--:B------:R-:W-:Y:S02]  /*3fe10*/  LEA R6, P1, R0.reuse, R28.reuse, 0x1 ;  /* 0x0000001c00067211 */ /* 0x0c0fe400078208ff */
[----:B0-----:R-:W-:Y:S02]  /*3fe20*/  VIADD R18, R15, UR8 ;  /* 0x000000080f127c36 */ /* 0x001fe40008000000 */
[-C--:B------:R-:W-:Y:S02]  /*3fe30*/  LEA.HI.X.SX32 R7, R0, R3.reuse, 0x1, P1 ;  /* 0x0000000300077211 */ /* 0x080fe400008f0eff */
[----:B--2---:R-:W-:Y:S02]  /*3fe40*/  LEA.HI.X.SX32 R5, R2, R3, 0x1, P6 ;  /* 0x0000000302057211 */ /* 0x004fe400030f0eff */
[-C--:B------:R-:W-:Y:S01]  /*3fe50*/  LEA R12, P6, R8, R28.reuse, 0x1 ;  /* 0x0000001c080c7211 */ /* 0x080fe200078c08ff */
[----:B------:R-:W-:Y:S01]  /*3fe60*/  VIADD R2, R27, 0xfe ;  /* 0x000000fe1b027836 */ /* 0x000fe20000000000 */
[----:B------:R-:W-:-:S02]  /*3fe70*/  LEA R16, P1, R18, R28, 0x1 ;  /* 0x0000001c12107211 */ /* 0x000fc400078208ff */
[-C--:B------:R-:W-:Y:S01]  /*3fe80*/  LEA.HI.X.SX32 R13, R8, R3.reuse, 0x1, P6 ;  /* 0x00000003080d7211 */ /* 0x080fe200030f0eff */
[C---:B----4-:R-:W-:Y:S01]  /*3fe90*/  VIADD R8, R18.reuse, UR4 ;  /* 0x0000000412087c36 */ /* 0x050fe20008000000 */
[-C--:B------:R-:W-:Y:S01]  /*3fea0*/  LEA R14, P6, R15, R28.reuse, 0x1 ;  /* 0x0000001c0f0e7211 */ /* 0x080fe200078c08ff */
[----:B------:R-:W-:Y:S01]  /*3feb0*/  VIADD R0, R27, 0xff ;  /* 0x000000ff1b007836 */ /* 0x000fe20000000000 */
[-C--:B------:R-:W-:Y:S02]  /*3fec0*/  LEA.HI.X.SX32 R17, R18, R3.reuse, 0x1, P1 ;  /* 0x0000000312117211 */ /* 0x080fe400008f0eff */
[----:B------:R-:W-:Y:S02]  /*3fed0*/  LEA.HI.X.SX32 R15, R15, R3, 0x1, P6 ;  /* 0x000000030f0f7211 */ /* 0x000fe400030f0eff */
[----:B------:R-:W-:Y:S02]  /*3fee0*/  LEA R28, P6, R8, R28, 0x1 ;  /* 0x0000001c081c7211 */ /* 0x000fe400078c08ff */
[----:B-1----:R-:W-:-:S02]  /*3fef0*/  ISETP.LT.AND P1, PT, R2, UR9, !P0 ;  /* 0x0000000902007c0c */ /* 0x002fc4000c721270 */
[----:B---3--:R-:W-:Y:S02]  /*3ff00*/  ISETP.LT.AND P0, PT, R0, UR5, !P0 ;  /* 0x0000000500007c0c */ /* 0x008fe4000c701270 */
[----:B------:R-:W-:Y:S02]  /*3ff10*/  LEA.HI.X.SX32 R29, R8, R3, 0x1, P6 ;  /* 0x00000003081d7211 */ /* 0x000fe400030f0eff */
[----:B------:R-:W-:Y:S02]  /*3ff20*/  PRMT R3, R9, 0x7632, R3 ;  /* 0x0000763209037816 */ /* 0x000fe40000000003 */
[----:B------:R-:W-:Y:S01]  /*3ff30*/  PRMT R0, R10, 0x7632, R0 ;  /* 0x000076320a007816 */ /* 0x000fe20000000000 */
[----:B------:R0:W-:Y:S04]  /*3ff40*/  @P5 STG.E.U16 desc[UR10][R4.64], R9 ;  /* 0x0000000904005986 */ /* 0x0001e8000c10150a */
[----:B------:R0:W-:Y:S04]  /*3ff50*/  @P4 STG.E.U16 desc[UR10][R6.64], R3 ;  /* 0x0000000306004986 */ /* 0x0001e8000c10150a */
[----:B------:R0:W-:Y:S04]  /*3ff60*/  @P3 STG.E.U16 desc[UR10][R12.64], R10 ;  /* 0x0000000a0c003986 */ /* 0x0001e8000c10150a */
[----:B------:R0:W-:Y:S04]  /*3ff70*/  @P2 STG.E.U16 desc[UR10][R14.64], R0 ;  /* 0x000000000e002986 */ /* 0x0001e8000c10150a */
[----:B------:R0:W-:Y:S01]  /*3ff80*/  @P1 STG.E.U16 desc[UR10][R16.64], R11 ;  /* 0x0000000b10001986 */ /* 0x0001e2000c10150a */
[----:B------:R-:W-:Y:S05]  /*3ff90*/  @!P0 EXIT ;  /* 0x000000000000894d */ /* 0x000fea0003800000 */
[----:B0-----:R-:W-:-:S05]  /*3ffa0*/  PRMT R14, R11, 0x7632, R14 ;  /* 0x000076320b0e7816 */ /* 0x001fca000000000e */
[----:B------:R-:W-:Y:S01]  /*3ffb0*/  STG.E.U16 desc[UR10][R28.64], R14 ;  /* 0x0000000e1c007986 */ /* 0x000fe2000c10150a */
[----:B------:R-:W-:Y:S05]  /*3ffc0*/  EXIT ;  /* 0x000000000000794d */ /* 0x000fea0003800000 */
.L_x_3:
[----:B------:R-:W-:-:S00]  /*3ffd0*/  BRA `(.L_x_3) ;  /* 0xfffffffc00fc7947 */ /* 0x000fc0000383ffff */
[----:B------:R-:W-:-:S00]  /*3ffe0*/  NOP ;  /* 0x0000000000007918 */ /* 0x000fc00000000000 */
        /* <DEDUP_REMOVED lines=9> */
.L_x_4:


//--------------------- .nv.shared.matmul_kernel  --------------------------
	.section	.nv.shared.matmul_kernel,"aw",@nobits
	.sectionflags	@""
	.align	16
	.zero		1024


//--------------------- .nv.shared.reserved.0     --------------------------
	.section	.nv.shared.reserved.0,"aw",@nobits
	.weak		__nv_reservedSMEM_offset_0_alias
	.size		__nv_reservedSMEM_offset_0_alias, 0, 64
	.other		__nv_reservedSMEM_offset_0_alias,@"STO_CUDA_RESERVED_SHARED STV_DEFAULT"
__nv_reservedSMEM_offset_0_alias:
	.zero		0
	.zero		64


//--------------------- .nv.constant0.matmul_kernel --------------------------
	.section	.nv.constant0.matmul_kernel,"a",@progbits
	.sectionflags	@""
	.align	4
.nv.constant0.matmul_kernel:
	.zero		976


//--------------------- SYMBOLS --------------------------

	.type		.nv.reservedSmem.offset0,@object
	.size		.nv.reservedSmem.offset0,0x4
	.type		.nv.reservedSmem.cap,@object
	.size		.nv.reservedSmem.cap,0x4
